def matmul_kernel(
    a_ptr,
    b_ptr,
    c_ptr,
    M,
    N,
    K,
    stride_am,
    stride_ak,
    stride_bk,
    stride_bn,
    stride_cm,
    stride_cn,
    BLOCK_M: tl.constexpr,
    BLOCK_N: tl.constexpr,
    BLOCK_K: tl.constexpr,
    GROUP_M: tl.constexpr,
):
    pid = tl.program_id(axis=0)
    num_pid_m = tl.cdiv(M, BLOCK_M)
    num_pid_n = tl.cdiv(N, BLOCK_N)
    num_pid_in_group = GROUP_M * num_pid_n
    group_id = pid // num_pid_in_group
    first_pid_m = group_id * GROUP_M
    group_size_m = min(num_pid_m - first_pid_m, GROUP_M)
    pid_m = first_pid_m + ((pid % num_pid_in_group) % group_size_m)
    pid_n = (pid % num_pid_in_group) // group_size_m

    offs_am = (pid_m * BLOCK_M + tl.arange(0, BLOCK_M)) % M
    offs_bn = (pid_n * BLOCK_N + tl.arange(0, BLOCK_N)) % N
    offs_k = tl.arange(0, BLOCK_K)
    a_ptrs = a_ptr + offs_am[:, None] * stride_am + offs_k[None, :] * stride_ak
    b_ptrs = b_ptr + offs_k[:, None] * stride_bk + offs_bn[None, :] * stride_bn

    acc = tl.zeros((BLOCK_M, BLOCK_N), dtype=tl.float32)
    for kk in range(0, tl.cdiv(K, BLOCK_K)):
        a = tl.load(a_ptrs, mask=offs_k[None, :] < K - kk * BLOCK_K, other=0.0)
        b = tl.load(b_ptrs, mask=offs_k[:, None] < K - kk * BLOCK_K, other=0.0)
        acc = tl.dot(a, b, acc)
        a_ptrs += BLOCK_K * stride_ak
        b_ptrs += BLOCK_K * stride_bk

    c = acc.to(c_ptr.dtype.element_ty)
    offs_cm = pid_m * BLOCK_M + tl.arange(0, BLOCK_M)
    offs_cn = pid_n * BLOCK_N + tl.arange(0, BLOCK_N)
    c_ptrs = c_ptr + offs_cm[:, None] * stride_cm + offs_cn[None, :] * stride_cn
    mask = (offs_cm[:, None] < M) & (offs_cn[None, :] < N)
    tl.store(c_ptrs, c, mask=mask)

# config = {"BLOCK_K": 64, "BLOCK_M": 128, "BLOCK_N": 512, "GROUP_M": 4, "arch": "sm_90", "dtype": "fp8e4m3", "num_ctas": 1, "num_stages": 3, "num_warps": 4}
# arch = sm_90


// ===== COMPILED SASS (sm_90a) =====

	.target	sm_90a

	.elftype	@"ET_EXEC"


//--------------------- .note.nv.tkinfo           --------------------------
	.section	.note.nv.tkinfo,"",@"SHT_NOTE"
	.sectionflags	@"SHF_NOTE_NV_TKINFO"
	.tkinfo
        /*0018*/ 	.word	0x00000002
        /*0030*/ 	.string	""
        /*0030*/ 	.string	"ptxas"
        /*0030*/ 	.string	"Cuda compilation tools, release 13.0, V13.0.88"
        /*0030*/ 	.string	"Build cuda_13.0.r13.0/compiler.36424714_0"
        /*0030*/ 	.string	"-v  -suppress-debug-info  -lineinfo  -arch sm_90a "



//--------------------- .note.nv.cuinfo           --------------------------
	.section	.note.nv.cuinfo,"",@"SHT_NOTE"
	.sectionflags	@"SHF_NOTE_NV_CUINFO"
        /*0018*/ 	.short	0x0002
        /*001a*/ 	.short	0x005a
        /*001c*/ 	.short	0x0082
	.zero		2


//--------------------- .nv.info                  --------------------------
	.section	.nv.info,"",@"SHT_CUDA_INFO"
	.align	4


	//----- nvinfo : EIATTR_REGCOUNT
	.align		4
        /*0000*/ 	.byte	0x04, 0x2f
        /*0002*/ 	.short	(.L_1 - .L_0)
	.align		4
.L_0:
        /*0004*/ 	.word	index@(matmul_kernel)
        /*0008*/ 	.word	0x000000ff


	//----- nvinfo : EIATTR_FRAME_SIZE
	.align		4
.L_1:
        /*000c*/ 	.byte	0x04, 0x11
        /*000e*/ 	.short	(.L_3 - .L_2)
	.align		4
.L_2:
        /*0010*/ 	.word	index@(matmul_kernel)
        /*0014*/ 	.word	0x000013b8


	//----- nvinfo : EIATTR_MIN_STACK_SIZE
	.align		4
.L_3:
        /*0018*/ 	.byte	0x04, 0x12
        /*001a*/ 	.short	(.L_5 - .L_4)
	.align		4
.L_4:
        /*001c*/ 	.word	index@(matmul_kernel)
        /*0020*/ 	.word	0x000013b8
.L_5:


//--------------------- .nv.compat                --------------------------
	.section	.nv.compat,"",@"SHT_CUDA_COMPAT_INFO"
	.align	4
        /*0000*/ 	.byte	0x02, 0x09, 0x01, 0x00, 0x02, 0x02, 0x04, 0x00, 0x02, 0x05, 0x05, 0x00, 0x03, 0x07, 0x01, 0x01
        /*0010*/ 	.byte	0x02, 0x03, 0x00, 0x00, 0x02, 0x06, 0x01, 0x00, 0x04, 0x0b, 0x08, 0x00, 0x00, 0x00, 0x00, 0x00
        /*0020*/ 	.byte	0x00, 0x00, 0x00, 0x00


//--------------------- .nv.info.matmul_kernel    --------------------------
	.section	.nv.info.matmul_kernel,"",@"SHT_CUDA_INFO"
	.sectionflags	@""
	.align	4


	//----- nvinfo : EIATTR_CUDA_API_VERSION
	.align		4
        /*0000*/ 	.byte	0x04, 0x37
        /*0002*/ 	.short	(.L_7 - .L_6)
.L_6:
        /*0004*/ 	.word	0x00000082


	//----- nvinfo : EIATTR_KPARAM_INFO
	.align		4
.L_7:
        /*0008*/ 	.byte	0x04, 0x17
        /*000a*/ 	.short	(.L_9 - .L_8)
.L_8:
        /*000c*/ 	.word	0x00000000
        /*0010*/ 	.short	0x000d
        /*0012*/ 	.short	0x0048
        /*0014*/ 	.byte	0x00, 0xf4, 0x21, 0x00


	//----- nvinfo : EIATTR_KPARAM_INFO
	.align		4
.L_9:
        /*0018*/ 	.byte	0x04, 0x17
        /*001a*/ 	.short	(.L_11 - .L_10)
.L_10:
        /*001c*/ 	.word	0x00000000
        /*0020*/ 	.short	0x000c
        /*0022*/ 	.short	0x0040
        /*0024*/ 	.byte	0x00, 0xf4, 0x21, 0x00


	//----- nvinfo : EIATTR_KPARAM_INFO
	.align		4
.L_11:
        /*0028*/ 	.byte	0x04, 0x17
        /*002a*/ 	.short	(.L_13 - .L_12)
.L_12:
        /*002c*/ 	.word	0x00000000
        /*0030*/ 	.short	0x000b
        /*0032*/ 	.short	0x0038
        /*0034*/ 	.byte	0x00, 0xf0, 0x11, 0x00


	//----- nvinfo : EIATTR_KPARAM_INFO
	.align		4
.L_13:
        /*0038*/ 	.byte	0x04, 0x17
        /*003a*/ 	.short	(.L_15 - .L_14)
.L_14:
        /*003c*/ 	.word	0x00000000
        /*0040*/ 	.short	0x000a
        /*0042*/ 	.short	0x0034
        /*0044*/ 	.byte	0x00, 0xf0, 0x11, 0x00


	//----- nvinfo : EIATTR_KPARAM_INFO
	.align		4
.L_15:
        /*0048*/ 	.byte	0x04, 0x17
        /*004a*/ 	.short	(.L_17 - .L_16)
.L_16:
        /*004c*/ 	.word	0x00000000
        /*0050*/ 	.short	0x0009
        /*0052*/ 	.short	0x0030
        /*0054*/ 	.byte	0x00, 0xf0, 0x11, 0x00


	//----- nvinfo : EIATTR_KPARAM_INFO
	.align		4
.L_17:
        /*0058*/ 	.byte	0x04, 0x17
        /*005a*/ 	.short	(.L_19 - .L_18)
.L_18:
        /*005c*/ 	.word	0x00000000
        /*0060*/ 	.short	0x0008
        /*0062*/ 	.short	0x002c
        /*0064*/ 	.byte	0x00, 0xf0, 0x11, 0x00


	//----- nvinfo : EIATTR_KPARAM_INFO
	.align		4
.L_19:
        /*0068*/ 	.byte	0x04, 0x17
        /*006a*/ 	.short	(.L_21 - .L_20)
.L_20:
        /*006c*/ 	.word	0x00000000
        /*0070*/ 	.short	0x0007
        /*0072*/ 	.short	0x0028
        /*0074*/ 	.byte	0x00, 0xf0, 0x11, 0x00


	//----- nvinfo : EIATTR_KPARAM_INFO
	.align		4
.L_21:
        /*0078*/ 	.byte	0x04, 0x17
        /*007a*/ 	.short	(.L_23 - .L_22)
.L_22:
        /*007c*/ 	.word	0x00000000
        /*0080*/ 	.short	0x0006
        /*0082*/ 	.short	0x0024
        /*0084*/ 	.byte	0x00, 0xf0, 0x11, 0x00


	//----- nvinfo : EIATTR_KPARAM_INFO
	.align		4
.L_23:
        /*0088*/ 	.byte	0x04, 0x17
        /*008a*/ 	.short	(.L_25 - .L_24)
.L_24:
        /*008c*/ 	.word	0x00000000
        /*0090*/ 	.short	0x0005
        /*0092*/ 	.short	0x0020
        /*0094*/ 	.byte	0x00, 0xf0, 0x11, 0x00


	//----- nvinfo : EIATTR_KPARAM_INFO
	.align		4
.L_25:
        /*0098*/ 	.byte	0x04, 0x17
        /*009a*/ 	.short	(.L_27 - .L_26)
.L_26:
        /*009c*/ 	.word	0x00000000
        /*00a0*/ 	.short	0x0004
        /*00a2*/ 	.short	0x001c
        /*00a4*/ 	.byte	0x00, 0xf0, 0x11, 0x00


	//----- nvinfo : EIATTR_KPARAM_INFO
	.align		4
.L_27:
        /*00a8*/ 	.byte	0x04, 0x17
        /*00aa*/ 	.short	(.L_29 - .L_28)
.L_28:
        /*00ac*/ 	.word	0x00000000
        /*00b0*/ 	.short	0x0003
        /*00b2*/ 	.short	0x0018
        /*00b4*/ 	.byte	0x00, 0xf0, 0x11, 0x00


	//----- nvinfo : EIATTR_KPARAM_INFO
	.align		4
.L_29:
        /*00b8*/ 	.byte	0x04, 0x17
        /*00ba*/ 	.short	(.L_31 - .L_30)
.L_30:
        /*00bc*/ 	.word	0x00000000
        /*00c0*/ 	.short	0x0002
        /*00c2*/ 	.short	0x0010
        /*00c4*/ 	.byte	0x00, 0xf4, 0x21, 0x00


	//----- nvinfo : EIATTR_KPARAM_INFO
	.align		4
.L_31:
        /*00c8*/ 	.byte	0x04, 0x17
        /*00ca*/ 	.short	(.L_33 - .L_32)
.L_32:
        /*00cc*/ 	.word	0x00000000
        /*00d0*/ 	.short	0x0001
        /*00d2*/ 	.short	0x0008
        /*00d4*/ 	.byte	0x00, 0xf4, 0x21, 0x00


	//----- nvinfo : EIATTR_KPARAM_INFO
	.align		4
.L_33:
        /*00d8*/ 	.byte	0x04, 0x17
        /*00da*/ 	.short	(.L_35 - .L_34)
.L_34:
        /*00dc*/ 	.word	0x00000000
        /*00e0*/ 	.short	0x0000
        /*00e2*/ 	.short	0x0000
        /*00e4*/ 	.byte	0x00, 0xf4, 0x21, 0x00


	//----- nvinfo : EIATTR_SPARSE_MMA_MASK
	.align		4
.L_35:
        /*00e8*/ 	.byte	0x03, 0x50
        /*00ea*/ 	.short	0x0000


	//----- nvinfo : EIATTR_MAXREG_COUNT
	.align		4
        /*00ec*/ 	.byte	0x03, 0x1b
        /*00ee*/ 	.short	0x00ff


	//----- nvinfo : EIATTR_NUM_BARRIERS
	.align		4
        /*00f0*/ 	.byte	0x02, 0x4c
        /*00f2*/ 	.byte	0x01
	.zero		1


	//----- nvinfo : EIATTR_ANNOTATIONS
	.align		4
        /*00f4*/ 	.byte	0x04, 0x55
        /*00f6*/ 	.short	(.L_37 - .L_36)


	//   ....[0]....
.L_36:
        /*00f8*/ 	.word	0x00000001
        /*00fc*/ 	.byte	0x20, 0x05, 0x00, 0x00, 0x01, 0x00, 0x00, 0x00, 0x50, 0x05, 0x00, 0x00, 0x01, 0x00, 0x00, 0x00
        /* <DEDUP_REMOVED lines=3745> */
        /*eb1c*/ 	.byte	0xd0, 0x66, 0x05, 0x00, 0x01, 0x00, 0x00, 0x00, 0x00, 0x67, 0x05, 0x00


	//----- nvinfo : EIATTR_MERCURY_ISA_VERSION
	.align		4
.L_37:
        /*eb28*/ 	.byte	0x03, 0x5f
        /*eb2a*/ 	.short	0x0101


	//----- nvinfo : EIATTR_EXIT_INSTR_OFFSETS
	.align		4
        /*eb2c*/ 	.byte	0x04, 0x1c
        /*eb2e*/ 	.short	(.L_39 - .L_38)


	//   ....[0]....
.L_38:
        /*eb30*/ 	.word	0x00057370


	//   ....[1]....
        /*eb34*/ 	.word	0x00057390


	//----- nvinfo : EIATTR_REQNTID
	.align		4
.L_39:
        /*eb38*/ 	.byte	0x04, 0x10
        /*eb3a*/ 	.short	(.L_41 - .L_40)
.L_40:
        /*eb3c*/ 	.word	0x00000080
        /*eb40*/ 	.word	0x00000001
        /*eb44*/ 	.word	0x00000001


	//----- nvinfo : EIATTR_CBANK_PARAM_SIZE
	.align		4
.L_41:
        /*eb48*/ 	.byte	0x03, 0x19
        /*eb4a*/ 	.short	0x0050


	//----- nvinfo : EIATTR_PARAM_CBANK
	.align		4
        /*eb4c*/ 	.byte	0x04, 0x0a
        /*eb4e*/ 	.short	(.L_43 - .L_42)
	.align		4
.L_42:
        /*eb50*/ 	.word	index@(.nv.constant0.matmul_kernel)
        /*eb54*/ 	.short	0x0210
        /*eb56*/ 	.short	0x0050


	//----- nvinfo : EIATTR_SW_WAR
	.align		4
.L_43:
        /*eb58*/ 	.byte	0x04, 0x36
        /*eb5a*/ 	.short	(.L_45 - .L_44)
.L_44:
        /*eb5c*/ 	.word	0x00000008
.L_45:


//--------------------- .nv.callgraph             --------------------------
	.section	.nv.callgraph,"",@"SHT_CUDA_CALLGRAPH"
	.align	4
	.sectionentsize	8
	.align		4
        /*0000*/ 	.word	0x00000000
	.align		4
        /*0004*/ 	.word	0xffffffff
	.align		4
        /*0008*/ 	.word	0x00000000
	.align		4
        /*000c*/ 	.word	0xfffffffe
	.align		4
        /*0010*/ 	.word	0x00000000
	.align		4
        /*0014*/ 	.word	0xfffffffd
	.align		4
        /*0018*/ 	.word	0x00000000
	.align		4
        /*001c*/ 	.word	0xfffffffc


//--------------------- .text.matmul_kernel       --------------------------
	.section	.text.matmul_kernel,"ax",@progbits
	.align	128
        .global         matmul_kernel
        .type           matmul_kernel,@function
        .size           matmul_kernel,(.L_x_4 - matmul_kernel)
        .other          matmul_kernel,@"STO_CUDA_ENTRY STV_DEFAULT"
matmul_kernel:
.text.matmul_kernel:
[----:B------:R-:W0:Y:S08]  /*0000*/  LDC R1, c[0x0][0x28] ;  /* 0x00000a00ff017b82 */ /* 0x000e300000000800 */
[----:B------:R-:W1:Y:S01]  /*0010*/  LDC.64 R124, c[0x0][0x228] ;  /* 0x00008a00ff7c7b82 */ /* 0x000e620000000a00 */
[----:B------:R-:W2:Y:S01]  /*0020*/  S2R R5, SR_CTAID.X ;  /* 0x0000000000057919 */ /* 0x000ea20000002500 */
[----:B0-----:R-:W-:Y:S01]  /*0030*/  VIADD R1, R1, 0xffffec48 ;  /* 0xffffec4801017836 */ /* 0x001fe20000000000 */
[----:B------:R-:W-:Y:S01]  /*0040*/  UMOV UR4, 0x400 ;  /* 0x0000040000047882 */ /* 0x000fe20000000000 */
[----:B------:R-:W-:Y:S01]  /*0050*/  ULDC.64 UR32, c[0x0][0x208] ;  /* 0x0000820000207ab9 */ /* 0x000fe20000000a00 */
[----:B------:R-:W0:Y:S03]  /*0060*/  S2R R12, SR_TID.X ;  /* 0x00000000000c7919 */ /* 0x000e260000002100 */
[----:B------:R-:W3:Y:S01]  /*0070*/  S2UR UR5, SR_CgaCtaId ;  /* 0x00000000000579c3 */ /* 0x000ee20000008800 */
[----:B-1----:R-:W-:-:S05]  /*0080*/  VIADD R0, R125, 0x1ff ;  /* 0x000001ff7d007836 */ /* 0x002fca0000000000 */
[----:B------:R-:W-:Y:S01]  /*0090*/  SHF.R.S32.HI R3, RZ, 0x1f, R0 ;  /* 0x0000001fff037819 */ /* 0x000fe20000011400 */
[----:B---3--:R-:W-:-:S03]  /*00a0*/  ULEA UR4, UR5, UR4, 0x18 ;  /* 0x0000000405047291 */ /* 0x008fc6000f8ec03f */
[----:B------:R-:W-:Y:S02]  /*00b0*/  LEA.HI R3, R3, R0, RZ, 0x9 ;  /* 0x0000000003037211 */ /* 0x000fe400078f48ff */
[----:B--2---:R-:W-:Y:S02]  /*00c0*/  IABS R8, R5 ;  /* 0x0000000500087213 */ /* 0x004fe40000000000 */
[----:B------:R-:W-:Y:S02]  /*00d0*/  SHF.R.S32.HI R3, RZ, 0x9, R3 ;  /* 0x00000009ff037819 */ /* 0x000fe40000011403 */
[----:B0-----:R-:W-:-:S03]  /*00e0*/  LOP3.LUT R232, R12, 0x7f, RZ, 0xc0, !PT ;  /* 0x0000007f0ce87812 */ /* 0x001fc600078ec0ff */
[----:B------:R-:W-:-:S05]  /*00f0*/  IMAD.SHL.U32 R4, R3, 0x4, RZ ;  /* 0x0000000403047824 */ /* 0x000fca00078e00ff */
[-C--:B------:R-:W-:Y:S02]  /*0100*/  IABS R7, R4.reuse ;  /* 0x0000000400077213 */ /* 0x080fe40000000000 */
[----:B------:R-:W-:Y:S02]  /*0110*/  IABS R10, R4 ;  /* 0x00000004000a7213 */ /* 0x000fe40000000000 */
[----:B------:R-:W0:Y:S08]  /*0120*/  I2F.RP R0, R7 ;  /* 0x0000000700007306 */ /* 0x000e300000209400 */
[----:B0-----:R-:W0:Y:S02]  /*0130*/  MUFU.RCP R0, R0 ;  /* 0x0000000000007308 */ /* 0x001e240000001000 */
[----:B0-----:R-:W-:-:S02]  /*0140*/  VIADD R2, R0, 0xffffffe ;  /* 0x0ffffffe00027836 */ /* 0x001fc40000000000 */
[----:B------:R-:W-:-:S04]  /*0150*/  IMAD.MOV R0, RZ, RZ, -R10 ;  /* 0x000000ffff007224 */ /* 0x000fc800078e0a0a */
[----:B------:R0:W1:Y:S02]  /*0160*/  F2I.FTZ.U32.TRUNC.NTZ R3, R2 ;  /* 0x0000000200037305 */ /* 0x000064000021f000 */
[----:B0-----:R-:W-:Y:S02]  /*0170*/  IMAD.MOV.U32 R2, RZ, RZ, RZ ;  /* 0x000000ffff027224 */ /* 0x001fe400078e00ff */
[----:B-1----:R-:W-:-:S04]  /*0180*/  IMAD.MOV R6, RZ, RZ, -R3 ;  /* 0x000000ffff067224 */ /* 0x002fc800078e0a03 */
[----:B------:R-:W-:Y:S02]  /*0190*/  IMAD R9, R6, R7, RZ ;  /* 0x0000000706097224 */ /* 0x000fe400078e02ff */
[----:B------:R-:W-:Y:S02]  /*01a0*/  IMAD.MOV.U32 R6, RZ, RZ, R8 ;  /* 0x000000ffff067224 */ /* 0x000fe400078e0008 */
[----:B------:R-:W-:-:S06]  /*01b0*/  IMAD.HI.U32 R3, R3, R9, R2 ;  /* 0x0000000903037227 */ /* 0x000fcc00078e0002 */
[----:B------:R-:W-:-:S04]  /*01c0*/  IMAD.HI.U32 R3, R3, R6, RZ ;  /* 0x0000000603037227 */ /* 0x000fc800078e00ff */
[----:B------:R-:W-:-:S05]  /*01d0*/  IMAD R0, R3, R0, R6 ;  /* 0x0000000003007224 */ /* 0x000fca00078e0206 */
[----:B------:R-:W-:-:S13]  /*01e0*/  ISETP.GT.U32.AND P1, PT, R7, R0, PT ;  /* 0x000000000700720c */ /* 0x000fda0003f24070 */
[----:B------:R-:W-:Y:S02]  /*01f0*/  @!P1 IMAD.IADD R0, R0, 0x1, -R7 ;  /* 0x0000000100009824 */ /* 0x000fe400078e0a07 */
[----:B------:R-:W-:Y:S01]  /*0200*/  @!P1 VIADD R3, R3, 0x1 ;  /* 0x0000000103039836 */ /* 0x000fe20000000000 */
[----:B------:R-:W-:Y:S02]  /*0210*/  ISETP.NE.AND P1, PT, R4, RZ, PT ;  /* 0x000000ff0400720c */ /* 0x000fe40003f25270 */
[----:B------:R-:W-:Y:S02]  /*0220*/  ISETP.GE.U32.AND P0, PT, R0, R7, PT ;  /* 0x000000070000720c */ /* 0x000fe40003f06070 */
[----:B------:R-:W-:-:S04]  /*0230*/  LOP3.LUT R0, R5, R4, RZ, 0x3c, !PT ;  /* 0x0000000405007212 */ /* 0x000fc800078e3cff */
[----:B------:R-:W-:Y:S01]  /*0240*/  ISETP.GE.AND P2, PT, R0, RZ, PT ;  /* 0x000000ff0000720c */ /* 0x000fe20003f46270 */
[----:B------:R-:W-:-:S06]  /*0250*/  VIADD R0, R124, 0x7f ;  /* 0x0000007f7c007836 */ /* 0x000fcc0000000000 */
[----:B------:R-:W-:-:S04]  /*0260*/  @P0 VIADD R3, R3, 0x1 ;  /* 0x0000000103030836 */ /* 0x000fc80000000000 */
[----:B------:R-:W-:Y:S01]  /*0270*/  IMAD.MOV.U32 R2, RZ, RZ, R3 ;  /* 0x000000ffff027224 */ /* 0x000fe200078e0003 */
[----:B------:R-:W-:-:S03]  /*0280*/  SHF.R.S32.HI R3, RZ, 0x1f, R0 ;  /* 0x0000001fff037819 */ /* 0x000fc60000011400 */
[----:B------:R-:W-:Y:S01]  /*0290*/  @!P2 IMAD.MOV R2, RZ, RZ, -R2 ;  /* 0x000000ffff02a224 */ /* 0x000fe200078e0a02 */
[----:B------:R-:W-:Y:S02]  /*02a0*/  @!P1 LOP3.LUT R2, RZ, R4, RZ, 0x33, !PT ;  /* 0x00000004ff029212 */ /* 0x000fe400078e33ff */
[----:B------:R-:W-:-:S03]  /*02b0*/  LEA.HI R3, R3, R0, RZ, 0x7 ;  /* 0x0000000003037211 */ /* 0x000fc600078f38ff */
[----:B------:R-:W-:Y:S02]  /*02c0*/  IMAD.SHL.U32 R6, R2, 0x4, RZ ;  /* 0x0000000402067824 */ /* 0x000fe400078e00ff */
[----:B------:R-:W-:-:S03]  /*02d0*/  IMAD.MOV R2, RZ, RZ, -R2 ;  /* 0x000000ffff027224 */ /* 0x000fc600078e0a02 */
[----:B------:R-:W-:Y:S01]  /*02e0*/  LEA.HI.SX32 R3, R3, -R6, 0x19 ;  /* 0x8000000603037211 */ /* 0x000fe200078fcaff */
[----:B------:R-:W-:-:S03]  /*02f0*/  IMAD R4, R4, R2, R5 ;  /* 0x0000000204047224 */ /* 0x000fc600078e0205 */
[----:B------:R-:W-:Y:S02]  /*0300*/  VIMNMX R11, R3, 0x4, PT ;  /* 0x00000004030b7848 */ /* 0x000fe40003fe0100 */
[----:B------:R-:W-:Y:S02]  /*0310*/  IABS R9, R4 ;  /* 0x0000000400097213 */ /* 0x000fe40000000000 */
[----:B------:R-:W-:-:S04]  /*0320*/  IABS R7, R11 ;  /* 0x0000000b00077213 */ /* 0x000fc80000000000 */
[----:B------:R-:W0:Y:S08]  /*0330*/  I2F.RP R0, R7 ;  /* 0x0000000700007306 */ /* 0x000e300000209400 */
[----:B0-----:R-:W0:Y:S02]  /*0340*/  MUFU.RCP R0, R0 ;  /* 0x0000000000007308 */ /* 0x001e240000001000 */
[----:B0-----:R-:W-:-:S06]  /*0350*/  VIADD R3, R0, 0xffffffe ;  /* 0x0ffffffe00037836 */ /* 0x001fcc0000000000 */
[----:B------:R-:W0:Y:S02]  /*0360*/  F2I.FTZ.U32.TRUNC.NTZ R3, R3 ;  /* 0x0000000300037305 */ /* 0x000e24000021f000 */
[----:B0-----:R-:W-:-:S04]  /*0370*/  IMAD.MOV R8, RZ, RZ, -R3 ;  /* 0x000000ffff087224 */ /* 0x001fc800078e0a03 */
[----:B------:R-:W-:Y:S01]  /*0380*/  IMAD.MOV.U32 R2, RZ, RZ, R8 ;  /* 0x000000ffff027224 */ /* 0x000fe200078e0008 */
[----:B------:R-:W-:-:S03]  /*0390*/  IABS R8, R11 ;  /* 0x0000000b00087213 */ /* 0x000fc60000000000 */
[----:B------:R-:W-:Y:S02]  /*03a0*/  IMAD R5, R2, R7, RZ ;  /* 0x0000000702057224 */ /* 0x000fe400078e02ff */
[----:B------:R-:W-:Y:S02]  /*03b0*/  IMAD.MOV.U32 R2, RZ, RZ, RZ ;  /* 0x000000ffff027224 */ /* 0x000fe400078e00ff */
[----:B------:R-:W-:Y:S02]  /*03c0*/  IMAD.MOV R0, RZ, RZ, -R8 ;  /* 0x000000ffff007224 */ /* 0x000fe400078e0a08 */
        /* <DEDUP_REMOVED lines=8> */
[----:B------:R-:W-:Y:S01]  /*0450*/  LOP3.LUT R0, R4, R11, RZ, 0x3c, !PT ;  /* 0x0000000b04007212 */ /* 0x000fe200078e3cff */
[----:B------:R-:W0:Y:S03]  /*0460*/  LDC R7, c[0x0][0x230] ;  /* 0x00008c00ff077b82 */ /* 0x000e260000000800 */
[----:B------:R-:W-:-:S07]  /*0470*/  ISETP.GE.AND P2, PT, R0, RZ, PT ;  /* 0x000000ff0000720c */ /* 0x000fce0003f46270 */
[----:B------:R-:W-:-:S06]  /*0480*/  @P0 VIADD R2, R2, 0x1 ;  /* 0x0000000102020836 */ /* 0x000fcc0000000000 */
[----:B------:R-:W-:Y:S01]  /*0490*/  @!P2 IMAD.MOV R2, RZ, RZ, -R2 ;  /* 0x000000ffff02a224 */ /* 0x000fe200078e0a02 */
[----:B------:R-:W-:-:S05]  /*04a0*/  @!P1 LOP3.LUT R2, RZ, R11, RZ, 0x33, !PT ;  /* 0x0000000bff029212 */ /* 0x000fca00078e33ff */
[----:B------:R-:W-:Y:S02]  /*04b0*/  IMAD.MOV R0, RZ, RZ, -R2 ;  /* 0x000000ffff007224 */ /* 0x000fe400078e0a02 */
[----:B0-----:R-:W-:Y:S02]  /*04c0*/  VIADD R7, R7, 0x3f ;  /* 0x0000003f07077836 */ /* 0x001fe40000000000 */
[----:B------:R-:W-:-:S03]  /*04d0*/  IMAD R0, R11, R0, R4 ;  /* 0x000000000b007224 */ /* 0x000fc600078e0204 */
[----:B------:R-:W-:Y:S01]  /*04e0*/  ISETP.GT.AND P0, PT, R7, 0x3f, PT ;  /* 0x0000003f0700780c */ /* 0x000fe20003f04270 */
[----:B------:R-:W-:Y:S02]  /*04f0*/  IMAD.IADD R3, R6, 0x1, R0 ;  /* 0x0000000106037824 */ /* 0x000fe400078e0200 */
[----:B------:R-:W-:Y:S02]  /*0500*/  IMAD.SHL.U32 R0, R2, 0x200, RZ ;  /* 0x0000020002007824 */ /* 0x000fe400078e00ff */
[----:B------:R-:W-:-:S05]  /*0510*/  IMAD R16, R3, 0x80, R232 ;  /* 0x0000008003107824 */ /* 0x000fca00078e02e8 */
[----:B------:R0:W-:Y:S03]  /*0520*/  STL [R1+0x102c], R16 ;  /* 0x00102c1001007387 */ /* 0x0001e60000100800 */
[----:B------:R-:W-:Y:S05]  /*0530*/  @P0 BRA `(.L_x_0) ;  /* 0x0000001c000c0947 */ /* 0x000fea0003800000 */
[----:B------:R-:W-:Y:S01]  /*0540*/  IMAD.SHL.U32 R2, R12, 0x8, RZ ;  /* 0x000000080c027824 */ /* 0x000fe200078e00ff */
[----:B------:R1:W-:Y:S01]  /*0550*/  STL [R1+0x400], RZ ;  /* 0x000400ff01007387 */ /* 0x0003e20000100800 */
[----:B------:R-:W-:Y:S02]  /*0560*/  CS2R R24, SRZ ;  /* 0x0000000000187805 */ /* 0x000fe4000001ff00 */
[----:B------:R-:W-:Y:S02]  /*0570*/  CS2R R26, SRZ ;  /* 0x00000000001a7805 */ /* 0x000fe4000001ff00 */
[----:B------:R-:W-:Y:S01]  /*0580*/  CS2R R28, SRZ ;  /* 0x00000000001c7805 */ /* 0x000fe2000001ff00 */
[----:B------:R1:W-:Y:S01]  /*0590*/  STL [R1+0x1028], R2 ;  /* 0x0010280201007387 */ /* 0x0003e20000100800 */
[----:B------:R-:W-:Y:S02]  /*05a0*/  CS2R R30, SRZ ;  /* 0x00000000001e7805 */ /* 0x000fe4000001ff00 */
[----:B------:R-:W-:-:S02]  /*05b0*/  CS2R R32, SRZ ;  /* 0x0000000000207805 */ /* 0x000fc4000001ff00 */
[----:B------:R-:W-:Y:S01]  /*05c0*/  CS2R R34, SRZ ;  /* 0x0000000000227805 */ /* 0x000fe2000001ff00 */
[----:B------:R1:W-:Y:S01]  /*05d0*/  STL [R1+0x404], RZ ;  /* 0x000404ff01007387 */ /* 0x0003e20000100800 */
[----:B------:R-:W-:Y:S02]  /*05e0*/  CS2R R36, SRZ ;  /* 0x0000000000247805 */ /* 0x000fe4000001ff00 */
[----:B------:R-:W-:Y:S02]  /*05f0*/  CS2R R38, SRZ ;  /* 0x0000000000267805 */ /* 0x000fe4000001ff00 */
[----:B------:R-:W-:Y:S01]  /*0600*/  CS2R R40, SRZ ;  /* 0x0000000000287805 */ /* 0x000fe2000001ff00 */
[----:B------:R1:W-:Y:S01]  /*0610*/  STL [R1+0x408], RZ ;  /* 0x000408ff01007387 */ /* 0x0003e20000100800 */
        /* <DEDUP_REMOVED lines=72> */
[----:B------:R-:W-:-:S03]  /*0aa0*/  CS2R R150, SRZ ;  /* 0x0000000000967805 */ /* 0x000fc6000001ff00 */
[----:B------:R1:W-:Y:S04]  /*0ab0*/  STL [R1+0x454], RZ ;  /* 0x000454ff01007387 */ /* 0x0003e80000100800 */
        /* <DEDUP_REMOVED lines=234> */
[----:B------:R1:W-:Y:S04]  /*1960*/  STL [R1], RZ ;  /* 0x000000ff01007387 */ /* 0x0003e80000100800 */
        /* <DEDUP_REMOVED lines=126> */
[----:B------:R1:W-:Y:S01]  /*2150*/  STL [R1+0x1fc], RZ ;  /* 0x0001fcff01007387 */ /* 0x0003e20000100800 */
[----:B------:R-:W-:Y:S05]  /*2160*/  BRA `(.L_x_1) ;  /* 0x0000029400dc7947 */ /* 0x000fea0003800000 */
.L_x_0:
[----:B------:R-:W-:Y:S01]  /*2170*/  IABS R11, R124 ;  /* 0x0000007c000b7213 */ /* 0x000fe20000000000 */
[----:B------:R-:W1:Y:S01]  /*2180*/  S2R R232, SR_TID.X ;  /* 0x0000000000e87919 */ /* 0x000e620000002100 */
[----:B------:R-:W-:Y:S01]  /*2190*/  IABS R3, R125 ;  /* 0x0000007d00037213 */ /* 0x000fe20000000000 */
[----:B------:R-:W-:Y:S01]  /*21a0*/  ULDC UR34, c[0x0][0x23c] ;  /* 0x00008f0000227ab9 */ /* 0x000fe20000000800 */
[----:B------:R-:W2:Y:S01]  /*21b0*/  I2F.RP R2, R11 ;  /* 0x0000000b00027306 */ /* 0x000ea20000209400 */
[----:B------:R-:W-:Y:S01]  /*21c0*/  STL [R1+0x106c], R125 ;  /* 0x00106c7d01007387 */ /* 0x000fe20000100800 */
[----:B------:R-:W-:Y:S01]  /*21d0*/  ISETP.GE.AND P4, PT, R16, RZ, PT ;  /* 0x000000ff1000720c */ /* 0x000fe20003f86270 */
[----:B------:R-:W-:Y:S01]  /*21e0*/  ULDC.64 UR6, c[0x0][0x218] ;  /* 0x0000860000067ab9 */ /* 0x000fe20000000a00 */
[----:B------:R-:W-:Y:S01]  /*21f0*/  ISETP.NE.AND P6, PT, R124, RZ, PT ;  /* 0x000000ff7c00720c */ /* 0x000fe20003fc5270 */
[----:B------:R3:W-:Y:S01]  /*2200*/  STL [R1+0x1030], R0 ;  /* 0x0010300001007387 */ /* 0x0007e20000100800 */
[----:B------:R-:W-:Y:S01]  /*2210*/  ULDC UR5, c[0x0][0x234] ;  /* 0x00008d0000057ab9 */ /* 0x000fe20000000800 */
[----:B------:R-:W-:Y:S01]  /*2220*/  ULDC.64 UR8, c[0x0][0x210] ;  /* 0x0000840000087ab9 */ /* 0x000fe20000000a00 */
[----:B------:R-:W4:Y:S08]  /*2230*/  I2F.RP R6, R3 ;  /* 0x0000000300067306 */ /* 0x000f300000209400 */
[----:B--2---:R-:W2:Y:S08]  /*2240*/  MUFU.RCP R2, R2 ;  /* 0x0000000200027308 */ /* 0x004eb00000001000 */
[----:B----4-:R-:W4:Y:S01]  /*2250*/  MUFU.RCP R6, R6 ;  /* 0x0000000600067308 */ /* 0x010f220000001000 */
[----:B--2---:R-:W-:Y:S01]  /*2260*/  VIADD R4, R2, 0xffffffe ;  /* 0x0ffffffe02047836 */ /* 0x004fe20000000000 */
[----:B------:R-:W-:-:S06]  /*2270*/  IABS R2, R16 ;  /* 0x0000001000027213 */ /* 0x000fcc0000000000 */
[----:B------:R2:W0:Y:S01]  /*2280*/  F2I.FTZ.U32.TRUNC.NTZ R5, R4 ;  /* 0x0000000400057305 */ /* 0x000422000021f000 */
[----:B----4-:R-:W-:Y:S01]  /*2290*/  VIADD R8, R6, 0xffffffe ;  /* 0x0ffffffe06087836 */ /* 0x010fe20000000000 */
[----:B-1----:R-:W-:-:S06]  /*22a0*/  LEA.HI R6, R232, R0, RZ, 0x1a ;  /* 0x00000000e8067211 */ /* 0x002fcc00078fd0ff */
[----:B------:R1:W4:Y:S01]  /*22b0*/  F2I.FTZ.U32.TRUNC.NTZ R9, R8 ;  /* 0x0000000800097305 */ /* 0x000322000021f000 */
[----:B--2---:R-:W-:Y:S02]  /*22c0*/  IMAD.MOV.U32 R4, RZ, RZ, RZ ;  /* 0x000000ffff047224 */ /* 0x004fe400078e00ff */
[C---:B------:R-:W-:Y:S02]  /*22d0*/  VIADD R14, R6.reuse, 0x1fe ;  /* 0x000001fe060e7836 */ /* 0x040fe40000000000 */
[----:B------:R-:W-:Y:S02]  /*22e0*/  VIADD R243, R6, 0x1e ;  /* 0x0000001e06f37836 */ /* 0x000fe40000000000 */
[----:B0-----:R-:W-:Y:S01]  /*22f0*/  IMAD.MOV R10, RZ, RZ, -R5 ;  /* 0x000000ffff0a7224 */ /* 0x001fe200078e0a05 */
[----:B------:R-:W-:Y:S02]  /*2300*/  ISETP.GE.AND P1, PT, R14, RZ, PT ;  /* 0x000000ff0e00720c */ /* 0x000fe40003f26270 */
[----:B-1----:R-:W-:Y:S01]  /*2310*/  SHF.R.U32.HI R8, RZ, 0x6, R232 ;  /* 0x00000006ff087819 */ /* 0x002fe200000116e8 */
[----:B------:R-:W-:-:S04]  /*2320*/  IMAD R13, R10, R11, RZ ;  /* 0x0000000b0a0d7224 */ /* 0x000fc800078e02ff */
[----:B------:R-:W-:-:S04]  /*2330*/  IMAD.HI.U32 R5, R5, R13, R4 ;  /* 0x0000000d05057227 */ /* 0x000fc800078e0004 */
[----:B----4-:R-:W-:Y:S02]  /*2340*/  IMAD.MOV R10, RZ, RZ, -R9 ;  /* 0x000000ffff0a7224 */ /* 0x010fe400078e0a09 */
[----:B------:R-:W-:-:S04]  /*2350*/  IMAD.HI.U32 R5, R5, R2, RZ ;  /* 0x0000000205057227 */ /* 0x000fc800078e00ff */
[----:B------:R-:W-:Y:S02]  /*2360*/  IMAD.MOV R5, RZ, RZ, -R5 ;  /* 0x000000ffff057224 */ /* 0x000fe400078e0a05 */
[----:B------:R-:W-:Y:S01]  /*2370*/  IMAD R13, R10, R3, RZ ;  /* 0x000000030a0d7224 */ /* 0x000fe200078e02ff */
[----:B------:R-:W-:Y:S01]  /*2380*/  IABS R10, R14 ;  /* 0x0000000e000a7213 */ /* 0x000fe20000000000 */
[----:B------:R-:W-:Y:S01]  /*2390*/  IMAD R4, R11, R5, R2 ;  /* 0x000000050b047224 */ /* 0x000fe200078e0202 */
[----:B------:R-:W-:Y:S01]  /*23a0*/  SGXT.U32 R5, R8, 0x1 ;  /* 0x000000010805781a */ /* 0x000fe20000000000 */
[----:B------:R-:W-:-:S03]  /*23b0*/  IMAD.MOV.U32 R8, RZ, RZ, RZ ;  /* 0x000000ffff087224 */ /* 0x000fc600078e00ff */
[----:B------:R-:W-:Y:S01]  /*23c0*/  ISETP.GT.U32.AND P0, PT, R11, R4, PT ;  /* 0x000000040b00720c */ /* 0x000fe20003f04070 */
[----:B------:R-:W-:Y:S01]  /*23d0*/  IMAD.HI.U32 R2, R9, R13, R8 ;  /* 0x0000000d09027227 */ /* 0x000fe200078e0008 */
[----:B------:R-:W-:-:S03]  /*23e0*/  LOP3.LUT R5, R0, R5, RZ, 0xfc, !PT ;  /* 0x0000000500057212 */ /* 0x000fc600078efcff */
[----:B------:R-:W-:Y:S01]  /*23f0*/  IMAD.MOV.U32 R9, RZ, RZ, R10 ;  /* 0x000000ffff097224 */ /* 0x000fe200078e000a */
[C---:B------:R-:W-:Y:S02]  /*2400*/  LOP3.LUT R13, R5.reuse, 0x1fc, RZ, 0xfc, !PT ;  /* 0x000001fc050d7812 */ /* 0x040fe400078efcff */
[----:B------:R-:W-:Y:S01]  /*2410*/  SHF.R.S32.HI R10, RZ, 0x1f, R7 ;  /* 0x0000001fff0a7819 */ /* 0x000fe20000011407 */
[----:B------:R-:W-:Y:S01]  /*2420*/  IMAD.HI.U32 R8, R2, R9, RZ ;  /* 0x0000000902087227 */ /* 0x000fe200078e00ff */
[----:B------:R-:W-:Y:S02]  /*2430*/  IABS R12, R13 ;  /* 0x0000000d000c7213 */ /* 0x000fe40000000000 */
[----:B---3--:R-:W-:Y:S01]  /*2440*/  LEA.HI R0, R10, R7, RZ, 0x6 ;  /* 0x000000070a007211 */ /* 0x008fe200078f30ff */
[----:B------:R-:W-:Y:S01]  /*2450*/  IMAD.MOV R8, RZ, RZ, -R8 ;  /* 0x000000ffff087224 */ /* 0x000fe200078e0a08 */
[----:B------:R-:W-:Y:S01]  /*2460*/  LOP3.LUT R15, R5, 0x1f8, RZ, 0xfc, !PT ;  /* 0x000001f8050f7812 */ /* 0x000fe200078efcff */
[----:B------:R-:W-:Y:S01]  /*2470*/  @!P0 IMAD.IADD R4, R4, 0x1, -R11 ;  /* 0x0000000104048824 */ /* 0x000fe200078e0a0b */
[----:B------:R-:W-:Y:S01]  /*2480*/  ISETP.GE.AND P2, PT, R13, RZ, PT ;  /* 0x000000ff0d00720c */ /* 0x000fe20003f46270 */
[----:B------:R-:W-:Y:S01]  /*2490*/  IMAD.MOV.U32 R10, RZ, RZ, R12 ;  /* 0x000000ffff0a7224 */ /* 0x000fe200078e000c */
[----:B------:R-:W-:Y:S01]  /*24a0*/  IABS R14, R15 ;  /* 0x0000000f000e7213 */ /* 0x000fe20000000000 */
[----:B------:R-:W-:Y:S01]  /*24b0*/  IMAD R8, R3, R8, R9 ;  /* 0x0000000803087224 */ /* 0x000fe200078e0209 */
[----:B------:R-:W-:Y:S01]  /*24c0*/  ISETP.GT.U32.AND P0, PT, R11, R4, PT ;  /* 0x000000040b00720c */ /* 0x000fe20003f04070 */
[----:B------:R-:W-:Y:S01]  /*24d0*/  IMAD.HI.U32 R7, R2, R10, RZ ;  /* 0x0000000a02077227 */ /* 0x000fe200078e00ff */
[----:B------:R-:W-:Y:S01]  /*24e0*/  LOP3.LUT R9, R5, 0x1fa, RZ, 0xfc, !PT ;  /* 0x000001fa05097812 */ /* 0x000fe200078efcff */
[----:B------:R0:W-:Y:S01]  /*24f0*/  STL [R1+0x99c], R0 ;  /* 0x00099c0001007387 */ /* 0x0001e20000100800 */
[----:B------:R-:W-:Y:S01]  /*2500*/  ISETP.GT.U32.AND P5, PT, R3, R8, PT ;  /* 0x000000080300720c */ /* 0x000fe20003fa4070 */
[----:B------:R-:W-:Y:S01]  /*2510*/  IMAD.MOV R7, RZ, RZ, -R7 ;  /* 0x000000ffff077224 */ /* 0x000fe200078e0a07 */
[----:B------:R-:W-:-:S02]  /*2520*/  IABS R12, R9 ;  /* 0x00000009000c7213 */ /* 0x000fc40000000000 */
[----:B------:R-:W-:Y:S01]  /*2530*/  ISETP.GE.AND P3, PT, R9, RZ, PT ;  /* 0x000000ff0900720c */ /* 0x000fe20003f66270 */
[----:B------:R-:W-:Y:S01]  /*2540*/  IMAD R10, R3, R7, R10 ;  /* 0x00000007030a7224 */ /* 0x000fe200078e020a */
[C---:B------:R-:W-:Y:S01]  /*2550*/  LOP3.LUT R13, R5.reuse, 0x1f6, RZ, 0xfc, !PT ;  /* 0x000001f6050d7812 */ /* 0x040fe200078efcff */
[----:B------:R-:W-:Y:S01]  /*2560*/  IMAD.HI.U32 R7, R2, R12, RZ ;  /* 0x0000000c02077227 */ /* 0x000fe200078e00ff */
[C---:B------:R-:W-:Y:S02]  /*2570*/  LOP3.LUT R17, R5.reuse, 0x1f4, RZ, 0xfc, !PT ;  /* 0x000001f405117812 */ /* 0x040fe400078efcff */
[----:B------:R-:W-:Y:S01]  /*2580*/  LOP3.LUT R21, R5, 0x1e0, RZ, 0xfc, !PT ;  /* 0x000001e005157812 */ /* 0x000fe200078efcff */
[----:B------:R-:W-:Y:S01]  /*2590*/  @!P0 IMAD.IADD R4, R4, 0x1, -R11 ;  /* 0x0000000104048824 */ /* 0x000fe200078e0a0b */
[----:B------:R-:W-:Y:S01]  /*25a0*/  ISETP.GT.U32.AND P0, PT, R3, R10, PT ;  /* 0x0000000a0300720c */ /* 0x000fe20003f04070 */
[----:B------:R-:W-:Y:S01]  /*25b0*/  IMAD.MOV R7, RZ, RZ, -R7 ;  /* 0x000000ffff077224 */ /* 0x000fe200078e0a07 */
[----:B------:R-:W-:Y:S01]  /*25c0*/  IABS R11, R17 ;  /* 0x00000011000b7213 */ /* 0x000fe20000000000 */
[----:B------:R-:W-:Y:S01]  /*25d0*/  @!P5 IMAD.IADD R8, R8, 0x1, -R3 ;  /* 0x000000010808d824 */ /* 0x000fe200078e0a03 */
[----:B------:R-:W-:Y:S01]  /*25e0*/  LOP3.LUT R22, R5, 0x1dc, RZ, 0xfc, !PT ;  /* 0x000001dc05167812 */ /* 0x000fe200078efcff */
[----:B------:R-:W-:Y:S01]  /*25f0*/  IMAD R12, R3, R7, R12 ;  /* 0x00000007030c7224 */ /* 0x000fe200078e020c */
[----:B------:R-:W-:Y:S01]  /*2600*/  LOP3.LUT R23, R5, 0x1da, RZ, 0xfc, !PT ;  /* 0x000001da05177812 */ /* 0x000fe200078efcff */
[----:B------:R-:W-:Y:S01]  /*2610*/  IMAD.HI.U32 R9, R2, R14, RZ ;  /* 0x0000000e02097227 */ /* 0x000fe200078e00ff */
[----:B------:R-:W-:-:S02]  /*2620*/  ISETP.GT.U32.AND P5, PT, R3, R8, PT ;  /* 0x000000080300720c */ /* 0x000fc40003fa4070 */
[----:B------:R-:W-:Y:S01]  /*2630*/  LOP3.LUT R25, R5, 0x1d6, RZ, 0xfc, !PT ;  /* 0x000001d605197812 */ /* 0x000fe200078efcff */
[----:B------:R-:W-:Y:S01]  /*2640*/  @!P4 IMAD.MOV R4, RZ, RZ, -R4 ;  /* 0x000000ffff04c224 */ /* 0x000fe200078e0a04 */
[----:B------:R-:W-:Y:S01]  /*2650*/  ISETP.GT.U32.AND P4, PT, R3, R12, PT ;  /* 0x0000000c0300720c */ /* 0x000fe20003f84070 */
[----:B------:R-:W-:Y:S01]  /*2660*/  IMAD.MOV R9, RZ, RZ, -R9 ;  /* 0x000000ffff097224 */ /* 0x000fe200078e0a09 */
[----:B------:R-:W-:Y:S01]  /*2670*/  @!P6 LOP3.LUT R4, RZ, R124, RZ, 0x33, !PT ;  /* 0x0000007cff04e212 */ /* 0x000fe200078e33ff */
[--C-:B------:R-:W-:Y:S01]  /*2680*/  @!P0 IMAD.IADD R10, R10, 0x1, -R3.reuse ;  /* 0x000000010a0a8824 */ /* 0x100fe200078e0a03 */
[----:B------:R-:W-:Y:S01]  /*2690*/  LOP3.LUT R24, R5, 0x1d8, RZ, 0xfc, !PT ;  /* 0x000001d805187812 */ /* 0x000fe200078efcff */
[C---:B------:R-:W-:Y:S01]  /*26a0*/  IMAD R14, R3.reuse, R9, R14 ;  /* 0x00000009030e7224 */ /* 0x040fe200078e020e */
[----:B------:R-:W-:Y:S01]  /*26b0*/  IABS R9, R13 ;  /* 0x0000000d00097213 */ /* 0x000fe20000000000 */
[----:B------:R-:W-:Y:S01]  /*26c0*/  STL [R1+0x1050], R4 ;  /* 0x0010500401007387 */ /* 0x000fe20000100800 */
[C---:B------:R-:W-:Y:S01]  /*26d0*/  ISETP.GT.U32.AND P0, PT, R3.reuse, R10, PT ;  /* 0x0000000a0300720c */ /* 0x040fe20003f04070 */
[----:B------:R-:W-:Y:S01]  /*26e0*/  @!P5 IMAD.IADD R8, R8, 0x1, -R3 ;  /* 0x000000010808d824 */ /* 0x000fe200078e0a03 */
[----:B------:R-:W-:Y:S01]  /*26f0*/  ISETP.GT.U32.AND P6, PT, R3, R14, PT ;  /* 0x0000000e0300720c */ /* 0x000fe20003fc4070 */
[----:B------:R-:W-:Y:S01]  /*2700*/  IMAD.HI.U32 R7, R2, R9, RZ ;  /* 0x0000000902077227 */ /* 0x000fe200078e00ff */
[----:B------:R-:W-:-:S02]  /*2710*/  ISETP.GE.AND P5, PT, R15, RZ, PT ;  /* 0x000000ff0f00720c */ /* 0x000fc40003fa6270 */
[C---:B------:R-:W-:Y:S01]  /*2720*/  LOP3.LUT R15, R5.reuse, 0x1f0, RZ, 0xfc, !PT ;  /* 0x000001f0050f7812 */ /* 0x040fe200078efcff */
[--C-:B------:R-:W-:Y:S01]  /*2730*/  @!P4 IMAD.IADD R12, R12, 0x1, -R3.reuse ;  /* 0x000000010c0cc824 */ /* 0x100fe200078e0a03 */
[----:B------:R-:W-:Y:S01]  /*2740*/  IABS R19, R25 ;  /* 0x0000001900137213 */ /* 0x000fe20000000000 */
[----:B0-----:R-:W-:Y:S01]  /*2750*/  IMAD.MOV.U32 R0, RZ, RZ, R8 ;  /* 0x000000ffff007224 */ /* 0x001fe200078e0008 */
[----:B------:R-:W-:Y:S01]  /*2760*/  LOP3.LUT R26, R5, 0x1d4, RZ, 0xfc, !PT ;  /* 0x000001d4051a7812 */ /* 0x000fe200078efcff */
[----:B------:R-:W-:Y:S01]  /*2770*/  IMAD.HI.U32 R8, R2, R11, RZ ;  /* 0x0000000b02087227 */ /* 0x000fe200078e00ff */
[----:B------:R-:W-:Y:S02]  /*2780*/  ISETP.GT.U32.AND P4, PT, R3, R12, PT ;  /* 0x0000000c0300720c */ /* 0x000fe40003f84070 */
[----:B------:R-:W-:Y:S01]  /*2790*/  IABS R20, R26 ;  /* 0x0000001a00147213 */ /* 0x000fe20000000000 */
[----:B------:R-:W-:Y:S01]  /*27a0*/  @!P1 IMAD.MOV R0, RZ, RZ, -R0 ;  /* 0x000000ffff009224 */ /* 0x000fe200078e0a00 */
[----:B------:R-:W-:Y:S01]  /*27b0*/  ISETP.GE.AND P1, PT, R13, RZ, PT ;  /* 0x000000ff0d00720c */ /* 0x000fe20003f26270 */
[--C-:B------:R-:W-:Y:S01]  /*27c0*/  @!P0 IMAD.IADD R10, R10, 0x1, -R3.reuse ;  /* 0x000000010a0a8824 */ /* 0x100fe200078e0a03 */
[----:B------:R-:W-:Y:S01]  /*27d0*/  LOP3.LUT R13, R5, 0x1f2, RZ, 0xfc, !PT ;  /* 0x000001f2050d7812 */ /* 0x000fe200078efcff */
[----:B------:R-:W-:Y:S01]  /*27e0*/  @!P6 IMAD.IADD R14, R14, 0x1, -R3 ;  /* 0x000000010e0ee824 */ /* 0x000fe200078e0a03 */
[----:B------:R0:W-:Y:S01]  /*27f0*/  STL [R1+0x20], R0 ;  /* 0x0000200001007387 */ /* 0x0001e20000100800 */
[----:B------:R-:W-:Y:S01]  /*2800*/  IMAD.MOV R16, RZ, RZ, -R7 ;  /* 0x000000ffff107224 */ /* 0x000fe200078e0a07 */
[----:B------:R-:W-:Y:S01]  /*2810*/  IABS R7, R13 ;  /* 0x0000000d00077213 */ /* 0x000fe20000000000 */
[----:B------:R-:W-:Y:S01]  /*2820*/  IMAD.MOV R18, RZ, RZ, -R8 ;  /* 0x000000ffff127224 */ /* 0x000fe200078e0a08 */
[C---:B------:R-:W-:Y:S01]  /*2830*/  ISETP.GT.U32.AND P6, PT, R3.reuse, R14, PT ;  /* 0x0000000e0300720c */ /* 0x040fe20003fc4070 */
[----:B------:R-:W-:Y:S01]  /*2840*/  IMAD R8, R3, R16, R9 ;  /* 0x0000001003087224 */ /* 0x000fe200078e0209 */
[----:B------:R-:W-:Y:S01]  /*2850*/  ISETP.GE.AND P0, PT, R17, RZ, PT ;  /* 0x000000ff1100720c */ /* 0x000fe20003f06270 */
[----:B------:R-:W-:Y:S01]  /*2860*/  @!P4 IMAD.IADD R12, R12, 0x1, -R3 ;  /* 0x000000010c0cc824 */ /* 0x000fe200078e0a03 */
[----:B------:R-:W-:Y:S01]  /*2870*/  LOP3.LUT R17, R5, 0x1ea, RZ, 0xfc, !PT ;  /* 0x000001ea05117812 */ /* 0x000fe200078efcff */
[C---:B------:R-:W-:Y:S01]  /*2880*/  IMAD R16, R3.reuse, R18, R11 ;  /* 0x0000001203107224 */ /* 0x040fe200078e020b */
[----:B------:R-:W-:Y:S01]  /*2890*/  ISETP.GT.U32.AND P4, PT, R3, R8, PT ;  /* 0x000000080300720c */ /* 0x000fe20003f84070 */
[----:B0-----:R-:W-:Y:S01]  /*28a0*/  IMAD.MOV.U32 R0, RZ, RZ, R10 ;  /* 0x000000ffff007224 */ /* 0x001fe200078e000a */
[----:B------:R-:W-:Y:S01]  /*28b0*/  IABS R18, R24 ;  /* 0x0000001800127213 */ /* 0x000fe20000000000 */
[----:B------:R-:W-:Y:S01]  /*28c0*/  IMAD.MOV.U32 R10, RZ, RZ, R7 ;  /* 0x000000ffff0a7224 */ /* 0x000fe200078e0007 */
[C---:B------:R-:W-:Y:S01]  /*28d0*/  LOP3.LUT R27, R5.reuse, 0x1d2, RZ, 0xfc, !PT ;  /* 0x000001d2051b7812 */ /* 0x040fe200078efcff */
[----:B------:R-:W-:Y:S01]  /*28e0*/  @!P2 IMAD.MOV R0, RZ, RZ, -R0 ;  /* 0x000000ffff00a224 */ /* 0x000fe200078e0a00 */
[C---:B------:R-:W-:Y:S01]  /*28f0*/  LOP3.LUT R34, R5.reuse, 0x1c4, RZ, 0xfc, !PT ;  /* 0x000001c405227812 */ /* 0x040fe200078efcff */
[----:B------:R-:W-:Y:S01]  /*2900*/  IMAD.HI.U32 R7, R2, R10, RZ ;  /* 0x0000000a02077227 */ /* 0x000fe200078e00ff */
[----:B------:R-:W-:-:S02]  /*2910*/  LOP3.LUT R32, R5, 0x1c6, RZ, 0xfc, !PT ;  /* 0x000001c605207812 */ /* 0x000fc400078efcff */
[----:B------:R0:W-:Y:S01]  /*2920*/  STL [R1+0x1c], R0 ;  /* 0x00001c0001007387 */ /* 0x0001e20000100800 */
[----:B------:R-:W-:Y:S01]  /*2930*/  IMAD.MOV R7, RZ, RZ, -R7 ;  /* 0x000000ffff077224 */ /* 0x000fe200078e0a07 */
[----:B------:R-:W-:Y:S01]  /*2940*/  LOP3.LUT R35, R5, 0x1c2, RZ, 0xfc, !PT ;  /* 0x000001c205237812 */ /* 0x000fe200078efcff */
[--C-:B------:R-:W-:Y:S01]  /*2950*/  @!P6 IMAD.IADD R14, R14, 0x1, -R3.reuse ;  /* 0x000000010e0ee824 */ /* 0x100fe200078e0a03 */
[----:B------:R-:W-:Y:S01]  /*2960*/  ISETP.GE.AND P6, PT, R13, RZ, PT ;  /* 0x000000ff0d00720c */ /* 0x000fe20003fc6270 */
[----:B------:R-:W-:Y:S01]  /*2970*/  IMAD R10, R3, R7, R10 ;  /* 0x00000007030a7224 */ /* 0x000fe200078e020a */
[----:B------:R-:W-:Y:S01]  /*2980*/  LOP3.LUT R13, R5, 0x1ec, RZ, 0xfc, !PT ;  /* 0x000001ec050d7812 */ /* 0x000fe200078efcff */
[----:B------:R-:W-:Y:S01]  /*2990*/  @!P4 IMAD.IADD R8, R8, 0x1, -R3 ;  /* 0x000000010808c824 */ /* 0x000fe200078e0a03 */
[----:B------:R-:W-:Y:S01]  /*29a0*/  IABS R31, R35 ;  /* 0x00000023001f7213 */ /* 0x000fe20000000000 */
[----:B------:R-:W-:Y:S01]  /*29b0*/  VIADD R9, R6, 0x1ee ;  /* 0x000001ee06097836 */ /* 0x000fe20000000000 */
[----:B------:R-:W-:Y:S01]  /*29c0*/  IABS R252, R13 ;  /* 0x0000000d00fc7213 */ /* 0x000fe20000000000 */
[----:B0-----:R-:W-:Y:S01]  /*29d0*/  IMAD.MOV.U32 R0, RZ, RZ, R12 ;  /* 0x000000ffff007224 */ /* 0x001fe200078e000c */
[----:B------:R-:W-:-:S02]  /*29e0*/  IABS R12, R15 ;  /* 0x0000000f000c7213 */ /* 0x000fc40000000000 */
[C---:B------:R-:W-:Y:S01]  /*29f0*/  ISETP.GT.U32.AND P4, PT, R3.reuse, R8, PT ;  /* 0x000000080300720c */ /* 0x040fe20003f84070 */
[----:B------:R-:W-:Y:S01]  /*2a00*/  @!P3 IMAD.MOV R0, RZ, RZ, -R0 ;  /* 0x000000ffff00b224 */ /* 0x000fe200078e0a00 */
[----:B------:R-:W-:Y:S01]  /*2a10*/  ISETP.GT.U32.AND P3, PT, R3, R16, PT ;  /* 0x000000100300720c */ /* 0x000fe20003f64070 */
[C---:B------:R-:W-:Y:S01]  /*2a20*/  IMAD.HI.U32 R7, R2.reuse, R12, RZ ;  /* 0x0000000c02077227 */ /* 0x040fe200078e00ff */
[----:B------:R-:W-:Y:S02]  /*2a30*/  IABS R11, R9 ;  /* 0x00000009000b7213 */ /* 0x000fe40000000000 */
[----:B------:R0:W-:Y:S01]  /*2a40*/  STL [R1+0x18], R0 ;  /* 0x0000180001007387 */ /* 0x0001e20000100800 */
[----:B------:R-:W-:Y:S01]  /*2a50*/  IMAD.MOV R7, RZ, RZ, -R7 ;  /* 0x000000ffff077224 */ /* 0x000fe200078e0a07 */
[----:B------:R-:W-:Y:S01]  /*2a60*/  ISETP.GE.AND P2, PT, R9, RZ, PT ;  /* 0x000000ff0900720c */ /* 0x000fe20003f46270 */
[----:B------:R-:W-:Y:S01]  /*2a70*/  IMAD.HI.U32 R9, R2, R11, RZ ;  /* 0x0000000b02097227 */ /* 0x000fe200078e00ff */
[----:B------:R-:W-:-:S02]  /*2a80*/  LOP3.LUT R36, R5, 0x1c0, RZ, 0xfc, !PT ;  /* 0x000001c005247812 */ /* 0x000fc400078efcff */
[----:B------:R-:W-:Y:S01]  /*2a90*/  LOP3.LUT R37, R5, 0x1bc, RZ, 0xfc, !PT ;  /* 0x000001bc05257812 */ /* 0x000fe200078efcff */
[----:B------:R-:W-:Y:S01]  /*2aa0*/  IMAD R12, R3, R7, R12 ;  /* 0x00000007030c7224 */ /* 0x000fe200078e020c */
[C---:B------:R-:W-:Y:S01]  /*2ab0*/  LOP3.LUT R38, R5.reuse, 0x1b4, RZ, 0xfc, !PT ;  /* 0x000001b405267812 */ /* 0x040fe200078efcff */
[--C-:B------:R-:W-:Y:S01]  /*2ac0*/  @!P3 IMAD.IADD R16, R16, 0x1, -R3.reuse ;  /* 0x000000011010b824 */ /* 0x100fe200078e0a03 */
[----:B------:R-:W-:Y:S01]  /*2ad0*/  IABS R33, R37 ;  /* 0x0000002500217213 */ /* 0x000fe20000000000 */
[----:B0-----:R-:W-:Y:S01]  /*2ae0*/  IMAD.MOV.U32 R0, RZ, RZ, R14 ;  /* 0x000000ffff007224 */ /* 0x001fe200078e000e */
[----:B------:R-:W-:Y:S01]  /*2af0*/  LOP3.LUT R41, R5, 0x1b2, RZ, 0xfc, !PT ;  /* 0x000001b205297812 */ /* 0x000fe200078efcff */
[----:B------:R-:W-:Y:S01]  /*2b00*/  @!P4 IMAD.IADD R8, R8, 0x1, -R3 ;  /* 0x000000010808c824 */ /* 0x000fe200078e0a03 */
[C---:B------:R-:W-:Y:S01]  /*2b10*/  ISETP.GT.U32.AND P3, PT, R3.reuse, R16, PT ;  /* 0x000000100300720c */ /* 0x040fe20003f64070 */
[----:B------:R-:W-:Y:S01]  /*2b20*/  @!P5 IMAD.MOV R0, RZ, RZ, -R0 ;  /* 0x000000ffff00d224 */ /* 0x000fe200078e0a00 */
[C---:B------:R-:W-:Y:S01]  /*2b30*/  ISETP.GT.U32.AND P5, PT, R3.reuse, R10, PT ;  /* 0x0000000a0300720c */ /* 0x040fe20003fa4070 */
[----:B------:R-:W-:Y:S01]  /*2b40*/  IMAD.MOV R14, RZ, RZ, -R9 ;  /* 0x000000ffff0e7224 */ /* 0x000fe200078e0a09 */
[----:B------:R-:W-:Y:S01]  /*2b50*/  ISETP.GT.U32.AND P4, PT, R3, R12, PT ;  /* 0x0000000c0300720c */ /* 0x000fe20003f84070 */
[----:B------:R-:W-:Y:S01]  /*2b60*/  IMAD.HI.U32 R7, R2, R252, RZ ;  /* 0x000000fc02077227 */ /* 0x000fe200078e00ff */
[----:B------:R0:W-:Y:S01]  /*2b70*/  STL [R1+0x14], R0 ;  /* 0x0000140001007387 */ /* 0x0001e20000100800 */
[----:B------:R-:W-:-:S02]  /*2b80*/  IABS R9, R17 ;  /* 0x0000001100097213 */ /* 0x000fc40000000000 */
[----:B------:R-:W-:Y:S01]  /*2b90*/  IMAD R14, R3, R14, R11 ;  /* 0x0000000e030e7224 */ /* 0x000fe200078e020b */
[C---:B------:R-:W-:Y:S02]  /*2ba0*/  LOP3.LUT R42, R5.reuse, 0x1b0, RZ, 0xfc, !PT ;  /* 0x000001b0052a7812 */ /* 0x040fe400078efcff */
[----:B------:R-:W-:Y:S01]  /*2bb0*/  LOP3.LUT R45, R5, 0x1aa, RZ, 0xfc, !PT ;  /* 0x000001aa052d7812 */ /* 0x000fe200078efcff */
[--C-:B------:R-:W-:Y:S01]  /*2bc0*/  @!P3 IMAD.IADD R16, R16, 0x1, -R3.reuse ;  /* 0x000000011010b824 */ /* 0x100fe200078e0a03 */
[----:B------:R-:W-:Y:S01]  /*2bd0*/  ISETP.GT.U32.AND P3, PT, R3, R14, PT ;  /* 0x0000000e0300720c */ /* 0x000fe20003f64070 */
[----:B------:R-:W-:Y:S01]  /*2be0*/  @!P5 IMAD.IADD R10, R10, 0x1, -R3 ;  /* 0x000000010a0ad824 */ /* 0x000fe200078e0a03 */
[----:B------:R-:W-:Y:S01]  /*2bf0*/  IABS R39, R42 ;  /* 0x0000002a00277213 */ /* 0x000fe20000000000 */
[----:B0-----:R-:W-:Y:S01]  /*2c00*/  IMAD.MOV.U32 R0, RZ, RZ, R8 ;  /* 0x000000ffff007224 */ /* 0x001fe200078e0008 */
[----:B------:R-:W-:Y:S01]  /*2c10*/  LOP3.LUT R46, R5, 0x1a8, RZ, 0xfc, !PT ;  /* 0x000001a8052e7812 */ /* 0x000fe200078efcff */
[----:B------:R-:W-:Y:S01]  /*2c20*/  IMAD.MOV R8, RZ, RZ, -R7 ;  /* 0x000000ffff087224 */ /* 0x000fe200078e0a07 */
[----:B------:R-:W-:Y:S01]  /*2c30*/  ISETP.GT.U32.AND P5, PT, R3, R10, PT ;  /* 0x0000000a0300720c */ /* 0x000fe20003fa4070 */
[----:B------:R-:W-:Y:S01]  /*2c40*/  @!P1 IMAD.MOV R0, RZ, RZ, -R0 ;  /* 0x000000ffff009224 */ /* 0x000fe200078e0a00 */
[----:B------:R-:W-:Y:S01]  /*2c50*/  ISETP.GE.AND P1, PT, R15, RZ, PT ;  /* 0x000000ff0f00720c */ /* 0x000fe20003f26270 */
[----:B------:R-:W-:Y:S01]  /*2c60*/  IMAD R252, R3, R8, R252 ;  /* 0x0000000803fc7224 */ /* 0x000fe200078e02fc */
[----:B------:R-:W-:Y:S01]  /*2c70*/  IABS R15, R21 ;  /* 0x00000015000f7213 */ /* 0x000fe20000000000 */
[----:B------:R-:W-:Y:S01]  /*2c80*/  @!P4 IMAD.IADD R12, R12, 0x1, -R3 ;  /* 0x000000010c0cc824 */ /* 0x000fe200078e0a03 */
[----:B------:R0:W-:Y:S01]  /*2c90*/  STL [R1+0x10], R0 ;  /* 0x0000100001007387 */ /* 0x0001e20000100800 */
[----:B------:R-:W-:Y:S01]  /*2ca0*/  IMAD.HI.U32 R7, R2, R9, RZ ;  /* 0x0000000902077227 */ /* 0x000fe200078e00ff */
[----:B------:R-:W-:-:S02]  /*2cb0*/  IABS R43, R45 ;  /* 0x0000002d002b7213 */ /* 0x000fc40000000000 */
[C---:B------:R-:W-:Y:S01]  /*2cc0*/  ISETP.GT.U32.AND P4, PT, R3.reuse, R12, PT ;  /* 0x0000000c0300720c */ /* 0x040fe20003f84070 */
[----:B------:R-:W-:Y:S01]  /*2cd0*/  IMAD.MOV R8, RZ, RZ, -R7 ;  /* 0x000000ffff087224 */ /* 0x000fe200078e0a07 */
[----:B------:R-:W-:Y:S01]  /*2ce0*/  IABS R44, R46 ;  /* 0x0000002e002c7213 */ /* 0x000fe20000000000 */
[--C-:B------:R-:W-:Y:S01]  /*2cf0*/  @!P5 IMAD.IADD R10, R10, 0x1, -R3.reuse ;  /* 0x000000010a0ad824 */ /* 0x100fe200078e0a03 */
[----:B------:R-:W-:Y:S01]  /*2d00*/  ISETP.GT.U32.AND P5, PT, R3, R252, PT ;  /* 0x000000fc0300720c */ /* 0x000fe20003fa4070 */
[----:B------:R-:W-:Y:S01]  /*2d10*/  @!P3 IMAD.IADD R14, R14, 0x1, -R3 ;  /* 0x000000010e0eb824 */ /* 0x000fe200078e0a03 */
[C---:B------:R-:W-:Y:S01]  /*2d20*/  LOP3.LUT R49, R5.reuse, 0x1a4, RZ, 0xfc, !PT ;  /* 0x000001a405317812 */ /* 0x040fe200078efcff */
[----:B0-----:R-:W-:Y:S01]  /*2d30*/  IMAD.MOV.U32 R0, RZ, RZ, R16 ;  /* 0x000000ffff007224 */ /* 0x001fe200078e0010 */
[----:B------:R-:W-:Y:S01]  /*2d40*/  LOP3.LUT R50, R5, 0x1a2, RZ, 0xfc, !PT ;  /* 0x000001a205327812 */ /* 0x000fe200078efcff */
[C---:B------:R-:W-:Y:S01]  /*2d50*/  IMAD R9, R3.reuse, R8, R9 ;  /* 0x0000000803097224 */ /* 0x040fe200078e0209 */
[----:B------:R-:W-:Y:S01]  /*2d60*/  ISETP.GT.U32.AND P3, PT, R3, R14, PT ;  /* 0x0000000e0300720c */ /* 0x000fe20003f64070 */
[----:B------:R-:W-:Y:S01]  /*2d70*/  @!P0 IMAD.MOV R0, RZ, RZ, -R0 ;  /* 0x000000ffff008224 */ /* 0x000fe200078e0a00 */
[----:B------:R-:W-:Y:S01]  /*2d80*/  ISETP.GE.AND P0, PT, R13, RZ, PT ;  /* 0x000000ff0d00720c */ /* 0x000fe20003f06270 */
[----:B------:R-:W-:Y:S01]  /*2d90*/  @!P4 IMAD.IADD R12, R12, 0x1, -R3 ;  /* 0x000000010c0cc824 */ /* 0x000fe200078e0a03 */
[----:B------:R-:W-:-:S02]  /*2da0*/  LOP3.LUT R13, R5, 0x1e8, RZ, 0xfc, !PT ;  /* 0x000001e8050d7812 */ /* 0x000fc400078efcff */
[----:B------:R0:W-:Y:S01]  /*2db0*/  STL [R1+0xc], R0 ;  /* 0x00000c0001007387 */ /* 0x0001e20000100800 */
[--C-:B------:R-:W-:Y:S01]  /*2dc0*/  @!P5 IMAD.IADD R252, R252, 0x1, -R3.reuse ;  /* 0x00000001fcfcd824 */ /* 0x100fe200078e0a03 */
[----:B------:R-:W-:Y:S01]  /*2dd0*/  IABS R7, R13 ;  /* 0x0000000d00077213 */ /* 0x000fe20000000000 */
[----:B------:R-:W-:Y:S01]  /*2de0*/  IMAD.MOV.U32 R4, RZ, RZ, R12 ;  /* 0x000000ffff047224 */ /* 0x000fe200078e000c */
[C---:B------:R-:W-:Y:S01]  /*2df0*/  ISETP.GT.U32.AND P4, PT, R3.reuse, R9, PT ;  /* 0x000000090300720c */ /* 0x040fe20003f84070 */
[----:B------:R-:W-:Y:S01]  /*2e00*/  VIADD R12, R6, 0x1de ;  /* 0x000001de060c7836 */ /* 0x000fe20000000000 */
[----:B------:R-:W-:Y:S01]  /*2e10*/  ISETP.GT.U32.AND P5, PT, R3, R252, PT ;  /* 0x000000fc0300720c */ /* 0x000fe20003fa4070 */
[----:B------:R-:W-:Y:S01]  /*2e20*/  @!P3 IMAD.IADD R14, R14, 0x1, -R3 ;  /* 0x000000010e0eb824 */ /* 0x000fe200078e0a03 */
[----:B------:R-:W-:Y:S01]  /*2e30*/  LOP3.LUT R8, R5, 0x1e6, RZ, 0xfc, !PT ;  /* 0x000001e605087812 */ /* 0x000fe200078efcff */
[----:B------:R-:W-:Y:S01]  /*2e40*/  @!P1 IMAD.MOV R4, RZ, RZ, -R4 ;  /* 0x000000ffff049224 */ /* 0x000fe200078e0a04 */
[----:B------:R-:W-:Y:S01]  /*2e50*/  ISETP.GE.AND P1, PT, R13, RZ, PT ;  /* 0x000000ff0d00720c */ /* 0x000fe20003f26270 */
[----:B0-----:R-:W-:Y:S01]  /*2e60*/  IMAD.MOV.U32 R0, RZ, RZ, R10 ;  /* 0x000000ffff007224 */ /* 0x001fe200078e000a */
[----:B------:R-:W-:Y:S01]  /*2e70*/  IABS R11, R8 ;  /* 0x00000008000b7213 */ /* 0x000fe20000000000 */
[----:B------:R-:W-:Y:S01]  /*2e80*/  IMAD.MOV.U32 R10, RZ, RZ, R7 ;  /* 0x000000ffff0a7224 */ /* 0x000fe200078e0007 */
[----:B------:R-:W-:Y:S01]  /*2e90*/  ISETP.GE.AND P3, PT, R8, RZ, PT ;  /* 0x000000ff0800720c */ /* 0x000fe20003f66270 */
[----:B------:R-:W-:Y:S01]  /*2ea0*/  @!P6 IMAD.MOV R0, RZ, RZ, -R0 ;  /* 0x000000ffff00e224 */ /* 0x000fe200078e0a00 */
[----:B------:R-:W-:Y:S01]  /*2eb0*/  ISETP.GE.AND P6, PT, R17, RZ, PT ;  /* 0x000000ff1100720c */ /* 0x000fe20003fc6270 */
[----:B------:R-:W-:Y:S01]  /*2ec0*/  IMAD.HI.U32 R7, R2, R10, RZ ;  /* 0x0000000a02077227 */ /* 0x000fe200078e00ff */
[----:B------:R-:W-:-:S02]  /*2ed0*/  LOP3.LUT R8, R5, 0x1e4, RZ, 0xfc, !PT ;  /* 0x000001e405087812 */ /* 0x000fc400078efcff */
[----:B------:R0:W-:Y:S01]  /*2ee0*/  STL [R1+0x8], R0 ;  /* 0x0000080001007387 */ /* 0x0001e20000100800 */
[----:B------:R-:W-:Y:S01]  /*2ef0*/  IMAD.MOV R7, RZ, RZ, -R7 ;  /* 0x000000ffff077224 */ /* 0x000fe200078e0a07 */
[----:B------:R-:W-:Y:S01]  /*2f00*/  IABS R13, R8 ;  /* 0x00000008000d7213 */ /* 0x000fe20000000000 */
[--C-:B------:R-:W-:Y:S01]  /*2f10*/  @!P4 IMAD.IADD R9, R9, 0x1, -R3.reuse ;  /* 0x000000010909c824 */ /* 0x100fe200078e0a03 */
[----:B------:R-:W-:Y:S01]  /*2f20*/  ISETP.GE.AND P4, PT, R8, RZ, PT ;  /* 0x000000ff0800720c */ /* 0x000fe20003f86270 */
[----:B------:R-:W-:Y:S01]  /*2f30*/  IMAD R10, R3, R7, R10 ;  /* 0x00000007030a7224 */ /* 0x000fe200078e020a */
[----:B------:R-:W-:Y:S01]  /*2f40*/  LOP3.LUT R8, R5, 0x1e2, RZ, 0xfc, !PT ;  /* 0x000001e205087812 */ /* 0x000fe200078efcff */
[----:B------:R-:W-:Y:S01]  /*2f50*/  @!P5 IMAD.IADD R252, R252, 0x1, -R3 ;  /* 0x00000001fcfcd824 */ /* 0x000fe200078e0a03 */
[----:B------:R-:W-:Y:S01]  /*2f60*/  IABS R16, R12 ;  /* 0x0000000c00107213 */ /* 0x000fe20000000000 */
[C---:B------:R-:W-:Y:S01]  /*2f70*/  IMAD.HI.U32 R7, R2.reuse, R11, RZ ;  /* 0x0000000b02077227 */ /* 0x040fe200078e00ff */
[----:B------:R-:W-:Y:S01]  /*2f80*/  ISETP.GT.U32.AND P5, PT, R3, R10, PT ;  /* 0x0000000a0300720c */ /* 0x000fe20003fa4070 */
[----:B------:R-:W-:Y:S01]  /*2f90*/  STL [R1+0x1054], R4 ;  /* 0x0010540401007387 */ /* 0x000fe20000100800 */
[----:B------:R-:W-:Y:S01]  /*2fa0*/  IABS R17, R22 ;  /* 0x0000001600117213 */ /* 0x000fe20000000000 */
[----:B0-----:R-:W-:Y:S01]  /*2fb0*/  IMAD.MOV.U32 R0, RZ, RZ, R14 ;  /* 0x000000ffff007224 */ /* 0x001fe200078e000e */
[C---:B------:R-:W-:Y:S01]  /*2fc0*/  LOP3.LUT R51, R5.reuse, 0x1a0, RZ, 0xfc, !PT ;  /* 0x000001a005337812 */ /* 0x040fe200078efcff */
[----:B------:R-:W-:Y:S01]  /*2fd0*/  IMAD.MOV R14, RZ, RZ, -R7 ;  /* 0x000000ffff0e7224 */ /* 0x000fe200078e0a07 */
[----:B------:R-:W-:Y:S01]  /*2fe0*/  LOP3.LUT R52, R5, 0x19a, RZ, 0xfc, !PT ;  /* 0x0000019a05347812 */ /* 0x000fe200078efcff */
[----:B------:R-:W-:Y:S01]  /*2ff0*/  @!P2 IMAD.MOV R0, RZ, RZ, -R0 ;  /* 0x000000ffff00a224 */ /* 0x000fe200078e0a00 */
[C---:B------:R-:W-:Y:S01]  /*3000*/  ISETP.GT.U32.AND P2, PT, R3.reuse, R9, PT ;  /* 0x000000090300720c */ /* 0x040fe20003f44070 */
[----:B------:R-:W-:Y:S01]  /*3010*/  IMAD R11, R3, R14, R11 ;  /* 0x0000000e030b7224 */ /* 0x000fe200078e020b */
[----:B------:R-:W-:Y:S01]  /*3020*/  IABS R14, R8 ;  /* 0x00000008000e7213 */ /* 0x000fe20000000000 */
[----:B------:R-:W-:Y:S01]  /*3030*/  IMAD.HI.U32 R7, R2, R13, RZ ;  /* 0x0000000d02077227 */ /* 0x000fe200078e00ff */
[----:B------:R-:W-:Y:S01]  /*3040*/  IABS R47, R51 ;  /* 0x00000033002f7213 */ /* 0x000fe20000000000 */
[----:B------:R-:W-:Y:S01]  /*3050*/  STL [R1+0x1058], R0 ;  /* 0x0010580001007387 */ /* 0x000fe20000100800 */
[C---:B------:R-:W-:Y:S01]  /*3060*/  LOP3.LUT R53, R5.reuse, 0x198, RZ, 0xfc, !PT ;  /* 0x0000019805357812 */ /* 0x040fe200078efcff */
[----:B------:R-:W-:Y:S01]  /*3070*/  @!P5 IMAD.IADD R10, R10, 0x1, -R3 ;  /* 0x000000010a0ad824 */ /* 0x000fe200078e0a03 */
[----:B------:R-:W-:Y:S01]  /*3080*/  LOP3.LUT R55, R5, 0x194, RZ, 0xfc, !PT ;  /* 0x0000019405377812 */ /* 0x000fe200078efcff */
[----:B------:R-:W-:Y:S01]  /*3090*/  @!P0 IMAD.MOV R252, RZ, RZ, -R252 ;  /* 0x000000fffffc8224 */ /* 0x000fe200078e0afc */
[----:B------:R-:W-:-:S02]  /*30a0*/  ISETP.GE.AND P0, PT, R12, RZ, PT ;  /* 0x000000ff0c00720c */ /* 0x000fc40003f06270 */
[----:B------:R-:W-:Y:S01]  /*30b0*/  ISETP.GT.U32.AND P5, PT, R3, R10, PT ;  /* 0x0000000a0300720c */ /* 0x000fe20003fa4070 */
[----:B------:R-:W-:Y:S01]  /*30c0*/  @!P2 IMAD.IADD R9, R9, 0x1, -R3 ;  /* 0x000000010909a824 */ /* 0x000fe200078e0a03 */
[----:B------:R-:W-:Y:S01]  /*30d0*/  ISETP.GE.AND P2, PT, R8, RZ, PT ;  /* 0x000000ff0800720c */ /* 0x000fe20003f46270 */
[----:B------:R-:W-:Y:S01]  /*30e0*/  IMAD.MOV R8, RZ, RZ, -R7 ;  /* 0x000000ffff087224 */ /* 0x000fe200078e0a07 */
[----:B------:R-:W-:Y:S01]  /*30f0*/  LOP3.LUT R59, R5, 0x192, RZ, 0xfc, !PT ;  /* 0x00000192053b7812 */ /* 0x000fe200078efcff */
[----:B------:R-:W-:Y:S01]  /*3100*/  @!P6 IMAD.MOV R9, RZ, RZ, -R9 ;  /* 0x000000ffff09e224 */ /* 0x000fe200078e0a09 */
[----:B------:R-:W-:Y:S01]  /*3110*/  ISETP.GT.U32.AND P6, PT, R3, R11, PT ;  /* 0x0000000b0300720c */ /* 0x000fe20003fc4070 */
[----:B------:R-:W-:Y:S01]  /*3120*/  IMAD.HI.U32 R7, R2, R14, RZ ;  /* 0x0000000e02077227 */ /* 0x000fe200078e00ff */
[----:B------:R-:W-:Y:S01]  /*3130*/  IABS R54, R59 ;  /* 0x0000003b00367213 */ /* 0x000fe20000000000 */
[----:B------:R-:W-:Y:S01]  /*3140*/  STL [R1+0x105c], R252 ;  /* 0x00105cfc01007387 */ /* 0x000fe20000100800 */
[----:B------:R-:W-:Y:S01]  /*3150*/  LOP3.LUT R60, R5, 0x190, RZ, 0xfc, !PT ;  /* 0x00000190053c7812 */ /* 0x000fe200078efcff */
[----:B------:R-:W-:Y:S01]  /*3160*/  IMAD R12, R3, R8, R13 ;  /* 0x00000008030c7224 */ /* 0x000fe200078e020d */
[----:B------:R-:W-:Y:S01]  /*3170*/  LOP3.LUT R62, R5, 0x18a, RZ, 0xfc, !PT ;  /* 0x0000018a053e7812 */ /* 0x000fe200078efcff */
[----:B------:R-:W-:Y:S01]  /*3180*/  IMAD.MOV R13, RZ, RZ, -R7 ;  /* 0x000000ffff0d7224 */ /* 0x000fe200078e0a07 */
[----:B------:R-:W-:Y:S01]  /*3190*/  IABS R56, R60 ;  /* 0x0000003c00387213 */ /* 0x000fe20000000000 */
[--C-:B------:R-:W-:Y:S01]  /*31a0*/  @!P5 IMAD.IADD R10, R10, 0x1, -R3.reuse ;  /* 0x000000010a0ad824 */ /* 0x100fe200078e0a03 */
[C---:B------:R-:W-:Y:S01]  /*31b0*/  ISETP.GT.U32.AND P5, PT, R3.reuse, R12, PT ;  /* 0x0000000c0300720c */ /* 0x040fe20003fa4070 */
        /* <DEDUP_REMOVED lines=8> */
[----:B------:R-:W-:Y:S01]  /*3240*/  IMAD.HI.U32 R7, R2, R16, RZ ;  /* 0x0000001002077227 */ /* 0x000fe200078e00ff */
[----:B------:R-:W-:-:S02]  /*3250*/  LOP3.LUT R63, R5, 0x186, RZ, 0xfc, !PT ;  /* 0x00000186053f7812 */ /* 0x000fc400078efcff */
[C---:B------:R-:W-:Y:S01]  /*3260*/  LOP3.LUT R64, R5.reuse, 0x184, RZ, 0xfc, !PT ;  /* 0x0000018405407812 */ /* 0x040fe200078efcff */
[----:B------:R-:W-:Y:S01]  /*3270*/  IMAD.MOV R8, RZ, RZ, -R8 ;  /* 0x000000ffff087224 */ /* 0x000fe200078e0a08 */
[----:B------:R-:W-:Y:S01]  /*3280*/  LOP3.LUT R65, R5, 0x182, RZ, 0xfc, !PT ;  /* 0x0000018205417812 */ /* 0x000fe200078efcff */
[----:B------:R-:W-:Y:S01]  /*3290*/  @!P5 IMAD.IADD R12, R12, 0x1, -R3 ;  /* 0x000000010c0cd824 */ /* 0x000fe200078e0a03 */
[C---:B------:R-:W-:Y:S01]  /*32a0*/  ISETP.GT.U32.AND P5, PT, R3.reuse, R11, PT ;  /* 0x0000000b0300720c */ /* 0x040fe20003fa4070 */
[----:B------:R-:W-:Y:S01]  /*32b0*/  IMAD R14, R3, R8, R15 ;  /* 0x00000008030e7224 */ /* 0x000fe200078e020f */
[----:B------:R-:W-:Y:S01]  /*32c0*/  LOP3.LUT R66, R5, 0x180, RZ, 0xfc, !PT ;  /* 0x0000018005427812 */ /* 0x000fe200078efcff */
[----:B------:R-:W-:Y:S01]  /*32d0*/  @!P6 IMAD.IADD R13, R13, 0x1, -R3 ;  /* 0x000000010d0de824 */ /* 0x000fe200078e0a03 */
[C---:B------:R-:W-:Y:S01]  /*32e0*/  LOP3.LUT R67, R5.reuse, 0x17c, RZ, 0xfc, !PT ;  /* 0x0000017c05437812 */ /* 0x040fe200078efcff */
[----:B------:R-:W-:Y:S01]  /*32f0*/  IMAD.MOV R7, RZ, RZ, -R7 ;  /* 0x000000ffff077224 */ /* 0x000fe200078e0a07 */
[----:B------:R-:W-:Y:S01]  /*3300*/  LOP3.LUT R68, R5, 0x17a, RZ, 0xfc, !PT ;  /* 0x0000017a05447812 */ /* 0x000fe200078efcff */
[----:B------:R-:W-:Y:S01]  /*3310*/  IMAD.MOV.U32 R8, RZ, RZ, R17 ;  /* 0x000000ffff087224 */ /* 0x000fe200078e0011 */
[C---:B------:R-:W-:Y:S01]  /*3320*/  ISETP.GT.U32.AND P6, PT, R3.reuse, R13, PT ;  /* 0x0000000d0300720c */ /* 0x040fe20003fc4070 */
[----:B------:R-:W-:Y:S01]  /*3330*/  IMAD R15, R3, R7, R16 ;  /* 0x00000007030f7224 */ /* 0x000fe200078e0210 */
[----:B------:R-:W-:Y:S01]  /*3340*/  IABS R17, R23 ;  /* 0x0000001700117213 */ /* 0x000fe20000000000 */
[----:B------:R-:W-:Y:S01]  /*3350*/  IMAD.HI.U32 R7, R2, R8, RZ ;  /* 0x0000000802077227 */ /* 0x000fe200078e00ff */
[----:B------:R-:W-:-:S02]  /*3360*/  LOP3.LUT R70, R5, 0x176, RZ, 0xfc, !PT ;  /* 0x0000017605467812 */ /* 0x000fc400078efcff */
[C---:B------:R-:W-:Y:S01]  /*3370*/  LOP3.LUT R73, R5.reuse, 0x174, RZ, 0xfc, !PT ;  /* 0x0000017405497812 */ /* 0x040fe200078efcff */
[----:B------:R-:W-:Y:S01]  /*3380*/  IMAD.MOV R16, RZ, RZ, -R7 ;  /* 0x000000ffff107224 */ /* 0x000fe200078e0a07 */
[----:B------:R-:W-:Y:S01]  /*3390*/  LOP3.LUT R76, R5, 0x172, RZ, 0xfc, !PT ;  /* 0x00000172054c7812 */ /* 0x000fe200078efcff */
[----:B------:R-:W-:Y:S01]  /*33a0*/  @!P5 IMAD.IADD R11, R11, 0x1, -R3 ;  /* 0x000000010b0bd824 */ /* 0x000fe200078e0a03 */
[----:B------:R-:W-:Y:S01]  /*33b0*/  ISETP.GT.U32.AND P5, PT, R3, R14, PT ;  /* 0x0000000e0300720c */ /* 0x000fe20003fa4070 */
[----:B------:R-:W-:Y:S01]  /*33c0*/  IMAD.HI.U32 R7, R2, R17, RZ ;  /* 0x0000001102077227 */ /* 0x000fe200078e00ff */
[----:B------:R-:W-:Y:S02]  /*33d0*/  IABS R69, R73 ;  /* 0x0000004900457213 */ /* 0x000fe40000000000 */
[----:B------:R-:W-:Y:S01]  /*33e0*/  LOP3.LUT R77, R5, 0x170, RZ, 0xfc, !PT ;  /* 0x00000170054d7812 */ /* 0x000fe200078efcff */
[----:B------:R-:W-:Y:S01]  /*33f0*/  @!P1 IMAD.MOV R10, RZ, RZ, -R10 ;  /* 0x000000ffff0a9224 */ /* 0x000fe200078e0a0a */
[C---:B------:R-:W-:Y:S01]  /*3400*/  ISETP.GT.U32.AND P1, PT, R3.reuse, R12, PT ;  /* 0x0000000c0300720c */ /* 0x040fe20003f24070 */
[----:B------:R-:W-:Y:S01]  /*3410*/  IMAD R16, R3, R16, R8 ;  /* 0x0000001003107224 */ /* 0x000fe200078e0208 */
[----:B------:R-:W-:Y:S01]  /*3420*/  IABS R71, R77 ;  /* 0x0000004d00477213 */ /* 0x000fe20000000000 */
[----:B------:R-:W-:Y:S01]  /*3430*/  IMAD.MOV R8, RZ, RZ, -R7 ;  /* 0x000000ffff087224 */ /* 0x000fe200078e0a07 */
[----:B------:R-:W-:Y:S01]  /*3440*/  LOP3.LUT R78, R5, 0x16c, RZ, 0xfc, !PT ;  /* 0x0000016c054e7812 */ /* 0x000fe200078efcff */
[----:B------:R-:W-:Y:S01]  /*3450*/  @!P6 IMAD.IADD R13, R13, 0x1, -R3 ;  /* 0x000000010d0de824 */ /* 0x000fe200078e0a03 */
[C---:B------:R-:W-:Y:S01]  /*3460*/  ISETP.GT.U32.AND P6, PT, R3.reuse, R16, PT ;  /* 0x000000100300720c */ /* 0x040fe20003fc4070 */
[----:B------:R-:W-:Y:S01]  /*3470*/  IMAD R17, R3, R8, R17 ;  /* 0x0000000803117224 */ /* 0x000fe200078e0211 */
[C---:B------:R-:W-:Y:S01]  /*3480*/  LOP3.LUT R79, R5.reuse, 0x16a, RZ, 0xfc, !PT ;  /* 0x0000016a054f7812 */ /* 0x040fe200078efcff */
[--C-:B------:R-:W-:Y:S01]  /*3490*/  @!P5 IMAD.IADD R14, R14, 0x1, -R3.reuse ;  /* 0x000000010e0ed824 */ /* 0x100fe200078e0a03 */
[----:B------:R-:W-:Y:S01]  /*34a0*/  LOP3.LUT R80, R5, 0x168, RZ, 0xfc, !PT ;  /* 0x0000016805507812 */ /* 0x000fe200078efcff */
[----:B------:R-:W-:Y:S01]  /*34b0*/  IMAD.HI.U32 R8, R2, R19, RZ ;  /* 0x0000001302087227 */ /* 0x000fe200078e00ff */
[C---:B------:R-:W-:Y:S01]  /*34c0*/  ISETP.GT.U32.AND P5, PT, R3.reuse, R17, PT ;  /* 0x000000110300720c */ /* 0x040fe20003fa4070 */
[----:B------:R-:W-:Y:S01]  /*34d0*/  STL [R1+0x1064], R10 ;  /* 0x0010640a01007387 */ /* 0x000fe20000100800 */
[----:B------:R-:W-:Y:S01]  /*34e0*/  IABS R74, R79 ;  /* 0x0000004f004a7213 */ /* 0x000fe20000000000 */
[----:B------:R-:W-:Y:S01]  /*34f0*/  @!P1 IMAD.IADD R12, R12, 0x1, -R3 ;  /* 0x000000010c0c9824 */ /* 0x000fe200078e0a03 */
[----:B------:R-:W-:Y:S01]  /*3500*/  ISETP.GT.U32.AND P1, PT, R3, R15, PT ;  /* 0x0000000f0300720c */ /* 0x000fe20003f24070 */
[----:B------:R-:W-:Y:S01]  /*3510*/  IMAD.HI.U32 R7, R2, R18, RZ ;  /* 0x0000001202077227 */ /* 0x000fe200078e00ff */
[----:B------:R-:W-:-:S02]  /*3520*/  IABS R75, R80 ;  /* 0x00000050004b7213 */ /* 0x000fc40000000000 */
[----:B------:R-:W-:Y:S01]  /*3530*/  LOP3.LUT R81, R5, 0x164, RZ, 0xfc, !PT ;  /* 0x0000016405517812 */ /* 0x000fe200078efcff */
[--C-:B------:R-:W-:Y:S01]  /*3540*/  @!P6 IMAD.IADD R16, R16, 0x1, -R3.reuse ;  /* 0x000000011010e824 */ /* 0x100fe200078e0a03 */
[----:B------:R-:W-:Y:S01]  /*3550*/  ISETP.GT.U32.AND P6, PT, R3, R14, PT ;  /* 0x0000000e0300720c */ /* 0x000fe20003fc4070 */
[----:B------:R-:W-:Y:S01]  /*3560*/  IMAD.MOV R8, RZ, RZ, -R8 ;  /* 0x000000ffff087224 */ /* 0x000fe200078e0a08 */
[----:B------:R-:W-:Y:S01]  /*3570*/  LOP3.LUT R87, R5, 0x15a, RZ, 0xfc, !PT ;  /* 0x0000015a05577812 */ /* 0x000fe200078efcff */
[----:B------:R-:W-:Y:S01]  /*3580*/  @!P5 IMAD.IADD R17, R17, 0x1, -R3 ;  /* 0x000000011111d824 */ /* 0x000fe200078e0a03 */
[----:B------:R-:W-:Y:S01]  /*3590*/  ISETP.GT.U32.AND P5, PT, R3, R16, PT ;  /* 0x000000100300720c */ /* 0x000fe20003fa4070 */
[----:B------:R-:W-:Y:S01]  /*35a0*/  IMAD.MOV R7, RZ, RZ, -R7 ;  /* 0x000000ffff077224 */ /* 0x000fe200078e0a07 */
[----:B------:R-:W-:Y:S01]  /*35b0*/  LOP3.LUT R88, R5, 0x158, RZ, 0xfc, !PT ;  /* 0x0000015805587812 */ /* 0x000fe200078efcff */
[----:B------:R-:W-:Y:S01]  /*35c0*/  @!P1 IMAD.IADD R15, R15, 0x1, -R3 ;  /* 0x000000010f0f9824 */ /* 0x000fe200078e0a03 */
[----:B------:R-:W-:Y:S01]  /*35d0*/  ISETP.GE.AND P1, PT, R21, RZ, PT ;  /* 0x000000ff1500720c */ /* 0x000fe20003f26270 */
[C---:B------:R-:W-:Y:S01]  /*35e0*/  IMAD R19, R3.reuse, R8, R19 ;  /* 0x0000000803137224 */ /* 0x040fe200078e0213 */
[----:B------:R-:W-:Y:S01]  /*35f0*/  IABS R21, R27 ;  /* 0x0000001b00157213 */ /* 0x000fe20000000000 */
[----:B------:R-:W-:Y:S01]  /*3600*/  @!P4 IMAD.MOV R12, RZ, RZ, -R12 ;  /* 0x000000ffff0cc224 */ /* 0x000fe200078e0a0c */
[C---:B------:R-:W-:Y:S01]  /*3610*/  ISETP.GT.U32.AND P4, PT, R3.reuse, R17, PT ;  /* 0x000000110300720c */ /* 0x040fe20003f84070 */
[----:B------:R-:W-:Y:S01]  /*3620*/  IMAD R18, R3, R7, R18 ;  /* 0x0000000703127224 */ /* 0x000fe200078e0212 */
[----:B------:R-:W-:Y:S01]  /*3630*/  IABS R82, R87 ;  /* 0x0000005700527213 */ /* 0x000fe20000000000 */
[----:B------:R-:W-:Y:S01]  /*3640*/  IMAD.HI.U32 R7, R2, R20, RZ ;  /* 0x0000001402077227 */ /* 0x000fe200078e00ff */
[----:B------:R-:W-:-:S02]  /*3650*/  IABS R84, R88 ;  /* 0x0000005800547213 */ /* 0x000fc40000000000 */
[----:B------:R-:W-:Y:S01]  /*3660*/  LOP3.LUT R89, R5, 0x156, RZ, 0xfc, !PT ;  /* 0x0000015605597812 */ /* 0x000fe200078efcff */
[----:B------:R-:W-:Y:S01]  /*3670*/  @!P3 IMAD.MOV R11, RZ, RZ, -R11 ;  /* 0x000000ffff0bb224 */ /* 0x000fe200078e0a0b */
[C---:B------:R-:W-:Y:S01]  /*3680*/  ISETP.GT.U32.AND P3, PT, R3.reuse, R15, PT ;  /* 0x0000000f0300720c */ /* 0x040fe20003f64070 */
[----:B------:R-:W-:Y:S01]  /*3690*/  @!P6 IMAD.IADD R14, R14, 0x1, -R3 ;  /* 0x000000010e0ee824 */ /* 0x000fe200078e0a03 */
[C---:B------:R-:W-:Y:S01]  /*36a0*/  ISETP.GT.U32.AND P6, PT, R3.reuse, R19, PT ;  /* 0x000000130300720c */ /* 0x040fe20003fc4070 */
[----:B------:R-:W-:Y:S01]  /*36b0*/  IMAD.MOV R7, RZ, RZ, -R7 ;  /* 0x000000ffff077224 */ /* 0x000fe200078e0a07 */
[----:B------:R-:W-:Y:S01]  /*36c0*/  IABS R85, R89 ;  /* 0x0000005900557213 */ /* 0x000fe20000000000 */
[----:B------:R-:W-:Y:S01]  /*36d0*/  @!P2 IMAD.MOV R13, RZ, RZ, -R13 ;  /* 0x000000ffff0da224 */ /* 0x000fe200078e0a0d */
[C---:B------:R-:W-:Y:S01]  /*36e0*/  ISETP.GT.U32.AND P2, PT, R3.reuse, R18, PT ;  /* 0x000000120300720c */ /* 0x040fe20003f44070 */
[----:B------:R-:W-:Y:S01]  /*36f0*/  IMAD R20, R3, R7, R20 ;  /* 0x0000000703147224 */ /* 0x000fe200078e0214 */
[C---:B------:R-:W-:Y:S01]  /*3700*/  LOP3.LUT R90, R5.reuse, 0x154, RZ, 0xfc, !PT ;  /* 0x00000154055a7812 */ /* 0x040fe200078efcff */
[--C-:B------:R-:W-:Y:S01]  /*3710*/  @!P5 IMAD.IADD R16, R16, 0x1, -R3.reuse ;  /* 0x000000011010d824 */ /* 0x100fe200078e0a03 */
[----:B------:R-:W-:Y:S01]  /*3720*/  LOP3.LUT R91, R5, 0x152, RZ, 0xfc, !PT ;  /* 0x00000152055b7812 */ /* 0x000fe200078efcff */
[--C-:B------:R-:W-:Y:S01]  /*3730*/  @!P4 IMAD.IADD R17, R17, 0x1, -R3.reuse ;  /* 0x000000011111c824 */ /* 0x100fe200078e0a03 */
[----:B------:R-:W-:Y:S01]  /*3740*/  ISETP.GT.U32.AND P5, PT, R3, R20, PT ;  /* 0x000000140300720c */ /* 0x000fe20003fa4070 */
[----:B------:R-:W-:Y:S01]  /*3750*/  IMAD.HI.U32 R7, R2, R21, RZ ;  /* 0x0000001502077227 */ /* 0x000fe200078e00ff */
[----:B------:R-:W-:Y:S01]  /*3760*/  ISETP.GE.AND P4, PT, R23, RZ, PT ;  /* 0x000000ff1700720c */ /* 0x000fe20003f86270 */
[----:B------:R-:W-:Y:S01]  /*3770*/  STL [R1+0x1068], R11 ;  /* 0x0010680b01007387 */ /* 0x000fe20000100800 */
[----:B------:R-:W-:Y:S01]  /*3780*/  LOP3.LUT R23, R5, 0x1d0, RZ, 0xfc, !PT ;  /* 0x000001d005177812 */ /* 0x000fe200078efcff */
[--C-:B------:R-:W-:Y:S01]  /*3790*/  @!P3 IMAD.IADD R15, R15, 0x1, -R3.reuse ;  /* 0x000000010f0fb824 */ /* 0x100fe200078e0a03 */
[----:B------:R-:W-:Y:S01]  /*37a0*/  ISETP.GE.AND P3, PT, R22, RZ, PT ;  /* 0x000000ff1600720c */ /* 0x000fe20003f66270 */
[----:B------:R-:W-:Y:S01]  /*37b0*/  @!P6 IMAD.IADD R19, R19, 0x1, -R3 ;  /* 0x000000011313e824 */ /* 0x000fe200078e0a03 */
[----:B------:R-:W-:Y:S01]  /*37c0*/  IABS R22, R23 ;  /* 0x0000001700167213 */ /* 0x000fe20000000000 */
[----:B------:R-:W-:Y:S01]  /*37d0*/  IMAD.MOV R8, RZ, RZ, -R7 ;  /* 0x000000ffff087224 */ /* 0x000fe200078e0a07 */
[----:B------:R-:W-:Y:S01]  /*37e0*/  ISETP.GE.AND P6, PT, R25, RZ, PT ;  /* 0x000000ff1900720c */ /* 0x000fe20003fc6270 */
[----:B------:R-:W-:Y:S01]  /*37f0*/  @!P0 IMAD.MOV R15, RZ, RZ, -R15 ;  /* 0x000000ffff0f8224 */ /* 0x000fe200078e0a0f */
[C---:B------:R-:W-:Y:S01]  /*3800*/  ISETP.GT.U32.AND P0, PT, R3.reuse, R19, PT ;  /* 0x000000130300720c */ /* 0x040fe20003f04070 */
[----:B------:R-:W-:Y:S01]  /*3810*/  @!P2 IMAD.IADD R18, R18, 0x1, -R3 ;  /* 0x000000011212a824 */ /* 0x000fe200078e0a03 */
[----:B------:R-:W-:Y:S01]  /*3820*/  ISETP.GE.AND P2, PT, R24, RZ, PT ;  /* 0x000000ff1800720c */ /* 0x000fe20003f46270 */
[----:B------:R-:W-:Y:S01]  /*3830*/  IMAD R21, R3, R8, R21 ;  /* 0x0000000803157224 */ /* 0x000fe200078e0215 */
[----:B------:R-:W-:Y:S01]  /*3840*/  IABS R86, R90 ;  /* 0x0000005a00567213 */ /* 0x000fe20000000000 */
[----:B------:R-:W-:Y:S01]  /*3850*/  IMAD.HI.U32 R7, R2, R22, RZ ;  /* 0x0000001602077227 */ /* 0x000fe200078e00ff */
[C---:B------:R-:W-:Y:S01]  /*3860*/  LOP3.LUT R92, R5.reuse, 0x150, RZ, 0xfc, !PT ;  /* 0x00000150055c7812 */ /* 0x040fe200078efcff */
[----:B------:R-:W-:Y:S01]  /*3870*/  STL [R1+0x1070], R12 ;  /* 0x0010700c01007387 */ /* 0x000fe20000100800 */
[----:B------:R-:W-:Y:S01]  /*3880*/  LOP3.LUT R93, R5, 0x14a, RZ, 0xfc, !PT ;  /* 0x0000014a055d7812 */ /* 0x000fe200078efcff */
[----:B------:R-:W-:Y:S01]  /*3890*/  @!P5 IMAD.IADD R20, R20, 0x1, -R3 ;  /* 0x000000011414d824 */ /* 0x000fe200078e0a03 */
[C---:B------:R-:W-:Y:S01]  /*38a0*/  ISETP.GT.U32.AND P5, PT, R3.reuse, R18, PT ;  /* 0x000000120300720c */ /* 0x040fe20003fa4070 */
[----:B------:R-:W-:Y:S01]  /*38b0*/  @!P4 IMAD.MOV R17, RZ, RZ, -R17 ;  /* 0x000000ffff11c224 */ /* 0x000fe200078e0a11 */
[----:B------:R-:W-:Y:S01]  /*38c0*/  ISETP.GT.U32.AND P4, PT, R3, R21, PT ;  /* 0x000000150300720c */ /* 0x000fe20003f84070 */
[----:B------:R-:W-:Y:S01]  /*38d0*/  IMAD.MOV R7, RZ, RZ, -R7 ;  /* 0x000000ffff077224 */ /* 0x000fe200078e0a07 */
[----:B------:R-:W-:Y:S01]  /*38e0*/  LOP3.LUT R94, R5, 0x148, RZ, 0xfc, !PT ;  /* 0x00000148055e7812 */ /* 0x000fe200078efcff */
[----:B------:R-:W-:Y:S01]  /*38f0*/  @!P0 IMAD.IADD R19, R19, 0x1, -R3 ;  /* 0x0000000113138824 */ /* 0x000fe200078e0a03 */
[----:B------:R-:W-:Y:S01]  /*3900*/  LOP3.LUT R95, R5, 0x146, RZ, 0xfc, !PT ;  /* 0x00000146055f7812 */ /* 0x000fe200078efcff */
[----:B------:R-:W-:Y:S01]  /*3910*/  IMAD R22, R3, R7, R22 ;  /* 0x0000000703167224 */ /* 0x000fe200078e0216 */
[----:B------:R-:W-:Y:S01]  /*3920*/  LOP3.LUT R7, R5, 0x1cc, RZ, 0xfc, !PT ;  /* 0x000001cc05077812 */ /* 0x000fe200078efcff */
[----:B------:R-:W-:Y:S01]  /*3930*/  @!P1 IMAD.MOV R14, RZ, RZ, -R14 ;  /* 0x000000ffff0e9224 */ /* 0x000fe200078e0a0e */
[C---:B------:R-:W-:Y:S01]  /*3940*/  ISETP.GT.U32.AND P1, PT, R3.reuse, R20, PT ;  /* 0x000000140300720c */ /* 0x040fe20003f24070 */
[----:B------:R-:W-:Y:S01]  /*3950*/  @!P6 IMAD.MOV R19, RZ, RZ, -R19 ;  /* 0x000000ffff13e224 */ /* 0x000fe200078e0a13 */
[----:B------:R-:W-:Y:S01]  /*3960*/  ISETP.GT.U32.AND P6, PT, R3, R22, PT ;  /* 0x000000160300720c */ /* 0x000fe20003fc4070 */
[--C-:B------:R-:W-:Y:S01]  /*3970*/  @!P5 IMAD.IADD R18, R18, 0x1, -R3.reuse ;  /* 0x000000011212d824 */ /* 0x100fe200078e0a03 */
[----:B------:R-:W-:Y:S01]  /*3980*/  ISETP.GE.AND P5, PT, R27, RZ, PT ;  /* 0x000000ff1b00720c */ /* 0x000fe20003fa6270 */
[--C-:B------:R-:W-:Y:S01]  /*3990*/  @!P4 IMAD.IADD R21, R21, 0x1, -R3.reuse ;  /* 0x000000011515c824 */ /* 0x100fe200078e0a03 */
[----:B------:R-:W-:Y:S01]  /*39a0*/  ISETP.GE.AND P4, PT, R7, RZ, PT ;  /* 0x000000ff0700720c */ /* 0x000fe20003f86270 */
[----:B------:R-:W-:Y:S01]  /*39b0*/  @!P3 IMAD.MOV R16, RZ, RZ, -R16 ;  /* 0x000000ffff10b224 */ /* 0x000fe200078e0a10 */
[----:B------:R-:W-:Y:S01]  /*39c0*/  ISETP.GE.AND P3, PT, R26, RZ, PT ;  /* 0x000000ff1a00720c */ /* 0x000fe20003f66270 */
[----:B------:R-:W-:Y:S01]  /*39d0*/  VIADD R8, R6, 0x1ce ;  /* 0x000001ce06087836 */ /* 0x000fe20000000000 */
[----:B------:R-:W-:Y:S01]  /*39e0*/  IABS R26, R7 ;  /* 0x00000007001a7213 */ /* 0x000fe20000000000 */
[----:B------:R-:W-:Y:S01]  /*39f0*/  @!P2 IMAD.MOV R18, RZ, RZ, -R18 ;  /* 0x000000ffff12a224 */ /* 0x000fe200078e0a12 */
[----:B------:R-:W-:Y:S01]  /*3a00*/  ISETP.GT.U32.AND P2, PT, R3, R21, PT ;  /* 0x000000150300720c */ /* 0x000fe20003f44070 */
[--C-:B------:R-:W-:Y:S01]  /*3a10*/  @!P1 IMAD.IADD R20, R20, 0x1, -R3.reuse ;  /* 0x0000000114149824 */ /* 0x100fe200078e0a03 */
[----:B------:R-:W-:Y:S01]  /*3a20*/  IABS R24, R8 ;  /* 0x0000000800187213 */ /* 0x000fe20000000000 */
[----:B------:R-:W-:Y:S01]  /*3a30*/  @!P6 IMAD.IADD R22, R22, 0x1, -R3 ;  /* 0x000000011616e824 */ /* 0x000fe200078e0a03 */
[----:B------:R-:W-:Y:S01]  /*3a40*/  ISETP.GE.AND P0, PT, R8, RZ, PT ;  /* 0x000000ff0800720c */ /* 0x000fe20003f06270 */
[----:B------:R-:W-:Y:S01]  /*3a50*/  STL [R1+0x1074], R13 ;  /* 0x0010740d01007387 */ /* 0x000fe20000100800 */
[----:B------:R-:W-:Y:S01]  /*3a60*/  LOP3.LUT R8, R5, 0x1ca, RZ, 0xfc, !PT ;  /* 0x000001ca05087812 */ /* 0x000fe200078efcff */
[----:B------:R-:W-:Y:S01]  /*3a70*/  IMAD.HI.U32 R7, R2, R24, RZ ;  /* 0x0000001802077227 */ /* 0x000fe200078e00ff */
[----:B------:R-:W-:Y:S01]  /*3a80*/  ISETP.GE.AND P1, PT, R23, RZ, PT ;  /* 0x000000ff1700720c */ /* 0x000fe20003f26270 */
[----:B------:R-:W-:Y:S01]  /*3a90*/  STL [R1+0x1078], R14 ;  /* 0x0010780e01007387 */ /* 0x000fe20000100800 */
[----:B------:R-:W-:Y:S01]  /*3aa0*/  LOP3.LUT R23, R5, 0x1c8, RZ, 0xfc, !PT ;  /* 0x000001c805177812 */ /* 0x000fe200078efcff */
[----:B------:R-:W-:Y:S01]  /*3ab0*/  @!P3 IMAD.MOV R20, RZ, RZ, -R20 ;  /* 0x000000ffff14b224 */ /* 0x000fe200078e0a14 */
[----:B------:R-:W-:Y:S01]  /*3ac0*/  ISETP.GE.AND P3, PT, R8, RZ, PT ;  /* 0x000000ff0800720c */ /* 0x000fe20003f66270 */
[----:B------:R-:W-:Y:S01]  /*3ad0*/  IMAD.MOV R25, RZ, RZ, -R7 ;  /* 0x000000ffff197224 */ /* 0x000fe200078e0a07 */
[----:B------:R-:W-:Y:S01]  /*3ae0*/  IABS R27, R8 ;  /* 0x00000008001b7213 */ /* 0x000fe20000000000 */
[----:B------:R-:W-:Y:S01]  /*3af0*/  IMAD.HI.U32 R8, R2, R26, RZ ;  /* 0x0000001a02087227 */ /* 0x000fe200078e00ff */
[----:B------:R-:W-:Y:S01]  /*3b00*/  ISETP.GT.U32.AND P6, PT, R3, R22, PT ;  /* 0x000000160300720c */ /* 0x000fe20003fc4070 */
[----:B------:R0:W-:Y:S01]  /*3b10*/  STL [R1+0x107c], R15 ;  /* 0x00107c0f01007387 */ /* 0x0001e20000100800 */
[----:B------:R-:W-:Y:S01]  /*3b20*/  IABS R29, R23 ;  /* 0x00000017001d7213 */ /* 0x000fe20000000000 */
[----:B------:R-:W-:Y:S01]  /*3b30*/  @!P2 IMAD.IADD R21, R21, 0x1, -R3 ;  /* 0x000000011515a824 */ /* 0x000fe200078e0a03 */
[----:B------:R-:W-:Y:S01]  /*3b40*/  ISETP.GE.AND P2, PT, R23, RZ, PT ;  /* 0x000000ff1700720c */ /* 0x000fe20003f46270 */
[----:B------:R-:W-:Y:S01]  /*3b50*/  IMAD R23, R3, R25, R24 ;  /* 0x0000001903177224 */ /* 0x000fe200078e0218 */
[C---:B------:R-:W-:Y:S01]  /*3b60*/  LOP3.LUT R98, R5.reuse, 0x142, RZ, 0xfc, !PT ;  /* 0x0000014205627812 */ /* 0x040fe200078efcff */
[----:B------:R-:W-:Y:S01]  /*3b70*/  IMAD.MOV R8, RZ, RZ, -R8 ;  /* 0x000000ffff087224 */ /* 0x000fe200078e0a08 */
[----:B------:R-:W-:Y:S01]  /*3b80*/  LOP3.LUT R99, R5, 0x140, RZ, 0xfc, !PT ;  /* 0x0000014005637812 */ /* 0x000fe200078efcff */
[----:B------:R-:W-:Y:S01]  /*3b90*/  @!P5 IMAD.MOV R21, RZ, RZ, -R21 ;  /* 0x000000ffff15d224 */ /* 0x000fe200078e0a15 */
[C---:B------:R-:W-:Y:S01]  /*3ba0*/  ISETP.GT.U32.AND P5, PT, R3.reuse, R23, PT ;  /* 0x000000170300720c */ /* 0x040fe20003fa4070 */
[----:B------:R-:W-:Y:S01]  /*3bb0*/  IMAD R24, R3, R8, R26 ;  /* 0x0000000803187224 */ /* 0x000fe200078e021a */
[----:B------:R-:W-:Y:S01]  /*3bc0*/  IABS R96, R99 ;  /* 0x0000006300607213 */ /* 0x000fe20000000000 */
[----:B------:R-:W-:Y:S01]  /*3bd0*/  @!P6 IMAD.IADD R22, R22, 0x1, -R3 ;  /* 0x000000011616e824 */ /* 0x000fe200078e0a03 */
[----:B------:R-:W-:Y:S01]  /*3be0*/  LOP3.LUT R106, R5, 0x138, RZ, 0xfc, !PT ;  /* 0x00000138056a7812 */ /* 0x000fe200078efcff */
[C---:B------:R-:W-:Y:S01]  /*3bf0*/  IMAD.HI.U32 R7, R2.reuse, R27, RZ ;  /* 0x0000001b02077227 */ /* 0x040fe200078e00ff */
[----:B------:R-:W-:Y:S01]  /*3c00*/  ISETP.GT.U32.AND P6, PT, R3, R24, PT ;  /* 0x000000180300720c */ /* 0x000fe20003fc4070 */
[----:B------:R1:W-:Y:S01]  /*3c10*/  STL [R1+0x1080], R16 ;  /* 0x0010801001007387 */ /* 0x0003e20000100800 */
[C---:B------:R-:W-:Y:S01]  /*3c20*/  LOP3.LUT R104, R5.reuse, 0x13a, RZ, 0xfc, !PT ;  /* 0x0000013a05687812 */ /* 0x040fe200078efcff */
[----:B------:R-:W-:Y:S01]  /*3c30*/  IMAD.MOV R28, RZ, RZ, -R7 ;  /* 0x000000ffff1c7224 */ /* 0x000fe200078e0a07 */
[----:B------:R-:W-:Y:S01]  /*3c40*/  IABS R101, R106 ;  /* 0x0000006a00657213 */ /* 0x000fe20000000000 */
[----:B------:R-:W-:Y:S01]  /*3c50*/  IMAD.HI.U32 R7, R2, R29, RZ ;  /* 0x0000001d02077227 */ /* 0x000fe200078e00ff */
[C---:B------:R-:W-:Y:S01]  /*3c60*/  LOP3.LUT R107, R5.reuse, 0x136, RZ, 0xfc, !PT ;  /* 0x00000136056b7812 */ /* 0x040fe200078efcff */
[----:B------:R-:W-:Y:S01]  /*3c70*/  STL [R1+0x1084], R17 ;  /* 0x0010841101007387 */ /* 0x000fe20000100800 */
[----:B------:R-:W-:Y:S01]  /*3c80*/  LOP3.LUT R108, R5, 0x134, RZ, 0xfc, !PT ;  /* 0x00000134056c7812 */ /* 0x000fe200078efcff */
[----:B------:R-:W-:Y:S01]  /*3c90*/  @!P5 IMAD.IADD R23, R23, 0x1, -R3 ;  /* 0x000000011717d824 */ /* 0x000fe200078e0a03 */
[----:B------:R-:W-:Y:S01]  /*3ca0*/  IABS R103, R107 ;  /* 0x0000006b00677213 */ /* 0x000fe20000000000 */
[----:B------:R-:W-:Y:S01]  /*3cb0*/  IMAD.MOV R26, RZ, RZ, -R7 ;  /* 0x000000ffff1a7224 */ /* 0x000fe200078e0a07 */
[----:B------:R-:W-:Y:S01]  /*3cc0*/  IABS R7, R34 ;  /* 0x0000002200077213 */ /* 0x000fe20000000000 */
[C---:B------:R-:W-:Y:S01]  /*3cd0*/  IMAD R25, R3.reuse, R28, R27 ;  /* 0x0000001c03197224 */ /* 0x040fe200078e021b */
[C---:B------:R-:W-:Y:S01]  /*3ce0*/  ISETP.GT.U32.AND P5, PT, R3.reuse, R23, PT ;  /* 0x000000170300720c */ /* 0x040fe20003fa4070 */
[----:B------:R-:W-:Y:S01]  /*3cf0*/  @!P6 IMAD.IADD R24, R24, 0x1, -R3 ;  /* 0x000000011818e824 */ /* 0x000fe200078e0a03 */
[----:B------:R-:W-:Y:S01]  /*3d00*/  IABS R27, R32 ;  /* 0x00000020001b7213 */ /* 0x000fe20000000000 */
[----:B------:R-:W-:Y:S01]  /*3d10*/  IMAD R26, R3, R26, R29 ;  /* 0x0000001a031a7224 */ /* 0x000fe200078e021d */
[----:B------:R-:W-:Y:S01]  /*3d20*/  LOP3.LUT R109, R5, 0x132, RZ, 0xfc, !PT ;  /* 0x00000132056d7812 */ /* 0x000fe200078efcff */
[----:B------:R-:W-:Y:S01]  /*3d30*/  IMAD.MOV.U32 R29, RZ, RZ, R7 ;  /* 0x000000ffff1d7224 */ /* 0x000fe200078e0007 */
[----:B------:R-:W-:Y:S01]  /*3d40*/  ISETP.GT.U32.AND P6, PT, R3, R24, PT ;  /* 0x000000180300720c */ /* 0x000fe20003fc4070 */
[C---:B------:R-:W-:Y:S01]  /*3d50*/  IMAD.HI.U32 R7, R2.reuse, R27, RZ ;  /* 0x0000001b02077227 */ /* 0x040fe200078e00ff */
[C---:B------:R-:W-:Y:S01]  /*3d60*/  LOP3.LUT R110, R5.reuse, 0x130, RZ, 0xfc, !PT ;  /* 0x00000130056e7812 */ /* 0x040fe200078efcff */
[----:B------:R-:W-:Y:S01]  /*3d70*/  STL [R1+0x1088], R18 ;  /* 0x0010881201007387 */ /* 0x000fe20000100800 */
[C---:B------:R-:W-:Y:S01]  /*3d80*/  LOP3.LUT R111, R5.reuse, 0x12c, RZ, 0xfc, !PT ;  /* 0x0000012c056f7812 */ /* 0x040fe200078efcff */
[----:B------:R-:W-:Y:S01]  /*3d90*/  IMAD.MOV R30, RZ, RZ, -R7 ;  /* 0x000000ffff1e7224 */ /* 0x000fe200078e0a07 */
[----:B------:R-:W-:Y:S01]  /*3da0*/  LOP3.LUT R112, R5, 0x12a, RZ, 0xfc, !PT ;  /* 0x0000012a05707812 */ /* 0x000fe200078efcff */
[----:B------:R-:W-:Y:S01]  /*3db0*/  @!P5 IMAD.IADD R23, R23, 0x1, -R3 ;  /* 0x000000011717d824 */ /* 0x000fe200078e0a03 */
[C---:B------:R-:W-:Y:S01]  /*3dc0*/  ISETP.GT.U32.AND P5, PT, R3.reuse, R26, PT ;  /* 0x0000001a0300720c */ /* 0x040fe20003fa4070 */
[----:B------:R-:W-:Y:S01]  /*3dd0*/  IMAD R27, R3, R30, R27 ;  /* 0x0000001e031b7224 */ /* 0x000fe200078e021b */
[C---:B------:R-:W-:Y:S01]  /*3de0*/  LOP3.LUT R113, R5.reuse, 0x128, RZ, 0xfc, !PT ;  /* 0x0000012805717812 */ /* 0x040fe200078efcff */
[C---:B------:R-:W-:Y:S01]  /*3df0*/  IMAD.HI.U32 R8, R2.reuse, R29, RZ ;  /* 0x0000001d02087227 */ /* 0x040fe200078e00ff */
[C---:B------:R-:W-:Y:S01]  /*3e00*/  LOP3.LUT R120, R5.reuse, 0x11c, RZ, 0xfc, !PT ;  /* 0x0000011c05787812 */ /* 0x040fe200078efcff */
[----:B------:R-:W-:Y:S01]  /*3e10*/  STL [R1+0x108c], R19 ;  /* 0x00108c1301007387 */ /* 0x000fe20000100800 */
[----:B------:R-:W-:Y:S01]  /*3e20*/  LOP3.LUT R121, R5, 0x11a, RZ, 0xfc, !PT ;  /* 0x0000011a05797812 */ /* 0x000fe200078efcff */
[----:B------:R-:W-:Y:S01]  /*3e30*/  @!P1 IMAD.MOV R22, RZ, RZ, -R22 ;  /* 0x000000ffff169224 */ /* 0x000fe200078e0a16 */
[----:B------:R-:W-:Y:S01]  /*3e40*/  ISETP.GT.U32.AND P1, PT, R3, R25, PT ;  /* 0x000000190300720c */ /* 0x000fe20003f24070 */
[----:B------:R-:W-:Y:S01]  /*3e50*/  IMAD.HI.U32 R28, R2, R31, RZ ;  /* 0x0000001f021c7227 */ /* 0x000fe200078e00ff */
[----:B------:R-:W-:Y:S01]  /*3e60*/  IABS R115, R120 ;  /* 0x0000007800737213 */ /* 0x000fe20000000000 */
[----:B------:R-:W-:Y:S01]  /*3e70*/  STL [R1+0x1090], R20 ;  /* 0x0010901401007387 */ /* 0x000fe20000100800 */
[----:B------:R-:W-:Y:S01]  /*3e80*/  LOP3.LUT R122, R5, 0x118, RZ, 0xfc, !PT ;  /* 0x00000118057a7812 */ /* 0x000fe200078efcff */
[----:B------:R-:W-:Y:S01]  /*3e90*/  @!P6 IMAD.IADD R24, R24, 0x1, -R3 ;  /* 0x000000011818e824 */ /* 0x000fe200078e0a03 */
[----:B------:R-:W-:Y:S01]  /*3ea0*/  ISETP.GT.U32.AND P6, PT, R3, R27, PT ;  /* 0x0000001b0300720c */ /* 0x000fe20003fc4070 */
[----:B------:R-:W-:Y:S01]  /*3eb0*/  IMAD.MOV R8, RZ, RZ, -R8 ;  /* 0x000000ffff087224 */ /* 0x000fe200078e0a08 */
[C---:B------:R-:W-:Y:S01]  /*3ec0*/  LOP3.LUT R123, R5.reuse, 0x116, RZ, 0xfc, !PT ;  /* 0x00000116057b7812 */ /* 0x040fe200078efcff */
[----:B------:R-:W-:Y:S01]  /*3ed0*/  IMAD.MOV R30, RZ, RZ, -R28 ;  /* 0x000000ffff1e7224 */ /* 0x000fe200078e0a1c */
[----:B------:R-:W-:Y:S01]  /*3ee0*/  LOP3.LUT R124, R5, 0x114, RZ, 0xfc, !PT ;  /* 0x00000114057c7812 */ /* 0x000fe200078efcff */
[----:B------:R-:W-:Y:S01]  /*3ef0*/  IMAD R28, R3, R8, R29 ;  /* 0x00000008031c7224 */ /* 0x000fe200078e021d */
[----:B------:R-:W-:Y:S01]  /*3f00*/  IABS R8, R36 ;  /* 0x0000002400087213 */ /* 0x000fe20000000000 */
[----:B------:R-:W-:Y:S01]  /*3f10*/  VIADD R7, R6, 0x1be ;  /* 0x000001be06077836 */ /* 0x000fe20000000000 */
[----:B------:R-:W-:Y:S01]  /*3f20*/  LOP3.LUT R126, R5, 0x112, RZ, 0xfc, !PT ;  /* 0x00000112057e7812 */ /* 0x000fe200078efcff */
[----:B------:R-:W-:Y:S01]  /*3f30*/  @!P5 IMAD.IADD R26, R26, 0x1, -R3 ;  /* 0x000000011a1ad824 */ /* 0x000fe200078e0a03 */
[----:B------:R-:W-:Y:S01]  /*3f40*/  IABS R117, R124 ;  /* 0x0000007c00757213 */ /* 0x000fe20000000000 */
[C---:B------:R-:W-:Y:S01]  /*3f50*/  IMAD R29, R3.reuse, R30, R31 ;  /* 0x0000001e031d7224 */ /* 0x040fe200078e021f */
[----:B------:R-:W-:Y:S01]  /*3f60*/  IABS R31, R7 ;  /* 0x00000007001f7213 */ /* 0x000fe20000000000 */
[----:B------:R-:W-:Y:S01]  /*3f70*/  @!P4 IMAD.MOV R24, RZ, RZ, -R24 ;  /* 0x000000ffff18c224 */ /* 0x000fe200078e0a18 */
[C---:B------:R-:W-:Y:S01]  /*3f80*/  ISETP.GT.U32.AND P4, PT, R3.reuse, R28, PT ;  /* 0x0000001c0300720c */ /* 0x040fe20003f84070 */
[----:B------:R-:W-:Y:S01]  /*3f90*/  IMAD.MOV.U32 R30, RZ, RZ, R8 ;  /* 0x000000ffff1e7224 */ /* 0x000fe200078e0008 */
[----:B------:R-:W-:Y:S01]  /*3fa0*/  ISETP.GT.U32.AND P5, PT, R3, R26, PT ;  /* 0x0000001a0300720c */ /* 0x000fe20003fa4070 */
[----:B------:R-:W-:Y:S01]  /*3fb0*/  @!P1 IMAD.IADD R25, R25, 0x1, -R3 ;  /* 0x0000000119199824 */ /* 0x000fe200078e0a03 */
[----:B------:R-:W-:Y:S01]  /*3fc0*/  IABS R118, R126 ;  /* 0x0000007e00767213 */ /* 0x000fe20000000000 */
[----:B------:R-:W-:Y:S01]  /*3fd0*/  @!P0 IMAD.MOV R23, RZ, RZ, -R23 ;  /* 0x000000ffff178224 */ /* 0x000fe200078e0a17 */
[----:B------:R-:W-:Y:S01]  /*3fe0*/  ISETP.GE.AND P0, PT, R7, RZ, PT ;  /* 0x000000ff0700720c */ /* 0x000fe20003f06270 */
[----:B------:R-:W-:Y:S01]  /*3ff0*/  @!P6 IMAD.IADD R27, R27, 0x1, -R3 ;  /* 0x000000011b1be824 */ /* 0x000fe200078e0a03 */
[----:B------:R-:W-:Y:S01]  /*4000*/  ISETP.GT.U32.AND P1, PT, R3, R25, PT ;  /* 0x000000190300720c */ /* 0x000fe20003f24070 */
[----:B------:R-:W-:Y:S01]  /*4010*/  IMAD.HI.U32 R7, R2, R30, RZ ;  /* 0x0000001e02077227 */ /* 0x000fe200078e00ff */
[----:B------:R-:W-:Y:S01]  /*4020*/  LOP3.LUT R127, R5, 0x110, RZ, 0xfc, !PT ;  /* 0x00000110057f7812 */ /* 0x000fe200078efcff */
[----:B------:R2:W-:Y:S01]  /*4030*/  STL [R1+0x1094], R21 ;  /* 0x0010941501007387 */ /* 0x0005e20000100800 */
[----:B------:R-:W-:Y:S01]  /*4040*/  ISETP.GT.U32.AND P6, PT, R3, R27, PT ;  /* 0x0000001b0300720c */ /* 0x000fe20003fc4070 */
[----:B------:R-:W-:Y:S01]  /*4050*/  IMAD.MOV R7, RZ, RZ, -R7 ;  /* 0x000000ffff077224 */ /* 0x000fe200078e0a07 */
[C---:B------:R-:W-:Y:S01]  /*4060*/  LOP3.LUT R128, R5.reuse, 0x106, RZ, 0xfc, !PT ;  /* 0x0000010605807812 */ /* 0x040fe200078efcff */
[--C-:B------:R-:W-:Y:S01]  /*4070*/  @!P4 IMAD.IADD R28, R28, 0x1, -R3.reuse ;  /* 0x000000011c1cc824 */ /* 0x100fe200078e0a03 */
[----:B------:R-:W-:Y:S01]  /*4080*/  LOP3.LUT R129, R5, 0x104, RZ, 0xfc, !PT ;  /* 0x0000010405817812 */ /* 0x000fe200078efcff */
[----:B------:R-:W-:Y:S01]  /*4090*/  IMAD R30, R3, R7, R30 ;  /* 0x00000007031e7224 */ /* 0x000fe200078e021e */
[----:B------:R-:W-:Y:S01]  /*40a0*/  LOP3.LUT R131, R5, 0x100, RZ, 0xfc, !PT ;  /* 0x0000010005837812 */ /* 0x000fe200078efcff */
[--C-:B------:R-:W-:Y:S01]  /*40b0*/  @!P5 IMAD.IADD R26, R26, 0x1, -R3.reuse ;  /* 0x000000011a1ad824 */ /* 0x100fe200078e0a03 */
[----:B------:R-:W-:Y:S01]  /*40c0*/  ISETP.GT.U32.AND P4, PT, R3, R28, PT ;  /* 0x0000001c0300720c */ /* 0x000fe20003f84070 */
[----:B------:R-:W-:Y:S01]  /*40d0*/  @!P1 IMAD.IADD R25, R25, 0x1, -R3 ;  /* 0x0000000119199824 */ /* 0x000fe200078e0a03 */
[C---:B------:R-:W-:Y:S01]  /*40e0*/  ISETP.GT.U32.AND P5, PT, R3.reuse, R30, PT ;  /* 0x0000001e0300720c */ /* 0x040fe20003fa4070 */
[----:B------:R-:W-:Y:S01]  /*40f0*/  IMAD.HI.U32 R7, R2, R31, RZ ;  /* 0x0000001f02077227 */ /* 0x000fe200078e00ff */
[----:B------:R-:W-:-:S02]  /*4100*/  ISETP.GT.U32.AND P1, PT, R3, R29, PT ;  /* 0x0000001d0300720c */ /* 0x000fc40003f24070 */
[----:B------:R-:W-:Y:S01]  /*4110*/  LOP3.LUT R132, R5, 0xfc, RZ, 0xfc, !PT ;  /* 0x000000fc05847812 */ /* 0x000fe200078efcff */
[----:B------:R-:W-:Y:S01]  /*4120*/  @!P6 IMAD.IADD R27, R27, 0x1, -R3 ;  /* 0x000000011b1be824 */ /* 0x000fe200078e0a03 */
[----:B------:R-:W-:Y:S01]  /*4130*/  ISETP.GE.AND P6, PT, R34, RZ, PT ;  /* 0x000000ff2200720c */ /* 0x000fe20003fc6270 */
[----:B------:R-:W-:Y:S01]  /*4140*/  IMAD.HI.U32 R8, R2, R33, RZ ;  /* 0x0000002102087227 */ /* 0x000fe200078e00ff */
[----:B------:R-:W-:Y:S02]  /*4150*/  IABS R130, R132 ;  /* 0x0000008400827213 */ /* 0x000fe40000000000 */
[C---:B------:R-:W-:Y:S01]  /*4160*/  LOP3.LUT R137, R5.reuse, 0xf8, RZ, 0xfc, !PT ;  /* 0x000000f805897812 */ /* 0x040fe200078efcff */
[----:B------:R-:W-:Y:S01]  /*4170*/  @!P3 IMAD.MOV R25, RZ, RZ, -R25 ;  /* 0x000000ffff19b224 */ /* 0x000fe200078e0a19 */
[----:B------:R-:W-:Y:S01]  /*4180*/  ISETP.GE.AND P3, PT, R32, RZ, PT ;  /* 0x000000ff2000720c */ /* 0x000fe20003f66270 */
[----:B------:R-:W-:Y:S01]  /*4190*/  IMAD.MOV R32, RZ, RZ, -R7 ;  /* 0x000000ffff207224 */ /* 0x000fe200078e0a07 */
[C---:B------:R-:W-:Y:S01]  /*41a0*/  LOP3.LUT R7, R5.reuse, 0x1ba, RZ, 0xfc, !PT ;  /* 0x000001ba05077812 */ /* 0x040fe200078efcff */
[----:B------:R-:W-:Y:S01]  /*41b0*/  IMAD.MOV R8, RZ, RZ, -R8 ;  /* 0x000000ffff087224 */ /* 0x000fe200078e0a08 */
[----:B------:R-:W-:Y:S01]  /*41c0*/  LOP3.LUT R138, R5, 0xf6, RZ, 0xfc, !PT ;  /* 0x000000f6058a7812 */ /* 0x000fe200078efcff */
[----:B------:R-:W-:Y:S01]  /*41d0*/  IMAD R31, R3, R32, R31 ;  /* 0x00000020031f7224 */ /* 0x000fe200078e021f */
[----:B------:R-:W-:Y:S01]  /*41e0*/  LOP3.LUT R139, R5, 0xf4, RZ, 0xfc, !PT ;  /* 0x000000f4058b7812 */ /* 0x000fe200078efcff */
[----:B------:R-:W-:Y:S01]  /*41f0*/  @!P5 IMAD.IADD R30, R30, 0x1, -R3 ;  /* 0x000000011e1ed824 */ /* 0x000fe200078e0a03 */
[----:B------:R-:W-:Y:S01]  /*4200*/  IABS R133, R138 ;  /* 0x0000008a00857213 */ /* 0x000fe20000000000 */
[C---:B------:R-:W-:Y:S01]  /*4210*/  IMAD R32, R3.reuse, R8, R33 ;  /* 0x0000000803207224 */ /* 0x040fe200078e0221 */
[----:B------:R-:W-:Y:S01]  /*4220*/  IABS R33, R7 ;  /* 0x0000000700217213 */ /* 0x000fe20000000000 */
[--C-:B------:R-:W-:Y:S01]  /*4230*/  @!P4 IMAD.IADD R28, R28, 0x1, -R3.reuse ;  /* 0x000000011c1cc824 */ /* 0x100fe200078e0a03 */
[----:B------:R-:W-:Y:S01]  /*4240*/  ISETP.GT.U32.AND P5, PT, R3, R30, PT ;  /* 0x0000001e0300720c */ /* 0x000fe20003fa4070 */
[----:B------:R-:W-:Y:S01]  /*4250*/  @!P1 IMAD.IADD R29, R29, 0x1, -R3 ;  /* 0x000000011d1d9824 */ /* 0x000fe200078e0a03 */
[C---:B------:R-:W-:Y:S01]  /*4260*/  ISETP.GT.U32.AND P4, PT, R3.reuse, R31, PT ;  /* 0x0000001f0300720c */ /* 0x040fe20003f84070 */
[----:B------:R-:W-:Y:S01]  /*4270*/  @!P6 IMAD.MOV R28, RZ, RZ, -R28 ;  /* 0x000000ffff1ce224 */ /* 0x000fe200078e0a1c */
[----:B------:R-:W-:Y:S01]  /*4280*/  ISETP.GT.U32.AND P6, PT, R3, R32, PT ;  /* 0x000000200300720c */ /* 0x000fe20003fc4070 */
[----:B------:R-:W-:Y:S01]  /*4290*/  @!P2 IMAD.MOV R26, RZ, RZ, -R26 ;  /* 0x000000ffff1aa224 */ /* 0x000fe200078e0a1a */
[----:B------:R-:W-:Y:S01]  /*42a0*/  LOP3.LUT R8, R5, 0x1b8, RZ, 0xfc, !PT ;  /* 0x000001b805087812 */ /* 0x000fe200078efcff */
[----:B------:R-:W-:Y:S01]  /*42b0*/  @!P3 IMAD.MOV R27, RZ, RZ, -R27 ;  /* 0x000000ffff1bb224 */ /* 0x000fe200078e0a1b */
[----:B------:R-:W-:Y:S01]  /*42c0*/  ISETP.GT.U32.AND P2, PT, R3, R29, PT ;  /* 0x0000001d0300720c */ /* 0x000fe20003f44070 */
[----:B0-----:R-:W-:Y:S01]  /*42d0*/  VIADD R15, R6, 0xe ;  /* 0x0000000e060f7836 */ /* 0x001fe20000000000 */
[----:B------:R-:W-:-:S02]  /*42e0*/  IABS R34, R8 ;  /* 0x0000000800227213 */ /* 0x000fc40000000000 */
[----:B------:R-:W-:Y:S01]  /*42f0*/  ISETP.GE.AND P3, PT, R36, RZ, PT ;  /* 0x000000ff2400720c */ /* 0x000fe20003f66270 */
[--C-:B------:R-:W-:Y:S01]  /*4300*/  @!P5 IMAD.IADD R30, R30, 0x1, -R3.reuse ;  /* 0x000000011e1ed824 */ /* 0x100fe200078e0a03 */
[----:B------:R-:W-:Y:S01]  /*4310*/  ISETP.GE.AND P5, PT, R7, RZ, PT ;  /* 0x000000ff0700720c */ /* 0x000fe20003fa6270 */
[----:B------:R-:W-:Y:S01]  /*4320*/  IMAD.HI.U32 R7, R2, R33, RZ ;  /* 0x0000002102077227 */ /* 0x000fe200078e00ff */
[----:B------:R-:W-:Y:S02]  /*4330*/  ISETP.GE.AND P1, PT, R35, RZ, PT ;  /* 0x000000ff2300720c */ /* 0x000fe40003f26270 */
[----:B------:R-:W-:Y:S01]  /*4340*/  IABS R36, R38 ;  /* 0x0000002600247213 */ /* 0x000fe20000000000 */
[--C-:B------:R-:W-:Y:S01]  /*4350*/  @!P6 IMAD.IADD R32, R32, 0x1, -R3.reuse ;  /* 0x000000012020e824 */ /* 0x100fe200078e0a03 */
[----:B------:R-:W-:Y:S01]  /*4360*/  IABS R134, R139 ;  /* 0x0000008b00867213 */ /* 0x000fe20000000000 */
[----:B------:R-:W-:Y:S01]  /*4370*/  @!P4 IMAD.IADD R31, R31, 0x1, -R3 ;  /* 0x000000011f1fc824 */ /* 0x000fe200078e0a03 */
[----:B------:R-:W-:Y:S01]  /*4380*/  ISETP.GE.AND P4, PT, R8, RZ, PT ;  /* 0x000000ff0800720c */ /* 0x000fe20003f86270 */
[----:B------:R-:W-:Y:S01]  /*4390*/  IMAD.MOV R8, RZ, RZ, -R7 ;  /* 0x000000ffff087224 */ /* 0x000fe200078e0a07 */
[----:B------:R-:W-:Y:S01]  /*43a0*/  ISETP.GT.U32.AND P6, PT, R3, R32, PT ;  /* 0x000000200300720c */ /* 0x000fe20003fc4070 */
[----:B------:R-:W-:Y:S01]  /*43b0*/  IMAD.HI.U32 R7, R2, R34, RZ ;  /* 0x0000002202077227 */ /* 0x000fe200078e00ff */
[----:B------:R-:W-:-:S02]  /*43c0*/  LOP3.LUT R140, R5, 0xf2, RZ, 0xfc, !PT ;  /* 0x000000f2058c7812 */ /* 0x000fc400078efcff */
[C---:B------:R-:W-:Y:S01]  /*43d0*/  LOP3.LUT R141, R5.reuse, 0xf0, RZ, 0xfc, !PT ;  /* 0x000000f0058d7812 */ /* 0x040fe200078efcff */
[----:B------:R-:W-:Y:S01]  /*43e0*/  IMAD.MOV R7, RZ, RZ, -R7 ;  /* 0x000000ffff077224 */ /* 0x000fe200078e0a07 */
[----:B------:R-:W-:Y:S01]  /*43f0*/  LOP3.LUT R142, R5, 0xec, RZ, 0xfc, !PT ;  /* 0x000000ec058e7812 */ /* 0x000fe200078efcff */
[----:B------:R-:W-:Y:S01]  /*4400*/  @!P2 IMAD.IADD R29, R29, 0x1, -R3 ;  /* 0x000000011d1da824 */ /* 0x000fe200078e0a03 */
[----:B------:R-:W-:Y:S01]  /*4410*/  ISETP.GE.AND P2, PT, R37, RZ, PT ;  /* 0x000000ff2500720c */ /* 0x000fe20003f46270 */
[----:B------:R-:W-:Y:S01]  /*4420*/  IMAD R34, R3, R7, R34 ;  /* 0x0000000703227224 */ /* 0x000fe200078e0222 */
[----:B------:R-:W-:Y:S01]  /*4430*/  LOP3.LUT R37, R5, 0x1b6, RZ, 0xfc, !PT ;  /* 0x000001b605257812 */ /* 0x000fe200078efcff */
[C---:B------:R-:W-:Y:S01]  /*4440*/  IMAD R33, R3.reuse, R8, R33 ;  /* 0x0000000803217224 */ /* 0x040fe200078e0221 */
[----:B------:R-:W-:Y:S01]  /*4450*/  IABS R135, R141 ;  /* 0x0000008d00877213 */ /* 0x000fe20000000000 */
[----:B------:R-:W-:Y:S01]  /*4460*/  @!P6 IMAD.IADD R32, R32, 0x1, -R3 ;  /* 0x000000012020e824 */ /* 0x000fe200078e0a03 */
[C---:B------:R-:W-:Y:S01]  /*4470*/  ISETP.GT.U32.AND P6, PT, R3.reuse, R34, PT ;  /* 0x000000220300720c */ /* 0x040fe20003fc4070 */
[----:B------:R-:W-:Y:S01]  /*4480*/  @!P3 IMAD.MOV R30, RZ, RZ, -R30 ;  /* 0x000000ffff1eb224 */ /* 0x000fe200078e0a1e */
[----:B------:R-:W-:Y:S01]  /*4490*/  IABS R35, R37 ;  /* 0x0000002500237213 */ /* 0x000fe20000000000 */
[----:B------:R-:W-:Y:S01]  /*44a0*/  @!P1 IMAD.MOV R29, RZ, RZ, -R29 ;  /* 0x000000ffff1d9224 */ /* 0x000fe200078e0a1d */
[----:B------:R-:W-:-:S02]  /*44b0*/  ISETP.GT.U32.AND P3, PT, R3, R33, PT ;  /* 0x000000210300720c */ /* 0x000fc40003f64070 */
[----:B------:R-:W-:Y:S01]  /*44c0*/  ISETP.GT.U32.AND P1, PT, R3, R31, PT ;  /* 0x0000001f0300720c */ /* 0x000fe20003f24070 */
[----:B------:R-:W-:Y:S01]  /*44d0*/  IMAD.HI.U32 R7, R2, R35, RZ ;  /* 0x0000002302077227 */ /* 0x000fe200078e00ff */
[C---:B------:R-:W-:Y:S02]  /*44e0*/  LOP3.LUT R143, R5.reuse, 0xe4, RZ, 0xfc, !PT ;  /* 0x000000e4058f7812 */ /* 0x040fe400078efcff */
[C---:B------:R-:W-:Y:S01]  /*44f0*/  LOP3.LUT R146, R5.reuse, 0xe2, RZ, 0xfc, !PT ;  /* 0x000000e205927812 */ /* 0x040fe200078efcff */
[----:B------:R-:W-:Y:S01]  /*4500*/  IMAD.MOV R8, RZ, RZ, -R7 ;  /* 0x000000ffff087224 */ /* 0x000fe200078e0a07 */
[C---:B------:R-:W-:Y:S01]  /*4510*/  LOP3.LUT R147, R5.reuse, 0xe0, RZ, 0xfc, !PT ;  /* 0x000000e005937812 */ /* 0x040fe200078efcff */
[----:B------:R-:W-:Y:S01]  /*4520*/  @!P6 IMAD.IADD R34, R34, 0x1, -R3 ;  /* 0x000000012222e824 */ /* 0x000fe200078e0a03 */
[C---:B------:R-:W-:Y:S01]  /*4530*/  LOP3.LUT R149, R5.reuse, 0xd8, RZ, 0xfc, !PT ;  /* 0x000000d805957812 */ /* 0x040fe200078efcff */
[----:B------:R-:W-:Y:S01]  /*4540*/  IMAD.HI.U32 R7, R2, R36, RZ ;  /* 0x0000002402077227 */ /* 0x000fe200078e00ff */
[----:B------:R-:W-:-:S02]  /*4550*/  LOP3.LUT R153, R5, 0xd6, RZ, 0xfc, !PT ;  /* 0x000000d605997812 */ /* 0x000fc400078efcff */
[C---:B------:R-:W-:Y:S01]  /*4560*/  ISETP.GT.U32.AND P6, PT, R3.reuse, R34, PT ;  /* 0x000000220300720c */ /* 0x040fe20003fc4070 */
[----:B------:R-:W-:Y:S01]  /*4570*/  IMAD R35, R3, R8, R35 ;  /* 0x0000000803237224 */ /* 0x000fe200078e0223 */
[----:B------:R-:W-:Y:S01]  /*4580*/  IABS R148, R149 ;  /* 0x0000009500947213 */ /* 0x000fe20000000000 */
[----:B------:R-:W-:Y:S01]  /*4590*/  @!P3 IMAD.IADD R33, R33, 0x1, -R3 ;  /* 0x000000012121b824 */ /* 0x000fe200078e0a03 */
[C---:B------:R-:W-:Y:S01]  /*45a0*/  LOP3.LUT R154, R5.reuse, 0xd4, RZ, 0xfc, !PT ;  /* 0x000000d4059a7812 */ /* 0x040fe200078efcff */
[----:B------:R-:W-:Y:S01]  /*45b0*/  IMAD.MOV R7, RZ, RZ, -R7 ;  /* 0x000000ffff077224 */ /* 0x000fe200078e0a07 */
[----:B------:R-:W-:Y:S01]  /*45c0*/  LOP3.LUT R155, R5, 0xd2, RZ, 0xfc, !PT ;  /* 0x000000d2059b7812 */ /* 0x000fe200078efcff */
[----:B------:R-:W-:Y:S01]  /*45d0*/  @!P2 IMAD.MOV R32, RZ, RZ, -R32 ;  /* 0x000000ffff20a224 */ /* 0x000fe200078e0a20 */
[C---:B------:R-:W-:Y:S01]  /*45e0*/  ISETP.GT.U32.AND P2, PT, R3.reuse, R35, PT ;  /* 0x000000230300720c */ /* 0x040fe20003f44070 */
[C---:B------:R-:W-:Y:S01]  /*45f0*/  IMAD R36, R3.reuse, R7, R36 ;  /* 0x0000000703247224 */ /* 0x040fe200078e0224 */
[----:B------:R-:W-:Y:S01]  /*4600*/  ISETP.GT.U32.AND P3, PT, R3, R33, PT ;  /* 0x000000210300720c */ /* 0x000fe20003f64070 */
[--C-:B------:R-:W-:Y:S01]  /*4610*/  @!P1 IMAD.IADD R31, R31, 0x1, -R3.reuse ;  /* 0x000000011f1f9824 */ /* 0x100fe200078e0a03 */
[----:B------:R-:W-:Y:S01]  /*4620*/  ISETP.GE.AND P1, PT, R37, RZ, PT ;  /* 0x000000ff2500720c */ /* 0x000fe20003f26270 */
[----:B------:R-:W-:Y:S01]  /*4630*/  @!P6 IMAD.IADD R34, R34, 0x1, -R3 ;  /* 0x000000012222e824 */ /* 0x000fe200078e0a03 */
[----:B------:R-:W-:Y:S01]  /*4640*/  ISETP.GT.U32.AND P6, PT, R3, R36, PT ;  /* 0x000000240300720c */ /* 0x000fe20003fc4070 */
[----:B------:R-:W-:Y:S01]  /*4650*/  VIADD R7, R6, 0x1ae ;  /* 0x000001ae06077836 */ /* 0x000fe20000000000 */
[----:B------:R-:W-:Y:S01]  /*4660*/  IABS R37, R41 ;  /* 0x0000002900257213 */ /* 0x000fe20000000000 */
[----:B------:R-:W-:Y:S01]  /*4670*/  @!P0 IMAD.MOV R31, RZ, RZ, -R31 ;  /* 0x000000ffff1f8224 */ /* 0x000fe200078e0a1f */
[----:B------:R-:W-:Y:S01]  /*4680*/  ISETP.GE.AND P0, PT, R38, RZ, PT ;  /* 0x000000ff2600720c */ /* 0x000fe20003f06270 */
[----:B------:R-:W-:Y:S01]  /*4690*/  IMAD.HI.U32 R8, R2, R39, RZ ;  /* 0x0000002702087227 */ /* 0x000fe200078e00ff */
[----:B------:R-:W-:-:S02]  /*46a0*/  IABS R40, R7 ;  /* 0x0000000700287213 */ /* 0x000fc40000000000 */
[----:B------:R-:W-:Y:S01]  /*46b0*/  IABS R150, R154 ;  /* 0x0000009a00967213 */ /* 0x000fe20000000000 */
[--C-:B------:R-:W-:Y:S01]  /*46c0*/  @!P2 IMAD.IADD R35, R35, 0x1, -R3.reuse ;  /* 0x000000012323a824 */ /* 0x100fe200078e0a03 */
[----:B------:R-:W-:Y:S01]  /*46d0*/  LOP3.LUT R156, R5, 0xd0, RZ, 0xfc, !PT ;  /* 0x000000d0059c7812 */ /* 0x000fe200078efcff */
[--C-:B------:R-:W-:Y:S01]  /*46e0*/  @!P3 IMAD.IADD R33, R33, 0x1, -R3.reuse ;  /* 0x000000012121b824 */ /* 0x100fe200078e0a03 */
[----:B------:R-:W-:Y:S01]  /*46f0*/  ISETP.GE.AND P3, PT, R7, RZ, PT ;  /* 0x000000ff0700720c */ /* 0x000fe20003f66270 */
[----:B------:R-:W-:Y:S01]  /*4700*/  IMAD.HI.U32 R7, R2, R37, RZ ;  /* 0x0000002502077227 */ /* 0x000fe200078e00ff */
[----:B------:R-:W-:Y:S02]  /*4710*/  ISETP.GT.U32.AND P2, PT, R3, R35, PT ;  /* 0x000000230300720c */ /* 0x000fe40003f44070 */
[----:B------:R-:W-:Y:S01]  /*4720*/  IABS R151, R155 ;  /* 0x0000009b00977213 */ /* 0x000fe20000000000 */
[----:B------:R-:W-:Y:S01]  /*4730*/  @!P6 IMAD.IADD R36, R36, 0x1, -R3 ;  /* 0x000000012424e824 */ /* 0x000fe200078e0a03 */
[----:B------:R-:W-:Y:S01]  /*4740*/  IABS R152, R156 ;  /* 0x0000009c00987213 */ /* 0x000fe20000000000 */
[----:B------:R-:W-:Y:S01]  /*4750*/  IMAD.MOV R38, RZ, RZ, -R7 ;  /* 0x000000ffff267224 */ /* 0x000fe200078e0a07 */
[----:B------:R-:W-:Y:S01]  /*4760*/  LOP3.LUT R157, R5, 0xcc, RZ, 0xfc, !PT ;  /* 0x000000cc059d7812 */ /* 0x000fe200078efcff */
[----:B------:R-:W-:Y:S01]  /*4770*/  IMAD.HI.U32 R7, R2, R40, RZ ;  /* 0x0000002802077227 */ /* 0x000fe200078e00ff */
[----:B------:R-:W-:-:S02]  /*4780*/  ISETP.GT.U32.AND P6, PT, R3, R36, PT ;  /* 0x000000240300720c */ /* 0x000fc40003fc4070 */
[----:B------:R-:W-:Y:S01]  /*4790*/  LOP3.LUT R158, R5, 0xca, RZ, 0xfc, !PT ;  /* 0x000000ca059e7812 */ /* 0x000fe200078efcff */
[----:B------:R-:W-:Y:S01]  /*47a0*/  IMAD R37, R3, R38, R37 ;  /* 0x0000002603257224 */ /* 0x000fe200078e0225 */
[C---:B------:R-:W-:Y:S01]  /*47b0*/  LOP3.LUT R159, R5.reuse, 0xc8, RZ, 0xfc, !PT ;  /* 0x000000c8059f7812 */ /* 0x040fe200078efcff */
[----:B------:R-:W-:Y:S01]  /*47c0*/  IMAD.MOV R8, RZ, RZ, -R8 ;  /* 0x000000ffff087224 */ /* 0x000fe200078e0a08 */
[----:B------:R-:W-:Y:S01]  /*47d0*/  LOP3.LUT R160, R5, 0xc6, RZ, 0xfc, !PT ;  /* 0x000000c605a07812 */ /* 0x000fe200078efcff */
[----:B------:R-:W-:Y:S01]  /*47e0*/  @!P2 IMAD.IADD R35, R35, 0x1, -R3 ;  /* 0x000000012323a824 */ /* 0x000fe200078e0a03 */
[----:B------:R-:W-:Y:S01]  /*47f0*/  ISETP.GT.U32.AND P2, PT, R3, R37, PT ;  /* 0x000000250300720c */ /* 0x000fe20003f44070 */
[----:B------:R-:W-:Y:S01]  /*4800*/  IMAD.MOV R7, RZ, RZ, -R7 ;  /* 0x000000ffff077224 */ /* 0x000fe200078e0a07 */
[----:B------:R-:W-:Y:S01]  /*4810*/  LOP3.LUT R161, R5, 0xc4, RZ, 0xfc, !PT ;  /* 0x000000c405a17812 */ /* 0x000fe200078efcff */
[----:B------:R-:W-:Y:S01]  /*4820*/  IMAD R38, R3, R8, R39 ;  /* 0x0000000803267224 */ /* 0x000fe200078e0227 */
[----:B------:R-:W-:Y:S01]  /*4830*/  LOP3.LUT R162, R5, 0xc2, RZ, 0xfc, !PT ;  /* 0x000000c205a27812 */ /* 0x000fe200078efcff */
[----:B------:R-:W-:Y:S01]  /*4840*/  IMAD R39, R3, R7, R40 ;  /* 0x0000000703277224 */ /* 0x000fe200078e0228 */
[----:B------:R-:W-:Y:S01]  /*4850*/  LOP3.LUT R164, R5, 0xc0, RZ, 0xfc, !PT ;  /* 0x000000c005a47812 */ /* 0x000fe200078efcff */
[----:B------:R-:W-:Y:S01]  /*4860*/  @!P1 IMAD.MOV R35, RZ, RZ, -R35 ;  /* 0x000000ffff239224 */ /* 0x000fe200078e0a23 */
[C---:B------:R-:W-:Y:S01]  /*4870*/  ISETP.GT.U32.AND P1, PT, R3.reuse, R38, PT ;  /* 0x000000260300720c */ /* 0x040fe20003f24070 */
[--C-:B------:R-:W-:Y:S01]  /*4880*/  @!P6 IMAD.IADD R36, R36, 0x1, -R3.reuse ;  /* 0x000000012424e824 */ /* 0x100fe200078e0a03 */
[----:B------:R-:W-:Y:S01]  /*4890*/  ISETP.GT.U32.AND P6, PT, R3, R39, PT ;  /* 0x000000270300720c */ /* 0x000fe20003fc4070 */
[----:B------:R-:W-:Y:S01]  /*48a0*/  @!P4 IMAD.MOV R34, RZ, RZ, -R34 ;  /* 0x000000ffff22c224 */ /* 0x000fe200078e0a22 */
[----:B------:R-:W-:Y:S01]  /*48b0*/  ISETP.GE.AND P4, PT, R42, RZ, PT ;  /* 0x000000ff2a00720c */ /* 0x000fe20003f86270 */
[----:B------:R-:W-:Y:S01]  /*48c0*/  @!P2 IMAD.IADD R37, R37, 0x1, -R3 ;  /* 0x000000012525a824 */ /* 0x000fe200078e0a03 */
[----:B------:R-:W-:Y:S01]  /*48d0*/  LOP3.LUT R42, R5, 0x1ac, RZ, 0xfc, !PT ;  /* 0x000001ac052a7812 */ /* 0x000fe200078efcff */
[----:B------:R-:W-:Y:S01]  /*48e0*/  @!P5 IMAD.MOV R33, RZ, RZ, -R33 ;  /* 0x000000ffff21d224 */ /* 0x000fe200078e0a21 */
[----:B------:R-:W-:Y:S01]  /*48f0*/  ISETP.GE.AND P5, PT, R41, RZ, PT ;  /* 0x000000ff2900720c */ /* 0x000fe20003fa6270 */
[----:B------:R-:W-:Y:S01]  /*4900*/  IMAD.HI.U32 R8, R2, R43, RZ ;  /* 0x0000002b02087227 */ /* 0x000fe200078e00ff */
[----:B------:R-:W-:-:S02]  /*4910*/  IABS R41, R42 ;  /* 0x0000002a00297213 */ /* 0x000fc40000000000 */
[----:B------:R-:W-:Y:S01]  /*4920*/  ISETP.GT.U32.AND P2, PT, R3, R37, PT ;  /* 0x000000250300720c */ /* 0x000fe20003f44070 */
[--C-:B------:R-:W-:Y:S01]  /*4930*/  @!P1 IMAD.IADD R38, R38, 0x1, -R3.reuse ;  /* 0x0000000126269824 */ /* 0x100fe200078e0a03 */
[----:B------:R-:W-:Y:S01]  /*4940*/  LOP3.LUT R165, R5, 0xbc, RZ, 0xfc, !PT ;  /* 0x000000bc05a57812 */ /* 0x000fe200078efcff */
[----:B------:R-:W-:Y:S01]  /*4950*/  @!P6 IMAD.IADD R39, R39, 0x1, -R3 ;  /* 0x000000012727e824 */ /* 0x000fe200078e0a03 */
[----:B------:R-:W-:Y:S01]  /*4960*/  LOP3.LUT R166, R5, 0xba, RZ, 0xfc, !PT ;  /* 0x000000ba05a67812 */ /* 0x000fe200078efcff */
[----:B------:R-:W-:Y:S01]  /*4970*/  IMAD.HI.U32 R7, R2, R41, RZ ;  /* 0x0000002902077227 */ /* 0x000fe200078e00ff */
[C---:B------:R-:W-:Y:S02]  /*4980*/  ISETP.GT.U32.AND P1, PT, R3.reuse, R38, PT ;  /* 0x000000260300720c */ /* 0x040fe40003f24070 */
[----:B------:R-:W-:Y:S01]  /*4990*/  ISETP.GT.U32.AND P6, PT, R3, R39, PT ;  /* 0x000000270300720c */ /* 0x000fe20003fc4070 */
[----:B------:R-:W-:Y:S01]  /*49a0*/  @!P0 IMAD.MOV R36, RZ, RZ, -R36 ;  /* 0x000000ffff248224 */ /* 0x000fe200078e0a24 */
[----:B------:R-:W-:Y:S01]  /*49b0*/  ISETP.GE.AND P0, PT, R42, RZ, PT ;  /* 0x000000ff2a00720c */ /* 0x000fe20003f06270 */
[----:B------:R-:W-:Y:S01]  /*49c0*/  IMAD.HI.U32 R40, R2, R44, RZ ;  /* 0x0000002c02287227 */ /* 0x000fe200078e00ff */
[----:B------:R-:W-:-:S02]  /*49d0*/  IABS R163, R166 ;  /* 0x000000a600a37213 */ /* 0x000fc40000000000 */
[C---:B------:R-:W-:Y:S01]  /*49e0*/  LOP3.LUT R167, R5.reuse, 0xb8, RZ, 0xfc, !PT ;  /* 0x000000b805a77812 */ /* 0x040fe200078efcff */
[----:B------:R-:W-:Y:S01]  /*49f0*/  IMAD.MOV R42, RZ, RZ, -R7 ;  /* 0x000000ffff2a7224 */ /* 0x000fe200078e0a07 */
[C---:B------:R-:W-:Y:S01]  /*4a00*/  LOP3.LUT R168, R5.reuse, 0xb4, RZ, 0xfc, !PT ;  /* 0x000000b405a87812 */ /* 0x040fe200078efcff */
[----:B------:R-:W-:Y:S01]  /*4a10*/  IMAD.MOV R8, RZ, RZ, -R8 ;  /* 0x000000ffff087224 */ /* 0x000fe200078e0a08 */
[C---:B------:R-:W-:Y:S01]  /*4a20*/  LOP3.LUT R170, R5.reuse, 0xb2, RZ, 0xfc, !PT ;  /* 0x000000b205aa7812 */ /* 0x040fe200078efcff */
[----:B------:R-:W-:Y:S01]  /*4a30*/  IMAD.MOV R7, RZ, RZ, -R40 ;  /* 0x000000ffff077224 */ /* 0x000fe200078e0a28 */
[----:B------:R-:W-:Y:S01]  /*4a40*/  LOP3.LUT R171, R5, 0xb0, RZ, 0xfc, !PT ;  /* 0x000000b005ab7812 */ /* 0x000fe200078efcff */
[----:B------:R-:W-:Y:S01]  /*4a50*/  IMAD R40, R3, R42, R41 ;  /* 0x0000002a03287224 */ /* 0x000fe200078e0229 */
[----:B------:R-:W-:Y:S01]  /*4a60*/  LOP3.LUT R172, R5, 0xaa, RZ, 0xfc, !PT ;  /* 0x000000aa05ac7812 */ /* 0x000fe200078efcff */
[----:B------:R-:W-:Y:S01]  /*4a70*/  @!P2 IMAD.IADD R37, R37, 0x1, -R3 ;  /* 0x000000012525a824 */ /* 0x000fe200078e0a03 */
[----:B------:R-:W-:Y:S01]  /*4a80*/  ISETP.GE.AND P2, PT, R45, RZ, PT ;  /* 0x000000ff2d00720c */ /* 0x000fe20003f46270 */
[C---:B------:R-:W-:Y:S01]  /*4a90*/  IMAD R41, R3.reuse, R8, R43 ;  /* 0x0000000803297224 */ /* 0x040fe200078e022b */
[----:B------:R-:W-:Y:S01]  /*4aa0*/  IABS R45, R49 ;  /* 0x00000031002d7213 */ /* 0x000fe20000000000 */
[----:B------:R-:W-:Y:S01]  /*4ab0*/  IMAD R42, R3, R7, R44 ;  /* 0x00000007032a7224 */ /* 0x000fe200078e022c */
[----:B------:R-:W-:Y:S01]  /*4ac0*/  LOP3.LUT R7, R5, 0x1a6, RZ, 0xfc, !PT ;  /* 0x000001a605077812 */ /* 0x000fe200078efcff */
[----:B------:R-:W-:Y:S01]  /*4ad0*/  @!P5 IMAD.MOV R37, RZ, RZ, -R37 ;  /* 0x000000ffff25d224 */ /* 0x000fe200078e0a25 */
[C---:B------:R-:W-:Y:S01]  /*4ae0*/  ISETP.GT.U32.AND P5, PT, R3.reuse, R41, PT ;  /* 0x000000290300720c */ /* 0x040fe20003fa4070 */
[--C-:B------:R-:W-:Y:S01]  /*4af0*/  @!P1 IMAD.IADD R38, R38, 0x1, -R3.reuse ;  /* 0x0000000126269824 */ /* 0x100fe200078e0a03 */
[----:B------:R-:W-:Y:S01]  /*4b00*/  ISETP.GT.U32.AND P1, PT, R3, R40, PT ;  /* 0x000000280300720c */ /* 0x000fe20003f24070 */
[----:B------:R-:W-:Y:S01]  /*4b10*/  @!P6 IMAD.IADD R39, R39, 0x1, -R3 ;  /* 0x000000012727e824 */ /* 0x000fe200078e0a03 */
[----:B------:R-:W-:Y:S01]  /*4b20*/  ISETP.GT.U32.AND P6, PT, R3, R42, PT ;  /* 0x0000002a0300720c */ /* 0x000fe20003fc4070 */
[----:B------:R-:W-:Y:S01]  /*4b30*/  IMAD.HI.U32 R8, R2, R45, RZ ;  /* 0x0000002d02087227 */ /* 0x000fe200078e00ff */
[----:B------:R-:W-:-:S02]  /*4b40*/  IABS R43, R7 ;  /* 0x00000007002b7213 */ /* 0x000fc40000000000 */
[C---:B------:R-:W-:Y:S01]  /*4b50*/  LOP3.LUT R174, R5.reuse, 0xa8, RZ, 0xfc, !PT ;  /* 0x000000a805ae7812 */ /* 0x040fe200078efcff */
[----:B------:R-:W-:Y:S01]  /*4b60*/  IMAD.MOV R8, RZ, RZ, -R8 ;  /* 0x000000ffff087224 */ /* 0x000fe200078e0a08 */
[----:B------:R-:W-:Y:S01]  /*4b70*/  LOP3.LUT R177, R5, 0xa6, RZ, 0xfc, !PT ;  /* 0x000000a605b17812 */ /* 0x000fe200078efcff */
[----:B------:R-:W-:Y:S01]  /*4b80*/  @!P4 IMAD.MOV R38, RZ, RZ, -R38 ;  /* 0x000000ffff26c224 */ /* 0x000fe200078e0a26 */
[----:B------:R-:W-:Y:S01]  /*4b90*/  ISETP.GE.AND P4, PT, R46, RZ, PT ;  /* 0x000000ff2e00720c */ /* 0x000fe20003f86270 */
[--C-:B------:R-:W-:Y:S01]  /*4ba0*/  @!P5 IMAD.IADD R41, R41, 0x1, -R3.reuse ;  /* 0x000000012929d824 */ /* 0x100fe200078e0a03 */
[----:B------:R-:W-:Y:S01]  /*4bb0*/  IABS R46, R50 ;  /* 0x00000032002e7213 */ /* 0x000fe20000000000 */
[--C-:B------:R-:W-:Y:S01]  /*4bc0*/  @!P1 IMAD.IADD R40, R40, 0x1, -R3.reuse ;  /* 0x0000000128289824 */ /* 0x100fe200078e0a03 */
[----:B------:R-:W-:Y:S01]  /*4bd0*/  ISETP.GE.AND P1, PT, R7, RZ, PT ;  /* 0x000000ff0700720c */ /* 0x000fe20003f26270 */
[----:B------:R-:W-:Y:S01]  /*4be0*/  @!P6 IMAD.IADD R42, R42, 0x1, -R3 ;  /* 0x000000012a2ae824 */ /* 0x000fe200078e0a03 */
[C---:B------:R-:W-:Y:S01]  /*4bf0*/  ISETP.GT.U32.AND P6, PT, R3.reuse, R41, PT ;  /* 0x000000290300720c */ /* 0x040fe20003fc4070 */
[----:B------:R-:W-:Y:S01]  /*4c00*/  IMAD.HI.U32 R7, R2, R43, RZ ;  /* 0x0000002b02077227 */ /* 0x000fe200078e00ff */
[----:B------:R-:W-:-:S02]  /*4c10*/  ISETP.GT.U32.AND P5, PT, R3, R40, PT ;  /* 0x000000280300720c */ /* 0x000fc40003fa4070 */
[----:B------:R-:W-:Y:S01]  /*4c20*/  IABS R173, R177 ;  /* 0x000000b100ad7213 */ /* 0x000fe20000000000 */
[----:B------:R-:W-:Y:S01]  /*4c30*/  IMAD.MOV R44, RZ, RZ, -R7 ;  /* 0x000000ffff2c7224 */ /* 0x000fe200078e0a07 */
[----:B------:R-:W-:Y:S01]  /*4c40*/  LOP3.LUT R178, R5, 0xa4, RZ, 0xfc, !PT ;  /* 0x000000a405b27812 */ /* 0x000fe200078efcff */
[----:B------:R-:W-:Y:S01]  /*4c50*/  @!P3 IMAD.MOV R39, RZ, RZ, -R39 ;  /* 0x000000ffff27b224 */ /* 0x000fe200078e0a27 */
[C---:B------:R-:W-:Y:S01]  /*4c60*/  ISETP.GT.U32.AND P3, PT, R3.reuse, R42, PT ;  /* 0x0000002a0300720c */ /* 0x040fe20003f64070 */
[----:B------:R-:W-:Y:S01]  /*4c70*/  IMAD R43, R3, R44, R43 ;  /* 0x0000002c032b7224 */ /* 0x000fe200078e022b */
[----:B------:R-:W-:Y:S01]  /*4c80*/  LOP3.LUT R179, R5, 0xa2, RZ, 0xfc, !PT ;  /* 0x000000a205b37812 */ /* 0x000fe200078efcff */
[----:B------:R-:W-:Y:S01]  /*4c90*/  IMAD R44, R3, R8, R45 ;  /* 0x00000008032c7224 */ /* 0x000fe200078e022d */
[----:B------:R-:W-:Y:S01]  /*4ca0*/  LOP3.LUT R180, R5, 0xa0, RZ, 0xfc, !PT ;  /* 0x000000a005b47812 */ /* 0x000fe200078efcff */
[----:B------:R-:W-:Y:S01]  /*4cb0*/  @!P6 IMAD.IADD R41, R41, 0x1, -R3 ;  /* 0x000000012929e824 */ /* 0x000fe200078e0a03 */
[----:B------:R-:W-:Y:S01]  /*4cc0*/  IABS R175, R179 ;  /* 0x000000b300af7213 */ /* 0x000fe20000000000 */
[----:B------:R-:W-:Y:S01]  /*4cd0*/  IMAD.HI.U32 R7, R2, R46, RZ ;  /* 0x0000002e02077227 */ /* 0x000fe200078e00ff */
[----:B------:R-:W-:-:S02]  /*4ce0*/  ISETP.GT.U32.AND P6, PT, R3, R44, PT ;  /* 0x0000002c0300720c */ /* 0x000fc40003fc4070 */
[----:B------:R-:W-:Y:S01]  /*4cf0*/  IABS R176, R180 ;  /* 0x000000b400b07213 */ /* 0x000fe20000000000 */
[----:B------:R-:W-:Y:S01]  /*4d00*/  @!P5 IMAD.IADD R40, R40, 0x1, -R3 ;  /* 0x000000012828d824 */ /* 0x000fe200078e0a03 */
[----:B------:R-:W-:Y:S01]  /*4d10*/  ISETP.GT.U32.AND P5, PT, R3, R43, PT ;  /* 0x0000002b0300720c */ /* 0x000fe20003fa4070 */
[----:B------:R-:W-:Y:S01]  /*4d20*/  IMAD.MOV R45, RZ, RZ, -R7 ;  /* 0x000000ffff2d7224 */ /* 0x000fe200078e0a07 */
[C---:B------:R-:W-:Y:S01]  /*4d30*/  LOP3.LUT R181, R5.reuse, 0x9c, RZ, 0xfc, !PT ;  /* 0x0000009c05b57812 */ /* 0x040fe200078efcff */
[----:B------:R-:W-:Y:S01]  /*4d40*/  IMAD.HI.U32 R7, R2, R47, RZ ;  /* 0x0000002f02077227 */ /* 0x000fe200078e00ff */
[C---:B------:R-:W-:Y:S02]  /*4d50*/  LOP3.LUT R182, R5.reuse, 0x9a, RZ, 0xfc, !PT ;  /* 0x0000009a05b67812 */ /* 0x040fe400078efcff */
[C---:B------:R-:W-:Y:S01]  /*4d60*/  LOP3.LUT R183, R5.reuse, 0x98, RZ, 0xfc, !PT ;  /* 0x0000009805b77812 */ /* 0x040fe200078efcff */
[----:B------:R-:W-:Y:S01]  /*4d70*/  VIADD R8, R6, 0x19e ;  /* 0x0000019e06087836 */ /* 0x000fe20000000000 */
[C---:B------:R-:W-:Y:S01]  /*4d80*/  LOP3.LUT R184, R5.reuse, 0x96, RZ, 0xfc, !PT ;  /* 0x0000009605b87812 */ /* 0x040fe200078efcff */
[----:B------:R-:W-:Y:S01]  /*4d90*/  @!P6 IMAD.IADD R44, R44, 0x1, -R3 ;  /* 0x000000012c2ce824 */ /* 0x000fe200078e0a03 */
[----:B------:R-:W-:Y:S01]  /*4da0*/  LOP3.LUT R186, R5, 0x92, RZ, 0xfc, !PT ;  /* 0x0000009205ba7812 */ /* 0x000fe200078efcff */
[C---:B------:R-:W-:Y:S01]  /*4db0*/  IMAD R45, R3.reuse, R45, R46 ;  /* 0x0000002d032d7224 */ /* 0x040fe200078e022e */
[----:B------:R-:W-:Y:S01]  /*4dc0*/  IABS R48, R8 ;  /* 0x0000000800307213 */ /* 0x000fe20000000000 */
[----:B------:R-:W-:Y:S01]  /*4dd0*/  IMAD.MOV R46, RZ, RZ, -R7 ;  /* 0x000000ffff2e7224 */ /* 0x000fe200078e0a07 */
[C---:B------:R-:W-:Y:S01]  /*4de0*/  ISETP.GT.U32.AND P6, PT, R3.reuse, R44, PT ;  /* 0x0000002c0300720c */ /* 0x040fe20003fc4070 */
[----:B------:R-:W-:Y:S01]  /*4df0*/  @!P3 IMAD.IADD R42, R42, 0x1, -R3 ;  /* 0x000000012a2ab824 */ /* 0x000fe200078e0a03 */
[----:B------:R-:W-:Y:S01]  /*4e00*/  ISETP.GE.AND P3, PT, R8, RZ, PT ;  /* 0x000000ff0800720c */ /* 0x000fe20003f66270 */
[----:B------:R-:W-:Y:S01]  /*4e10*/  IMAD R46, R3, R46, R47 ;  /* 0x0000002e032e7224 */ /* 0x000fe200078e022f */
[----:B------:R-:W-:Y:S01]  /*4e20*/  LOP3.LUT R187, R5, 0x90, RZ, 0xfc, !PT ;  /* 0x0000009005bb7812 */ /* 0x000fe200078efcff */
[----:B------:R-:W-:Y:S01]  /*4e30*/  @!P2 IMAD.MOV R41, RZ, RZ, -R41 ;  /* 0x000000ffff29a224 */ /* 0x000fe200078e0a29 */
[----:B------:R-:W-:Y:S01]  /*4e40*/  ISETP.GT.U32.AND P2, PT, R3, R45, PT ;  /* 0x0000002d0300720c */ /* 0x000fe20003f44070 */
[----:B------:R-:W-:Y:S01]  /*4e50*/  IMAD.HI.U32 R8, R2, R48, RZ ;  /* 0x0000003002087227 */ /* 0x000fe200078e00ff */
[----:B------:R-:W-:-:S02]  /*4e60*/  LOP3.LUT R188, R5, 0x8c, RZ, 0xfc, !PT ;  /* 0x0000008c05bc7812 */ /* 0x000fc400078efcff */
[----:B------:R-:W-:Y:S01]  /*4e70*/  LOP3.LUT R190, R5, 0x8a, RZ, 0xfc, !PT ;  /* 0x0000008a05be7812 */ /* 0x000fe200078efcff */
[--C-:B------:R-:W-:Y:S01]  /*4e80*/  @!P5 IMAD.IADD R43, R43, 0x1, -R3.reuse ;  /* 0x000000012b2bd824 */ /* 0x100fe200078e0a03 */
[----:B------:R-:W-:Y:S01]  /*4e90*/  IABS R185, R188 ;  /* 0x000000bc00b97213 */ /* 0x000fe20000000000 */
[--C-:B------:R-:W-:Y:S01]  /*4ea0*/  @!P6 IMAD.IADD R44, R44, 0x1, -R3.reuse ;  /* 0x000000012c2ce824 */ /* 0x100fe200078e0a03 */
[C---:B------:R-:W-:Y:S01]  /*4eb0*/  ISETP.GT.U32.AND P6, PT, R3.reuse, R46, PT ;  /* 0x0000002e0300720c */ /* 0x040fe20003fc4070 */
[----:B------:R-:W-:Y:S01]  /*4ec0*/  IMAD.MOV R8, RZ, RZ, -R8 ;  /* 0x000000ffff087224 */ /* 0x000fe200078e0a08 */
[----:B------:R-:W-:Y:S01]  /*4ed0*/  ISETP.GT.U32.AND P5, PT, R3, R43, PT ;  /* 0x0000002b0300720c */ /* 0x000fe20003fa4070 */
[----:B------:R-:W-:Y:S01]  /*4ee0*/  @!P0 IMAD.MOV R40, RZ, RZ, -R40 ;  /* 0x000000ffff288224 */ /* 0x000fe200078e0a28 */
[----:B------:R-:W-:Y:S01]  /*4ef0*/  ISETP.GE.AND P0, PT, R49, RZ, PT ;  /* 0x000000ff3100720c */ /* 0x000fe20003f06270 */
[----:B------:R-:W-:Y:S01]  /*4f00*/  IMAD R47, R3, R8, R48 ;  /* 0x00000008032f7224 */ /* 0x000fe200078e0230 */
[----:B------:R-:W-:Y:S01]  /*4f10*/  LOP3.LUT R8, R5, 0x19c, RZ, 0xfc, !PT ;  /* 0x0000019c05087812 */ /* 0x000fe200078efcff */
[----:B------:R-:W-:Y:S01]  /*4f20*/  @!P2 IMAD.IADD R45, R45, 0x1, -R3 ;  /* 0x000000012d2da824 */ /* 0x000fe200078e0a03 */
[----:B------:R-:W-:Y:S01]  /*4f30*/  LOP3.LUT R191, R5, 0x88, RZ, 0xfc, !PT ;  /* 0x0000008805bf7812 */ /* 0x000fe200078efcff */
[----:B------:R-:W-:Y:S01]  /*4f40*/  @!P4 IMAD.MOV R42, RZ, RZ, -R42 ;  /* 0x000000ffff2ac224 */ /* 0x000fe200078e0a2a */
[----:B------:R-:W-:-:S02]  /*4f50*/  ISETP.GT.U32.AND P2, PT, R3, R47, PT ;  /* 0x0000002f0300720c */ /* 0x000fc40003f44070 */
[----:B------:R-:W-:Y:S01]  /*4f60*/  ISETP.GE.AND P4, PT, R50, RZ, PT ;  /* 0x000000ff3200720c */ /* 0x000fe20003f86270 */
[--C-:B------:R-:W-:Y:S01]  /*4f70*/  @!P6 IMAD.IADD R46, R46, 0x1, -R3.reuse ;  /* 0x000000012e2ee824 */ /* 0x100fe200078e0a03 */
[----:B------:R-:W-:Y:S01]  /*4f80*/  IABS R48, R8 ;  /* 0x0000000800307213 */ /* 0x000fe20000000000 */
[----:B------:R-:W-:Y:S01]  /*4f90*/  @!P5 IMAD.IADD R43, R43, 0x1, -R3 ;  /* 0x000000012b2bd824 */ /* 0x000fe200078e0a03 */
[----:B------:R-:W-:Y:S01]  /*4fa0*/  IABS R50, R52 ;  /* 0x0000003400327213 */ /* 0x000fe20000000000 */
[----:B------:R-:W-:Y:S01]  /*4fb0*/  @!P0 IMAD.MOV R44, RZ, RZ, -R44 ;  /* 0x000000ffff2c8224 */ /* 0x000fe200078e0a2c */
[----:B------:R-:W-:Y:S01]  /*4fc0*/  ISETP.GT.U32.AND P6, PT, R3, R46, PT ;  /* 0x0000002e0300720c */ /* 0x000fe20003fc4070 */
[----:B------:R-:W-:Y:S01]  /*4fd0*/  @!P1 IMAD.MOV R43, RZ, RZ, -R43 ;  /* 0x000000ffff2b9224 */ /* 0x000fe200078e0a2b */
[----:B------:R-:W-:Y:S01]  /*4fe0*/  ISETP.GE.AND P5, PT, R51, RZ, PT ;  /* 0x000000ff3300720c */ /* 0x000fe20003fa6270 */
[----:B------:R-:W-:Y:S01]  /*4ff0*/  IMAD.HI.U32 R7, R2, R48, RZ ;  /* 0x0000003002077227 */ /* 0x000fe200078e00ff */
[----:B------:R-:W-:-:S02]  /*5000*/  ISETP.GE.AND P0, PT, R8, RZ, PT ;  /* 0x000000ff0800720c */ /* 0x000fc40003f06270 */
[----:B------:R-:W-:Y:S01]  /*5010*/  ISETP.GT.U32.AND P1, PT, R3, R45, PT ;  /* 0x0000002d0300720c */ /* 0x000fe20003f24070 */
[----:B------:R-:W-:Y:S01]  /*5020*/  IMAD.HI.U32 R8, R2, R50, RZ ;  /* 0x0000003202087227 */ /* 0x000fe200078e00ff */
[----:B------:R-:W-:Y:S02]  /*5030*/  IABS R51, R53 ;  /* 0x0000003500337213 */ /* 0x000fe40000000000 */
[----:B------:R-:W-:Y:S01]  /*5040*/  LOP3.LUT R192, R5, 0x86, RZ, 0xfc, !PT ;  /* 0x0000008605c07812 */ /* 0x000fe200078efcff */
[----:B------:R-:W-:Y:S01]  /*5050*/  @!P2 IMAD.IADD R47, R47, 0x1, -R3 ;  /* 0x000000012f2fa824 */ /* 0x000fe200078e0a03 */
[C---:B------:R-:W-:Y:S01]  /*5060*/  LOP3.LUT R193, R5.reuse, 0x84, RZ, 0xfc, !PT ;  /* 0x0000008405c17812 */ /* 0x040fe200078efcff */
[----:B------:R-:W-:Y:S01]  /*5070*/  IMAD.MOV R49, RZ, RZ, -R7 ;  /* 0x000000ffff317224 */ /* 0x000fe200078e0a07 */
[----:B------:R-:W-:Y:S01]  /*5080*/  LOP3.LUT R197, R5, 0x82, RZ, 0xfc, !PT ;  /* 0x0000008205c57812 */ /* 0x000fe200078efcff */
[----:B------:R-:W-:Y:S01]  /*5090*/  IMAD.MOV R8, RZ, RZ, -R8 ;  /* 0x000000ffff087224 */ /* 0x000fe200078e0a08 */
[C---:B------:R-:W-:Y:S01]  /*50a0*/  ISETP.GT.U32.AND P2, PT, R3.reuse, R47, PT ;  /* 0x0000002f0300720c */ /* 0x040fe20003f44070 */
[----:B------:R-:W-:Y:S01]  /*50b0*/  IMAD R48, R3, R49, R48 ;  /* 0x0000003103307224 */ /* 0x000fe200078e0230 */
[----:B------:R-:W-:Y:S01]  /*50c0*/  IABS R189, R193 ;  /* 0x000000c100bd7213 */ /* 0x000fe20000000000 */
[----:B------:R-:W-:Y:S01]  /*50d0*/  @!P6 IMAD.IADD R46, R46, 0x1, -R3 ;  /* 0x000000012e2ee824 */ /* 0x000fe200078e0a03 */
[----:B------:R-:W-:Y:S01]  /*50e0*/  LOP3.LUT R198, R5, 0x80, RZ, 0xfc, !PT ;  /* 0x0000008005c67812 */ /* 0x000fe200078efcff */
[C---:B------:R-:W-:Y:S01]  /*50f0*/  IMAD R49, R3.reuse, R8, R50 ;  /* 0x0000000803317224 */ /* 0x040fe200078e0232 */
[----:B------:R-:W-:Y:S01]  /*5100*/  ISETP.GT.U32.AND P6, PT, R3, R48, PT ;  /* 0x000000300300720c */ /* 0x000fe20003fc4070 */
[----:B------:R-:W-:Y:S01]  /*5110*/  IMAD.HI.U32 R7, R2, R51, RZ ;  /* 0x0000003302077227 */ /* 0x000fe200078e00ff */
[----:B------:R-:W-:-:S02]  /*5120*/  LOP3.LUT R199, R5, 0x7c, RZ, 0xfc, !PT ;  /* 0x0000007c05c77812 */ /* 0x000fc400078efcff */
[----:B------:R-:W-:Y:S01]  /*5130*/  LOP3.LUT R201, R5, 0x78, RZ, 0xfc, !PT ;  /* 0x0000007805c97812 */ /* 0x000fe200078efcff */
[----:B------:R-:W-:Y:S01]  /*5140*/  @!P5 IMAD.MOV R46, RZ, RZ, -R46 ;  /* 0x000000ffff2ed224 */ /* 0x000fe200078e0a2e */
[----:B------:R-:W-:Y:S01]  /*5150*/  ISETP.GT.U32.AND P5, PT, R3, R49, PT ;  /* 0x000000310300720c */ /* 0x000fe20003fa4070 */
[----:B------:R-:W-:Y:S01]  /*5160*/  @!P1 IMAD.IADD R45, R45, 0x1, -R3 ;  /* 0x000000012d2d9824 */ /* 0x000fe200078e0a03 */
[----:B------:R-:W-:Y:S01]  /*5170*/  ISETP.GE.AND P1, PT, R52, RZ, PT ;  /* 0x000000ff3400720c */ /* 0x000fe20003f26270 */
[----:B------:R-:W-:Y:S01]  /*5180*/  IMAD.MOV R52, RZ, RZ, -R7 ;  /* 0x000000ffff347224 */ /* 0x000fe200078e0a07 */
[----:B------:R-:W-:Y:S01]  /*5190*/  LOP3.LUT R7, R5, 0x196, RZ, 0xfc, !PT ;  /* 0x0000019605077812 */ /* 0x000fe200078efcff */
[----:B------:R-:W-:Y:S01]  /*51a0*/  @!P2 IMAD.IADD R47, R47, 0x1, -R3 ;  /* 0x000000012f2fa824 */ /* 0x000fe200078e0a03 */
[----:B------:R-:W-:Y:S01]  /*51b0*/  LOP3.LUT R200, R5, 0x7a, RZ, 0xfc, !PT ;  /* 0x0000007a05c87812 */ /* 0x000fe200078efcff */
[----:B------:R-:W-:Y:S01]  /*51c0*/  IMAD R50, R3, R52, R51 ;  /* 0x0000003403327224 */ /* 0x000fe200078e0233 */
[----:B------:R-:W-:Y:S01]  /*51d0*/  IABS R51, R7 ;  /* 0x0000000700337213 */ /* 0x000fe20000000000 */
[----:B------:R-:W-:Y:S01]  /*51e0*/  @!P3 IMAD.MOV R47, RZ, RZ, -R47 ;  /* 0x000000ffff2fb224 */ /* 0x000fe200078e0a2f */
[----:B------:R-:W-:Y:S01]  /*51f0*/  ISETP.GE.AND P2, PT, R7, RZ, PT ;  /* 0x000000ff0700720c */ /* 0x000fe20003f46270 */
[----:B------:R-:W-:Y:S01]  /*5200*/  @!P4 IMAD.MOV R45, RZ, RZ, -R45 ;  /* 0x000000ffff2dc224 */ /* 0x000fe200078e0a2d */
[----:B------:R-:W-:Y:S01]  /*5210*/  ISETP.GT.U32.AND P3, PT, R3, R50, PT ;  /* 0x000000320300720c */ /* 0x000fe20003f64070 */
[----:B------:R-:W-:Y:S01]  /*5220*/  @!P5 IMAD.IADD R49, R49, 0x1, -R3 ;  /* 0x000000013131d824 */ /* 0x000fe200078e0a03 */
[----:B------:R-:W-:Y:S01]  /*5230*/  ISETP.GE.AND P4, PT, R53, RZ, PT ;  /* 0x000000ff3500720c */ /* 0x000fe20003f86270 */
[----:B------:R-:W-:Y:S01]  /*5240*/  IMAD.HI.U32 R7, R2, R51, RZ ;  /* 0x0000003302077227 */ /* 0x000fe200078e00ff */
[----:B------:R-:W-:-:S02]  /*5250*/  IABS R53, R55 ;  /* 0x0000003700357213 */ /* 0x000fc40000000000 */
[C---:B------:R-:W-:Y:S01]  /*5260*/  ISETP.GT.U32.AND P5, PT, R3.reuse, R49, PT ;  /* 0x000000310300720c */ /* 0x040fe20003fa4070 */
[----:B------:R-:W-:Y:S01]  /*5270*/  IMAD.MOV R52, RZ, RZ, -R7 ;  /* 0x000000ffff347224 */ /* 0x000fe200078e0a07 */
[----:B------:R-:W-:Y:S01]  /*5280*/  IABS R194, R199 ;  /* 0x000000c700c27213 */ /* 0x000fe20000000000 */
[----:B------:R-:W-:Y:S01]  /*5290*/  @!P6 IMAD.IADD R48, R48, 0x1, -R3 ;  /* 0x000000013030e824 */ /* 0x000fe200078e0a03 */
[----:B------:R-:W-:Y:S01]  /*52a0*/  IABS R196, R201 ;  /* 0x000000c900c47213 */ /* 0x000fe20000000000 */
[C---:B------:R-:W-:Y:S01]  /*52b0*/  IMAD R51, R3.reuse, R52, R51 ;  /* 0x0000003403337224 */ /* 0x040fe200078e0233 */
[----:B------:R-:W-:Y:S01]  /*52c0*/  IABS R195, R200 ;  /* 0x000000c800c37213 */ /* 0x000fe20000000000 */
[----:B------:R-:W-:Y:S01]  /*52d0*/  @!P3 IMAD.IADD R50, R50, 0x1, -R3 ;  /* 0x000000013232b824 */ /* 0x000fe200078e0a03 */
[----:B------:R-:W-:Y:S01]  /*52e0*/  ISETP.GT.U32.AND P6, PT, R3, R48, PT ;  /* 0x000000300300720c */ /* 0x000fe20003fc4070 */
[----:B------:R-:W-:Y:S01]  /*52f0*/  IMAD.HI.U32 R8, R2, R53, RZ ;  /* 0x0000003502087227 */ /* 0x000fe200078e00ff */
[----:B------:R-:W-:-:S02]  /*5300*/  LOP3.LUT R202, R5, 0x74, RZ, 0xfc, !PT ;  /* 0x0000007405ca7812 */ /* 0x000fc400078efcff */
[----:B------:R-:W-:Y:S01]  /*5310*/  ISETP.GT.U32.AND P3, PT, R3, R50, PT ;  /* 0x000000320300720c */ /* 0x000fe20003f64070 */
[----:B------:R-:W-:Y:S01]  /*5320*/  IMAD.HI.U32 R7, R2, R54, RZ ;  /* 0x0000003602077227 */ /* 0x000fe200078e00ff */
[C---:B------:R-:W-:Y:S02]  /*5330*/  LOP3.LUT R203, R5.reuse, 0x72, RZ, 0xfc, !PT ;  /* 0x0000007205cb7812 */ /* 0x040fe400078efcff */
[----:B------:R-:W-:Y:S01]  /*5340*/  LOP3.LUT R204, R5, 0x70, RZ, 0xfc, !PT ;  /* 0x0000007005cc7812 */ /* 0x000fe200078efcff */
[----:B------:R-:W-:Y:S01]  /*5350*/  @!P5 IMAD.IADD R49, R49, 0x1, -R3 ;  /* 0x000000013131d824 */ /* 0x000fe200078e0a03 */
[----:B------:R-:W-:Y:S01]  /*5360*/  ISETP.GT.U32.AND P5, PT, R3, R51, PT ;  /* 0x000000330300720c */ /* 0x000fe20003fa4070 */
[----:B------:R-:W-:Y:S01]  /*5370*/  IMAD.MOV R8, RZ, RZ, -R8 ;  /* 0x000000ffff087224 */ /* 0x000fe200078e0a08 */
[C---:B------:R-:W-:Y:S01]  /*5380*/  LOP3.LUT R212, R5.reuse, 0x68, RZ, 0xfc, !PT ;  /* 0x0000006805d47812 */ /* 0x040fe200078efcff */
[----:B------:R-:W-:Y:S01]  /*5390*/  IMAD.MOV R7, RZ, RZ, -R7 ;  /* 0x000000ffff077224 */ /* 0x000fe200078e0a07 */
[----:B------:R-:W-:Y:S01]  /*53a0*/  LOP3.LUT R211, R5, 0x66, RZ, 0xfc, !PT ;  /* 0x0000006605d37812 */ /* 0x000fe200078efcff */
[C---:B------:R-:W-:Y:S01]  /*53b0*/  IMAD R52, R3.reuse, R8, R53 ;  /* 0x0000000803347224 */ /* 0x040fe200078e0235 */
[----:B------:R-:W-:Y:S01]  /*53c0*/  IABS R205, R212 ;  /* 0x000000d400cd7213 */ /* 0x000fe20000000000 */
[----:B------:R-:W-:Y:S01]  /*53d0*/  IMAD R53, R3, R7, R54 ;  /* 0x0000000703357224 */ /* 0x000fe200078e0236 */
[----:B------:R-:W-:Y:S01]  /*53e0*/  IABS R207, R211 ;  /* 0x000000d300cf7213 */ /* 0x000fe20000000000 */
[----:B------:R-:W-:Y:S01]  /*53f0*/  @!P3 IMAD.IADD R50, R50, 0x1, -R3 ;  /* 0x000000013232b824 */ /* 0x000fe200078e0a03 */
[----:B------:R-:W-:Y:S01]  /*5400*/  LOP3.LUT R213, R5, 0x62, RZ, 0xfc, !PT ;  /* 0x0000006205d57812 */ /* 0x000fe200078efcff */
[----:B------:R-:W-:Y:S01]  /*5410*/  IMAD.HI.U32 R8, R2, R56, RZ ;  /* 0x0000003802087227 */ /* 0x000fe200078e00ff */
[----:B------:R-:W-:-:S02]  /*5420*/  ISETP.GT.U32.AND P3, PT, R3, R53, PT ;  /* 0x000000350300720c */ /* 0x000fc40003f64070 */
[----:B------:R-:W-:Y:S01]  /*5430*/  LOP3.LUT R210, R5, 0x64, RZ, 0xfc, !PT ;  /* 0x0000006405d27812 */ /* 0x000fe200078efcff */
[--C-:B------:R-:W-:Y:S01]  /*5440*/  @!P5 IMAD.IADD R51, R51, 0x1, -R3.reuse ;  /* 0x000000013333d824 */ /* 0x100fe200078e0a03 */
[----:B------:R-:W-:Y:S01]  /*5450*/  LOP3.LUT R214, R5, 0x60, RZ, 0xfc, !PT ;  /* 0x0000006005d67812 */ /* 0x000fe200078efcff */
[--C-:B------:R-:W-:Y:S01]  /*5460*/  @!P6 IMAD.IADD R48, R48, 0x1, -R3.reuse ;  /* 0x000000013030e824 */ /* 0x100fe200078e0a03 */
[----:B------:R-:W-:Y:S01]  /*5470*/  ISETP.GE.AND P6, PT, R55, RZ, PT ;  /* 0x000000ff3700720c */ /* 0x000fe20003fc6270 */
[----:B------:R-:W-:Y:S01]  /*5480*/  VIADD R55, R6, 0x18e ;  /* 0x0000018e06377836 */ /* 0x000fe20000000000 */
[----:B------:R-:W-:Y:S01]  /*5490*/  ISETP.GT.U32.AND P5, PT, R3, R51, PT ;  /* 0x000000330300720c */ /* 0x000fe20003fa4070 */
[----:B------:R-:W-:Y:S01]  /*54a0*/  IMAD.MOV R8, RZ, RZ, -R8 ;  /* 0x000000ffff087224 */ /* 0x000fe200078e0a08 */
[----:B------:R-:W-:Y:S01]  /*54b0*/  IABS R208, R210 ;  /* 0x000000d200d07213 */ /* 0x000fe20000000000 */
[----:B------:R-:W-:Y:S01]  /*54c0*/  @!P4 IMAD.MOV R50, RZ, RZ, -R50 ;  /* 0x000000ffff32c224 */ /* 0x000fe200078e0a32 */
[----:B------:R-:W-:Y:S01]  /*54d0*/  LOP3.LUT R215, R5, 0x5a, RZ, 0xfc, !PT ;  /* 0x0000005a05d77812 */ /* 0x000fe200078efcff */
[----:B------:R-:W-:Y:S01]  /*54e0*/  IMAD R54, R3, R8, R56 ;  /* 0x0000000803367224 */ /* 0x000fe200078e0238 */
[----:B------:R-:W-:Y:S01]  /*54f0*/  IABS R56, R55 ;  /* 0x0000003700387213 */ /* 0x000fe20000000000 */
[----:B------:R-:W-:Y:S01]  /*5500*/  @!P3 IMAD.IADD R53, R53, 0x1, -R3 ;  /* 0x000000013535b824 */ /* 0x000fe200078e0a03 */
[----:B------:R-:W-:Y:S01]  /*5510*/  LOP3.LUT R217, R5, 0x52, RZ, 0xfc, !PT ;  /* 0x0000005205d97812 */ /* 0x000fe200078efcff */
[----:B------:R-:W-:Y:S01]  /*5520*/  @!P1 IMAD.MOV R49, RZ, RZ, -R49 ;  /* 0x000000ffff319224 */ /* 0x000fe200078e0a31 */
[----:B------:R-:W-:Y:S01]  /*5530*/  ISETP.GT.U32.AND P4, PT, R3, R54, PT ;  /* 0x000000360300720c */ /* 0x000fe20003f84070 */
[----:B------:R-:W-:Y:S01]  /*5540*/  IMAD.HI.U32 R7, R2, R56, RZ ;  /* 0x0000003802077227 */ /* 0x000fe200078e00ff */
[----:B------:R-:W-:-:S02]  /*5550*/  ISETP.GE.AND P1, PT, R55, RZ, PT ;  /* 0x000000ff3700720c */ /* 0x000fc40003f26270 */
[----:B------:R-:W-:Y:S01]  /*5560*/  ISETP.GT.U32.AND P3, PT, R3, R53, PT ;  /* 0x000000350300720c */ /* 0x000fe20003f64070 */
[C---:B------:R-:W-:Y:S01]  /*5570*/  IMAD.HI.U32 R55, R2.reuse, R58, RZ ;  /* 0x0000003a02377227 */ /* 0x040fe200078e00ff */
[C---:B------:R-:W-:Y:S02]  /*5580*/  LOP3.LUT R218, R5.reuse, 0x50, RZ, 0xfc, !PT ;  /* 0x0000005005da7812 */ /* 0x040fe400078efcff */
[C---:B------:R-:W-:Y:S01]  /*5590*/  LOP3.LUT R220, R5.reuse, 0x4c, RZ, 0xfc, !PT ;  /* 0x0000004c05dc7812 */ /* 0x040fe200078efcff */
[----:B------:R-:W-:Y:S01]  /*55a0*/  IMAD.HI.U32 R8, R2, R57, RZ ;  /* 0x0000003902087227 */ /* 0x000fe200078e00ff */
[C---:B------:R-:W-:Y:S02]  /*55b0*/  LOP3.LUT R221, R5.reuse, 0x4a, RZ, 0xfc, !PT ;  /* 0x0000004a05dd7812 */ /* 0x040fe400078efcff */
[C---:B------:R-:W-:Y:S01]  /*55c0*/  LOP3.LUT R222, R5.reuse, 0x48, RZ, 0xfc, !PT ;  /* 0x0000004805de7812 */ /* 0x040fe200078efcff */
[----:B------:R-:W-:Y:S01]  /*55d0*/  IMAD.MOV R7, RZ, RZ, -R7 ;  /* 0x000000ffff077224 */ /* 0x000fe200078e0a07 */
[----:B------:R-:W-:Y:S01]  /*55e0*/  LOP3.LUT R223, R5, 0x46, RZ, 0xfc, !PT ;  /* 0x0000004605df7812 */ /* 0x000fe200078efcff */
[----:B------:R-:W-:Y:S01]  /*55f0*/  @!P5 IMAD.IADD R51, R51, 0x1, -R3 ;  /* 0x000000013333d824 */ /* 0x000fe200078e0a03 */
[----:B------:R-:W-:Y:S01]  /*5600*/  ISETP.GE.AND P5, PT, R59, RZ, PT ;  /* 0x000000ff3b00720c */ /* 0x000fe20003fa6270 */
[----:B------:R-:W-:Y:S01]  /*5610*/  IMAD.MOV R59, RZ, RZ, -R55 ;  /* 0x000000ffff3b7224 */ /* 0x000fe200078e0a37 */
[----:B------:R-:W-:Y:S01]  /*5620*/  IABS R219, R222 ;  /* 0x000000de00db7213 */ /* 0x000fe20000000000 */
[----:B------:R-:W-:Y:S01]  /*5630*/  IMAD.MOV R8, RZ, RZ, -R8 ;  /* 0x000000ffff087224 */ /* 0x000fe200078e0a08 */
[----:B------:R-:W-:Y:S01]  /*5640*/  LOP3.LUT R235, R5, 0x3a, RZ, 0xfc, !PT ;  /* 0x0000003a05eb7812 */ /* 0x000fe200078efcff */
[----:B------:R-:W-:Y:S01]  /*5650*/  IMAD R55, R3, R7, R56 ;  /* 0x0000000703377224 */ /* 0x000fe200078e0238 */
[----:B------:R-:W-:Y:S01]  /*5660*/  LOP3.LUT R7, R5, 0x188, RZ, 0xfc, !PT ;  /* 0x0000018805077812 */ /* 0x000fe200078efcff */
[C---:B------:R-:W-:Y:S01]  /*5670*/  IMAD R56, R3.reuse, R8, R57 ;  /* 0x0000000803387224 */ /* 0x040fe200078e0239 */
[----:B------:R-:W-:Y:S01]  /*5680*/  IABS R229, R235 ;  /* 0x000000eb00e57213 */ /* 0x000fe20000000000 */
[--C-:B------:R-:W-:Y:S01]  /*5690*/  @!P4 IMAD.IADD R54, R54, 0x1, -R3.reuse ;  /* 0x000000013636c824 */ /* 0x100fe200078e0a03 */
[----:B------:R-:W-:Y:S01]  /*56a0*/  ISETP.GT.U32.AND P4, PT, R3, R55, PT ;  /* 0x000000370300720c */ /* 0x000fe20003f84070 */
[----:B------:R-:W-:Y:S01]  /*56b0*/  @!P3 IMAD.IADD R53, R53, 0x1, -R3 ;  /* 0x000000013535b824 */ /* 0x000fe200078e0a03 */
[C---:B------:R-:W-:Y:S01]  /*56c0*/  ISETP.GT.U32.AND P3, PT, R3.reuse, R56, PT ;  /* 0x000000380300720c */ /* 0x040fe20003f64070 */
[----:B------:R-:W-:Y:S01]  /*56d0*/  @!P0 IMAD.MOV R48, RZ, RZ, -R48 ;  /* 0x000000ffff308224 */ /* 0x000fe200078e0a30 */
[C---:B------:R-:W-:Y:S01]  /*56e0*/  ISETP.GT.U32.AND P0, PT, R3.reuse, R52, PT ;  /* 0x000000340300720c */ /* 0x040fe20003f04070 */
[C---:B------:R-:W-:Y:S01]  /*56f0*/  IMAD R57, R3.reuse, R59, R58 ;  /* 0x0000003b03397224 */ /* 0x040fe200078e023a */
[----:B------:R-:W-:Y:S01]  /*5700*/  IABS R58, R7 ;  /* 0x00000007003a7213 */ /* 0x000fe20000000000 */
[----:B------:R-:W-:Y:S01]  /*5710*/  @!P5 IMAD.MOV R53, RZ, RZ, -R53 ;  /* 0x000000ffff35d224 */ /* 0x000fe200078e0a35 */
[----:B------:R-:W-:Y:S01]  /*5720*/  IABS R59, R63 ;  /* 0x0000003f003b7213 */ /* 0x000fe20000000000 */
[----:B------:R-:W-:Y:S01]  /*5730*/  @!P2 IMAD.MOV R51, RZ, RZ, -R51 ;  /* 0x000000ffff33a224 */ /* 0x000fe200078e0a33 */
[----:B------:R-:W-:-:S02]  /*5740*/  ISETP.GT.U32.AND P5, PT, R3, R57, PT ;  /* 0x000000390300720c */ /* 0x000fc40003fa4070 */
[----:B------:R-:W-:Y:S01]  /*5750*/  ISETP.GT.U32.AND P2, PT, R3, R54, PT ;  /* 0x000000360300720c */ /* 0x000fe20003f44070 */
[--C-:B------:R-:W-:Y:S01]  /*5760*/  @!P4 IMAD.IADD R55, R55, 0x1, -R3.reuse ;  /* 0x000000013737c824 */ /* 0x100fe200078e0a03 */
[----:B------:R-:W-:Y:S01]  /*5770*/  ISETP.GE.AND P4, PT, R7, RZ, PT ;  /* 0x000000ff0700720c */ /* 0x000fe20003f86270 */
[--C-:B------:R-:W-:Y:S01]  /*5780*/  @!P3 IMAD.IADD R56, R56, 0x1, -R3.reuse ;  /* 0x000000013838b824 */ /* 0x100fe200078e0a03 */
[----:B------:R-:W-:Y:S01]  /*5790*/  LOP3.LUT R236, R5, 0x38, RZ, 0xfc, !PT ;  /* 0x0000003805ec7812 */ /* 0x000fe200078efcff */
[----:B------:R-:W-:Y:S01]  /*57a0*/  IMAD.HI.U32 R7, R2, R58, RZ ;  /* 0x0000003a02077227 */ /* 0x000fe200078e00ff */
[----:B------:R-:W-:Y:S02]  /*57b0*/  ISETP.GT.U32.AND P3, PT, R3, R55, PT ;  /* 0x000000370300720c */ /* 0x000fe40003f64070 */
[----:B------:R-:W-:Y:S01]  /*57c0*/  IABS R228, R236 ;  /* 0x000000ec00e47213 */ /* 0x000fe20000000000 */
[----:B------:R-:W-:Y:S01]  /*57d0*/  @!P0 IMAD.IADD R52, R52, 0x1, -R3 ;  /* 0x0000000134348824 */ /* 0x000fe200078e0a03 */
[C---:B------:R-:W-:Y:S01]  /*57e0*/  LOP3.LUT R233, R5.reuse, 0x34, RZ, 0xfc, !PT ;  /* 0x0000003405e97812 */ /* 0x040fe200078efcff */
[----:B------:R-:W-:Y:S01]  /*57f0*/  IMAD.MOV R8, RZ, RZ, -R7 ;  /* 0x000000ffff087224 */ /* 0x000fe200078e0a07 */
[----:B------:R-:W-:Y:S01]  /*5800*/  LOP3.LUT R234, R5, 0x32, RZ, 0xfc, !PT ;  /* 0x0000003205ea7812 */ /* 0x000fe200078efcff */
[----:B------:R-:W-:Y:S01]  /*5810*/  @!P5 IMAD.IADD R57, R57, 0x1, -R3 ;  /* 0x000000013939d824 */ /* 0x000fe200078e0a03 */
[C---:B------:R-:W-:Y:S01]  /*5820*/  ISETP.GT.U32.AND P0, PT, R3.reuse, R52, PT ;  /* 0x000000340300720c */ /* 0x040fe20003f04070 */
[C---:B------:R-:W-:Y:S01]  /*5830*/  IMAD R58, R3.reuse, R8, R58 ;  /* 0x00000008033a7224 */ /* 0x040fe200078e023a */
[----:B------:R-:W-:Y:S01]  /*5840*/  ISETP.GT.U32.AND P5, PT, R3, R56, PT ;  /* 0x000000380300720c */ /* 0x000fe20003fa4070 */
[----:B------:R-:W-:Y:S01]  /*5850*/  IMAD.HI.U32 R7, R2, R59, RZ ;  /* 0x0000003b02077227 */ /* 0x000fe200078e00ff */
[----:B------:R-:W-:-:S02]  /*5860*/  IABS R230, R233 ;  /* 0x000000e900e67213 */ /* 0x000fc40000000000 */
[----:B------:R-:W-:Y:S01]  /*5870*/  IABS R231, R234 ;  /* 0x000000ea00e77213 */ /* 0x000fe20000000000 */
[----:B------:R-:W-:Y:S01]  /*5880*/  @!P3 IMAD.IADD R55, R55, 0x1, -R3 ;  /* 0x000000013737b824 */ /* 0x000fe200078e0a03 */
[----:B------:R-:W-:Y:S01]  /*5890*/  ISETP.GT.U32.AND P3, PT, R3, R58, PT ;  /* 0x0000003a0300720c */ /* 0x000fe20003f64070 */
[----:B------:R-:W-:Y:S01]  /*58a0*/  IMAD.MOV R8, RZ, RZ, -R7 ;  /* 0x000000ffff087224 */ /* 0x000fe200078e0a07 */
[----:B------:R-:W-:Y:S01]  /*58b0*/  LOP3.LUT R252, R5, 0x24, RZ, 0xfc, !PT ;  /* 0x0000002405fc7812 */ /* 0x000fe200078efcff */
[--C-:B------:R-:W-:Y:S01]  /*58c0*/  @!P2 IMAD.IADD R54, R54, 0x1, -R3.reuse ;  /* 0x000000013636a824 */ /* 0x100fe200078e0a03 */
[----:B------:R-:W-:Y:S01]  /*58d0*/  ISETP.GE.AND P2, PT, R62, RZ, PT ;  /* 0x000000ff3e00720c */ /* 0x000fe20003f46270 */
[----:B------:R-:W-:Y:S01]  /*58e0*/  @!P0 IMAD.IADD R52, R52, 0x1, -R3 ;  /* 0x0000000134348824 */ /* 0x000fe200078e0a03 */
[----:B------:R-:W-:Y:S01]  /*58f0*/  ISETP.GE.AND P0, PT, R60, RZ, PT ;  /* 0x000000ff3c00720c */ /* 0x000fe20003f06270 */
[----:B------:R-:W-:Y:S01]  /*5900*/  IMAD R59, R3, R8, R59 ;  /* 0x00000008033b7224 */ /* 0x000fe200078e023b */
[----:B------:R-:W-:Y:S01]  /*5910*/  IABS R60, R64 ;  /* 0x00000040003c7213 */ /* 0x000fe20000000000 */
[----:B------:R-:W-:Y:S01]  /*5920*/  @!P6 IMAD.MOV R52, RZ, RZ, -R52 ;  /* 0x000000ffff34e224 */ /* 0x000fe200078e0a34 */
[----:B------:R-:W-:Y:S01]  /*5930*/  ISETP.GE.AND P6, PT, R61, RZ, PT ;  /* 0x000000ff3d00720c */ /* 0x000fe20003fc6270 */
[--C-:B------:R-:W-:Y:S01]  /*5940*/  @!P5 IMAD.IADD R56, R56, 0x1, -R3.reuse ;  /* 0x000000013838d824 */ /* 0x100fe200078e0a03 */
[----:B------:R-:W-:Y:S01]  /*5950*/  IABS R61, R65 ;  /* 0x00000041003d7213 */ /* 0x000fe20000000000 */
[----:B------:R-:W-:Y:S01]  /*5960*/  @!P3 IMAD.IADD R58, R58, 0x1, -R3 ;  /* 0x000000013a3ab824 */ /* 0x000fe200078e0a03 */
[----:B------:R-:W-:Y:S01]  /*5970*/  ISETP.GT.U32.AND P5, PT, R3, R59, PT ;  /* 0x0000003b0300720c */ /* 0x000fe20003fa4070 */
[----:B------:R-:W-:Y:S01]  /*5980*/  IMAD.HI.U32 R7, R2, R60, RZ ;  /* 0x0000003c02077227 */ /* 0x000fe200078e00ff */
[----:B------:R-:W-:-:S02]  /*5990*/  IABS R62, R66 ;  /* 0x00000042003e7213 */ /* 0x000fc40000000000 */
[----:B------:R-:W-:Y:S01]  /*59a0*/  ISETP.GE.AND P3, PT, R64, RZ, PT ;  /* 0x000000ff4000720c */ /* 0x000fe20003f66270 */
[----:B------:R-:W-:Y:S01]  /*59b0*/  @!P1 IMAD.MOV R55, RZ, RZ, -R55 ;  /* 0x000000ffff379224 */ /* 0x000fe200078e0a37 */
[----:B------:R-:W-:Y:S01]  /*59c0*/  ISETP.GT.U32.AND P1, PT, R3, R58, PT ;  /* 0x0000003a0300720c */ /* 0x000fe20003f24070 */
[C---:B------:R-:W-:Y:S01]  /*59d0*/  IMAD.HI.U32 R8, R2.reuse, R61, RZ ;  /* 0x0000003d02087227 */ /* 0x040fe200078e00ff */
[----:B------:R-:W-:Y:S02]  /*59e0*/  IABS R64, R67 ;  /* 0x0000004300407213 */ /* 0x000fe40000000000 */
[C---:B------:R-:W-:Y:S01]  /*59f0*/  LOP3.LUT R251, R5.reuse, 0x20, RZ, 0xfc, !PT ;  /* 0x0000002005fb7812 */ /* 0x040fe200078efcff */
[----:B------:R-:W-:Y:S01]  /*5a00*/  IMAD.MOV R7, RZ, RZ, -R7 ;  /* 0x000000ffff077224 */ /* 0x000fe200078e0a07 */
[C---:B------:R-:W-:Y:S01]  /*5a10*/  LOP3.LUT R0, R5.reuse, 0x1c, RZ, 0xfc, !PT ;  /* 0x0000001c05007812 */ /* 0x040fe200078efcff */
[----:B------:R-:W-:Y:S01]  /*5a20*/  IMAD.MOV R8, RZ, RZ, -R8 ;  /* 0x000000ffff087224 */ /* 0x000fe200078e0a08 */
[----:B------:R-:W-:Y:S01]  /*5a30*/  LOP3.LUT R4, R5, 0x1a, RZ, 0xfc, !PT ;  /* 0x0000001a05047812 */ /* 0x000fe200078efcff */
[----:B------:R-:W-:Y:S01]  /*5a40*/  IMAD R60, R3, R7, R60 ;  /* 0x00000007033c7224 */ /* 0x000fe200078e023c */
[----:B------:R-:W-:Y:S01]  /*5a50*/  IABS R242, R0 ;  /* 0x0000000000f27213 */ /* 0x000fe20000000000 */
[----:B------:R-:W-:Y:S01]  /*5a60*/  IMAD.HI.U32 R7, R2, R62, RZ ;  /* 0x0000003e02077227 */ /* 0x000fe200078e00ff */
[----:B-1----:R-:W-:-:S02]  /*5a70*/  LOP3.LUT R16, R5, 0x16, RZ, 0xfc, !PT ;  /* 0x0000001605107812 */ /* 0x002fc400078efcff */
[----:B------:R-:W-:Y:S01]  /*5a80*/  LOP3.LUT R125, R5, 0x18, RZ, 0xfc, !PT ;  /* 0x00000018057d7812 */ /* 0x000fe200078efcff */
[----:B------:R-:W-:Y:S01]  /*5a90*/  @!P0 IMAD.MOV R54, RZ, RZ, -R54 ;  /* 0x000000ffff368224 */ /* 0x000fe200078e0a36 */
[----:B------:R-:W-:Y:S01]  /*5aa0*/  ISETP.GT.U32.AND P0, PT, R3, R57, PT ;  /* 0x000000390300720c */ /* 0x000fe20003f04070 */
[----:B------:R-:W-:Y:S01]  /*5ab0*/  @!P5 IMAD.IADD R59, R59, 0x1, -R3 ;  /* 0x000000013b3bd824 */ /* 0x000fe200078e0a03 */
[----:B------:R-:W-:Y:S01]  /*5ac0*/  LOP3.LUT R14, R5, 0x14, RZ, 0xfc, !PT ;  /* 0x00000014050e7812 */ /* 0x000fe200078efcff */
[----:B------:R-:W-:Y:S01]  /*5ad0*/  IMAD R61, R3, R8, R61 ;  /* 0x00000008033d7224 */ /* 0x000fe200078e023d */
[----:B------:R-:W-:Y:S01]  /*5ae0*/  LOP3.LUT R13, R5, 0x12, RZ, 0xfc, !PT ;  /* 0x00000012050d7812 */ /* 0x000fe200078efcff */
[----:B------:R-:W-:Y:S01]  /*5af0*/  IMAD.MOV R8, RZ, RZ, -R7 ;  /* 0x000000ffff087224 */ /* 0x000fe200078e0a07 */
[C---:B------:R-:W-:Y:S01]  /*5b00*/  ISETP.GT.U32.AND P5, PT, R3.reuse, R59, PT ;  /* 0x0000003b0300720c */ /* 0x040fe20003fa4070 */
[--C-:B------:R-:W-:Y:S01]  /*5b10*/  @!P1 IMAD.IADD R58, R58, 0x1, -R3.reuse ;  /* 0x000000013a3a9824 */ /* 0x100fe200078e0a03 */
[C---:B------:R-:W-:Y:S01]  /*5b20*/  ISETP.GT.U32.AND P1, PT, R3.reuse, R61, PT ;  /* 0x0000003d0300720c */ /* 0x040fe20003f24070 */
[----:B------:R-:W-:Y:S01]  /*5b30*/  IMAD R62, R3, R8, R62 ;  /* 0x00000008033e7224 */ /* 0x000fe200078e023e */
[C---:B------:R-:W-:Y:S01]  /*5b40*/  LOP3.LUT R11, R5.reuse, 0x10, RZ, 0xfc, !PT ;  /* 0x00000010050b7812 */ /* 0x040fe200078efcff */
[----:B------:R-:W-:Y:S01]  /*5b50*/  @!P4 IMAD.MOV R58, RZ, RZ, -R58 ;  /* 0x000000ffff3ac224 */ /* 0x000fe200078e0a3a */
[----:B------:R-:W-:Y:S01]  /*5b60*/  LOP3.LUT R10, R5, 0xc, RZ, 0xfc, !PT ;  /* 0x0000000c050a7812 */ /* 0x000fe200078efcff */
[----:B------:R-:W-:Y:S01]  /*5b70*/  VIADD R7, R6, 0x17e ;  /* 0x0000017e06077836 */ /* 0x000fe20000000000 */
[----:B------:R-:W-:Y:S01]  /*5b80*/  ISETP.GT.U32.AND P4, PT, R3, R62, PT ;  /* 0x0000003e0300720c */ /* 0x000fe20003f84070 */
[--C-:B------:R-:W-:Y:S01]  /*5b90*/  @!P0 IMAD.IADD R57, R57, 0x1, -R3.reuse ;  /* 0x0000000139398824 */ /* 0x100fe200078e0a03 */
[----:B------:R-:W-:Y:S01]  /*5ba0*/  ISETP.GE.AND P0, PT, R63, RZ, PT ;  /* 0x000000ff3f00720c */ /* 0x000fe20003f06270 */
[----:B------:R-:W-:Y:S01]  /*5bb0*/  @!P6 IMAD.MOV R56, RZ, RZ, -R56 ;  /* 0x000000ffff38e224 */ /* 0x000fe200078e0a38 */
[----:B------:R-:W-:Y:S01]  /*5bc0*/  IABS R63, R7 ;  /* 0x00000007003f7213 */ /* 0x000fe20000000000 */
[--C-:B------:R-:W-:Y:S01]  /*5bd0*/  @!P5 IMAD.IADD R59, R59, 0x1, -R3.reuse ;  /* 0x000000013b3bd824 */ /* 0x100fe200078e0a03 */
[----:B------:R-:W-:Y:S01]  /*5be0*/  ISETP.GT.U32.AND P6, PT, R3, R60, PT ;  /* 0x0000003c0300720c */ /* 0x000fe20003fc4070 */
[----:B------:R-:W-:Y:S01]  /*5bf0*/  @!P1 IMAD.IADD R61, R61, 0x1, -R3 ;  /* 0x000000013d3d9824 */ /* 0x000fe200078e0a03 */
[----:B------:R-:W-:Y:S01]  /*5c00*/  ISETP.GE.AND P5, PT, R7, RZ, PT ;  /* 0x000000ff0700720c */ /* 0x000fe20003fa6270 */
[----:B------:R-:W-:Y:S01]  /*5c10*/  IMAD.HI.U32 R7, R2, R63, RZ ;  /* 0x0000003f02077227 */ /* 0x000fe200078e00ff */
[----:B------:R-:W-:-:S02]  /*5c20*/  IABS R250, R10 ;  /* 0x0000000a00fa7213 */ /* 0x000fc40000000000 */
[----:B------:R-:W-:Y:S01]  /*5c30*/  ISETP.GT.U32.AND P1, PT, R3, R61, PT ;  /* 0x0000003d0300720c */ /* 0x000fe20003f24070 */
[----:B------:R-:W-:Y:S01]  /*5c40*/  @!P2 IMAD.MOV R57, RZ, RZ, -R57 ;  /* 0x000000ffff39a224 */ /* 0x000fe200078e0a39 */
[----:B------:R-:W-:Y:S01]  /*5c50*/  ISETP.GE.AND P2, PT, R65, RZ, PT ;  /* 0x000000ff4100720c */ /* 0x000fe20003f46270 */
[----:B------:R-:W-:Y:S01]  /*5c60*/  @!P4 IMAD.IADD R62, R62, 0x1, -R3 ;  /* 0x000000013e3ec824 */ /* 0x000fe200078e0a03 */
[----:B------:R-:W-:Y:S01]  /*5c70*/  IABS R65, R68 ;  /* 0x0000004400417213 */ /* 0x000fe20000000000 */
[----:B------:R-:W-:Y:S01]  /*5c80*/  IMAD.MOV R8, RZ, RZ, -R7 ;  /* 0x000000ffff087224 */ /* 0x000fe200078e0a07 */
[----:B------:R-:W-:Y:S01]  /*5c90*/  LOP3.LUT R9, R5, 0xa, RZ, 0xfc, !PT ;  /* 0x0000000a05097812 */ /* 0x000fe200078efcff */
[----:B------:R-:W-:Y:S01]  /*5ca0*/  IMAD.HI.U32 R7, R2, R64, RZ ;  /* 0x0000004002077227 */ /* 0x000fe200078e00ff */
[----:B------:R-:W-:Y:S02]  /*5cb0*/  ISETP.GT.U32.AND P4, PT, R3, R62, PT ;  /* 0x0000003e0300720c */ /* 0x000fe40003f84070 */
[----:B------:R-:W-:Y:S01]  /*5cc0*/  LOP3.LUT R12, R5, 0x4, RZ, 0xfc, !PT ;  /* 0x00000004050c7812 */ /* 0x000fe200078efcff */
[----:B------:R-:W-:-:S02]  /*5cd0*/  IMAD R63, R3, R8, R63 ;  /* 0x00000008033f7224 */ /* 0x000fc400078e023f */
[----:B------:R-:W-:-:S04]  /*5ce0*/  IMAD.HI.U32 R8, R2, R65, RZ ;  /* 0x0000004102087227 */ /* 0x000fc800078e00ff */
[----:B------:R-:W-:Y:S02]  /*5cf0*/  @!P6 IMAD.IADD R60, R60, 0x1, -R3 ;  /* 0x000000013c3ce824 */ /* 0x000fe400078e0a03 */
[----:B------:R-:W-:Y:S02]  /*5d00*/  IMAD.MOV R7, RZ, RZ, -R7 ;  /* 0x000000ffff077224 */ /* 0x000fe400078e0a07 */
[----:B------:R-:W-:Y:S01]  /*5d10*/  IMAD.MOV R8, RZ, RZ, -R8 ;  /* 0x000000ffff087224 */ /* 0x000fe200078e0a08 */
[----:B------:R-:W-:Y:S01]  /*5d20*/  ISETP.GT.U32.AND P6, PT, R3, R60, PT ;  /* 0x0000003c0300720c */ /* 0x000fe20003fc4070 */
[----:B------:R-:W-:Y:S01]  /*5d30*/  @!P1 IMAD.IADD R61, R61, 0x1, -R3 ;  /* 0x000000013d3d9824 */ /* 0x000fe200078e0a03 */
[C---:B------:R-:W-:Y:S01]  /*5d40*/  ISETP.GT.U32.AND P1, PT, R3.reuse, R63, PT ;  /* 0x0000003f0300720c */ /* 0x040fe20003f24070 */
[C---:B------:R-:W-:Y:S02]  /*5d50*/  IMAD R64, R3.reuse, R7, R64 ;  /* 0x0000000703407224 */ /* 0x040fe400078e0240 */
[----:B------:R-:W-:-:S02]  /*5d60*/  IMAD R65, R3, R8, R65 ;  /* 0x0000000803417224 */ /* 0x000fc400078e0241 */
[----:B------:R-:W-:Y:S01]  /*5d70*/  @!P4 IMAD.IADD R62, R62, 0x1, -R3 ;  /* 0x000000013e3ec824 */ /* 0x000fe200078e0a03 */
[C---:B------:R-:W-:Y:S01]  /*5d80*/  ISETP.GT.U32.AND P4, PT, R3.reuse, R64, PT ;  /* 0x000000400300720c */ /* 0x040fe20003f84070 */
[----:B------:R-:W-:Y:S01]  /*5d90*/  @!P2 IMAD.MOV R61, RZ, RZ, -R61 ;  /* 0x000000ffff3da224 */ /* 0x000fe200078e0a3d */
[----:B------:R-:W-:Y:S01]  /*5da0*/  ISETP.GT.U32.AND P2, PT, R3, R65, PT ;  /* 0x000000410300720c */ /* 0x000fe20003f44070 */
[----:B------:R-:W-:Y:S01]  /*5db0*/  @!P0 IMAD.MOV R59, RZ, RZ, -R59 ;  /* 0x000000ffff3b8224 */ /* 0x000fe200078e0a3b */
[----:B------:R-:W-:Y:S01]  /*5dc0*/  ISETP.GE.AND P0, PT, R66, RZ, PT ;  /* 0x000000ff4200720c */ /* 0x000fe20003f06270 */
[--C-:B------:R-:W-:Y:S01]  /*5dd0*/  @!P6 IMAD.IADD R60, R60, 0x1, -R3.reuse ;  /* 0x000000013c3ce824 */ /* 0x100fe200078e0a03 */
[----:B------:R-:W-:Y:S01]  /*5de0*/  ISETP.GE.AND P6, PT, R67, RZ, PT ;  /* 0x000000ff4300720c */ /* 0x000fe20003fc6270 */
[----:B------:R-:W-:Y:S01]  /*5df0*/  @!P1 IMAD.IADD R63, R63, 0x1, -R3 ;  /* 0x000000013f3f9824 */ /* 0x000fe200078e0a03 */
[----:B------:R-:W-:Y:S01]  /*5e00*/  LOP3.LUT R67, R5, 0x178, RZ, 0xfc, !PT ;  /* 0x0000017805437812 */ /* 0x000fe200078efcff */
[----:B------:R-:W-:Y:S01]  /*5e10*/  @!P3 IMAD.MOV R60, RZ, RZ, -R60 ;  /* 0x000000ffff3cb224 */ /* 0x000fe200078e0a3c */
[----:B------:R-:W-:Y:S01]  /*5e20*/  ISETP.GE.AND P3, PT, R68, RZ, PT ;  /* 0x000000ff4400720c */ /* 0x000fe20003f66270 */
[----:B------:R-:W-:Y:S01]  /*5e30*/  IMAD.HI.U32 R244, R2, R242, RZ ;  /* 0x000000f202f47227 */ /* 0x000fe200078e00ff */
[----:B------:R-:W-:-:S02]  /*5e40*/  IABS R66, R67 ;  /* 0x0000004300427213 */ /* 0x000fc40000000000 */
[----:B------:R-:W-:Y:S01]  /*5e50*/  IABS R68, R70 ;  /* 0x0000004600447213 */ /* 0x000fe20000000000 */
[--C-:B------:R-:W-:Y:S01]  /*5e60*/  @!P4 IMAD.IADD R64, R64, 0x1, -R3.reuse ;  /* 0x000000014040c824 */ /* 0x100fe200078e0a03 */
[----:B------:R-:W-:Y:S01]  /*5e70*/  ISETP.GT.U32.AND P1, PT, R3, R63, PT ;  /* 0x0000003f0300720c */ /* 0x000fe20003f24070 */
[----:B------:R-:W-:Y:S02]  /*5e80*/  @!P2 IMAD.IADD R65, R65, 0x1, -R3 ;  /* 0x000000014141a824 */ /* 0x000fe400078e0a03 */
[C---:B------:R-:W-:Y:S01]  /*5e90*/  IMAD.HI.U32 R7, R2.reuse, R66, RZ ;  /* 0x0000004202077227 */ /* 0x040fe200078e00ff */
[C---:B------:R-:W-:Y:S02]  /*5ea0*/  ISETP.GT.U32.AND P4, PT, R3.reuse, R64, PT ;  /* 0x000000400300720c */ /* 0x040fe40003f84070 */
[----:B------:R-:W-:Y:S01]  /*5eb0*/  ISETP.GT.U32.AND P2, PT, R3, R65, PT ;  /* 0x000000410300720c */ /* 0x000fe20003f44070 */
[----:B------:R-:W-:-:S04]  /*5ec0*/  IMAD.HI.U32 R8, R2, R68, RZ ;  /* 0x0000004402087227 */ /* 0x000fc800078e00ff */
[----:B------:R-:W-:Y:S01]  /*5ed0*/  @!P0 IMAD.MOV R62, RZ, RZ, -R62 ;  /* 0x000000ffff3e8224 */ /* 0x000fe200078e0a3e */
[----:B------:R-:W-:Y:S01]  /*5ee0*/  ISETP.GE.AND P0, PT, R67, RZ, PT ;  /* 0x000000ff4300720c */ /* 0x000fe20003f06270 */
[----:B------:R-:W-:Y:S02]  /*5ef0*/  IMAD.MOV R67, RZ, RZ, -R7 ;  /* 0x000000ffff437224 */ /* 0x000fe400078e0a07 */
[----:B------:R-:W-:Y:S02]  /*5f00*/  IMAD.MOV R8, RZ, RZ, -R8 ;  /* 0x000000ffff087224 */ /* 0x000fe400078e0a08 */
[----:B------:R-:W-:-:S04]  /*5f10*/  IMAD.HI.U32 R7, R2, R69, RZ ;  /* 0x0000004502077227 */ /* 0x000fc800078e00ff */
[C---:B------:R-:W-:Y:S02]  /*5f20*/  IMAD R66, R3.reuse, R67, R66 ;  /* 0x0000004303427224 */ /* 0x040fe400078e0242 */
[C---:B------:R-:W-:Y:S02]  /*5f30*/  IMAD R67, R3.reuse, R8, R68 ;  /* 0x0000000803437224 */ /* 0x040fe400078e0244 */
[----:B------:R-:W-:Y:S02]  /*5f40*/  IMAD.MOV R68, RZ, RZ, -R7 ;  /* 0x000000ffff447224 */ /* 0x000fe400078e0a07 */
[----:B------:R-:W-:Y:S02]  /*5f50*/  @!P4 IMAD.IADD R64, R64, 0x1, -R3 ;  /* 0x000000014040c824 */ /* 0x000fe400078e0a03 */
[----:B------:R-:W-:Y:S01]  /*5f60*/  IMAD R68, R3, R68, R69 ;  /* 0x0000004403447224 */ /* 0x000fe200078e0245 */
[----:B------:R-:W-:Y:S01]  /*5f70*/  IABS R69, R76 ;  /* 0x0000004c00457213 */ /* 0x000fe20000000000 */
[--C-:B------:R-:W-:Y:S01]  /*5f80*/  @!P2 IMAD.IADD R65, R65, 0x1, -R3.reuse ;  /* 0x000000014141a824 */ /* 0x100fe200078e0a03 */
[C---:B------:R-:W-:Y:S01]  /*5f90*/  ISETP.GT.U32.AND P2, PT, R3.reuse, R67, PT ;  /* 0x000000430300720c */ /* 0x040fe20003f44070 */
[----:B------:R-:W-:Y:S01]  /*5fa0*/  @!P6 IMAD.MOV R64, RZ, RZ, -R64 ;  /* 0x000000ffff40e224 */ /* 0x000fe200078e0a40 */
[----:B------:R-:W-:Y:S01]  /*5fb0*/  ISETP.GT.U32.AND P6, PT, R3, R68, PT ;  /* 0x000000440300720c */ /* 0x000fe20003fc4070 */
[----:B------:R-:W-:Y:S01]  /*5fc0*/  @!P1 IMAD.IADD R63, R63, 0x1, -R3 ;  /* 0x000000013f3f9824 */ /* 0x000fe200078e0a03 */
[----:B------:R-:W-:Y:S01]  /*5fd0*/  ISETP.GE.AND P1, PT, R70, RZ, PT ;  /* 0x000000ff4600720c */ /* 0x000fe20003f26270 */
[----:B------:R-:W-:-:S02]  /*5fe0*/  VIADD R7, R6, 0x16e ;  /* 0x0000016e06077836 */ /* 0x000fc40000000000 */
[----:B------:R-:W-:Y:S01]  /*5ff0*/  @!P5 IMAD.MOV R63, RZ, RZ, -R63 ;  /* 0x000000ffff3fd224 */ /* 0x000fe200078e0a3f */
[----:B------:R-:W-:Y:S01]  /*6000*/  ISETP.GT.U32.AND P5, PT, R3, R66, PT ;  /* 0x000000420300720c */ /* 0x000fe20003fa4070 */
[----:B------:R-:W-:Y:S01]  /*6010*/  IMAD.HI.U32 R8, R2, R71, RZ ;  /* 0x0000004702087227 */ /* 0x000fe200078e00ff */
[----:B------:R-:W-:Y:S02]  /*6020*/  ISETP.GE.AND P4, PT, R7, RZ, PT ;  /* 0x000000ff0700720c */ /* 0x000fe40003f86270 */
[----:B------:R-:W-:Y:S01]  /*6030*/  IABS R72, R7 ;  /* 0x0000000700487213 */ /* 0x000fe20000000000 */
[--C-:B------:R-:W-:Y:S02]  /*6040*/  @!P2 IMAD.IADD R67, R67, 0x1, -R3.reuse ;  /* 0x000000014343a824 */ /* 0x100fe400078e0a03 */
[----:B------:R-:W-:Y:S02]  /*6050*/  @!P6 IMAD.IADD R68, R68, 0x1, -R3 ;  /* 0x000000014444e824 */ /* 0x000fe400078e0a03 */
[----:B------:R-:W-:Y:S01]  /*6060*/  IMAD.HI.U32 R7, R2, R69, RZ ;  /* 0x0000004502077227 */ /* 0x000fe200078e00ff */
[----:B------:R-:W-:-:S02]  /*6070*/  ISETP.GT.U32.AND P2, PT, R3, R67, PT ;  /* 0x000000430300720c */ /* 0x000fc40003f44070 */
[----:B------:R-:W-:Y:S01]  /*6080*/  ISETP.GT.U32.AND P6, PT, R3, R68, PT ;  /* 0x000000440300720c */ /* 0x000fe20003fc4070 */
[----:B------:R-:W-:Y:S02]  /*6090*/  IMAD.MOV R70, RZ, RZ, -R7 ;  /* 0x000000ffff467224 */ /* 0x000fe400078e0a07 */
[----:B------:R-:W-:Y:S02]  /*60a0*/  IMAD.MOV R8, RZ, RZ, -R8 ;  /* 0x000000ffff087224 */ /* 0x000fe400078e0a08 */
[----:B------:R-:W-:Y:S02]  /*60b0*/  @!P5 IMAD.IADD R66, R66, 0x1, -R3 ;  /* 0x000000014242d824 */ /* 0x000fe400078e0a03 */
[----:B------:R-:W-:-:S03]  /*60c0*/  IMAD.HI.U32 R7, R2, R72, RZ ;  /* 0x0000004802077227 */ /* 0x000fc600078e00ff */
[C---:B------:R-:W-:Y:S01]  /*60d0*/  ISETP.GT.U32.AND P5, PT, R3.reuse, R66, PT ;  /* 0x000000420300720c */ /* 0x040fe20003fa4070 */
[C---:B------:R-:W-:Y:S02]  /*60e0*/  IMAD R69, R3.reuse, R70, R69 ;  /* 0x0000004603457224 */ /* 0x040fe400078e0245 */
[----:B------:R-:W-:Y:S01]  /*60f0*/  IMAD R70, R3, R8, R71 ;  /* 0x0000000803467224 */ /* 0x000fe200078e0247 */
[----:B------:R-:W-:Y:S01]  /*6100*/  IABS R8, R78 ;  /* 0x0000004e00087213 */ /* 0x000fe20000000000 */
[----:B------:R-:W-:Y:S02]  /*6110*/  IMAD.MOV R7, RZ, RZ, -R7 ;  /* 0x000000ffff077224 */ /* 0x000fe400078e0a07 */
[--C-:B------:R-:W-:Y:S01]  /*6120*/  @!P2 IMAD.IADD R67, R67, 0x1, -R3.reuse ;  /* 0x000000014343a824 */ /* 0x100fe200078e0a03 */
[C---:B------:R-:W-:Y:S01]  /*6130*/  ISETP.GT.U32.AND P2, PT, R3.reuse, R70, PT ;  /* 0x000000460300720c */ /* 0x040fe20003f44070 */
[----:B------:R-:W-:Y:S02]  /*6140*/  IMAD R71, R3, R7, R72 ;  /* 0x0000000703477224 */ /* 0x000fe400078e0248 */
[----:B------:R-:W-:-:S02]  /*6150*/  @!P6 IMAD.IADD R68, R68, 0x1, -R3 ;  /* 0x000000014444e824 */ /* 0x000fc400078e0a03 */
[----:B------:R-:W-:Y:S01]  /*6160*/  @!P5 IMAD.IADD R66, R66, 0x1, -R3 ;  /* 0x000000014242d824 */ /* 0x000fe200078e0a03 */
[C---:B------:R-:W-:Y:S01]  /*6170*/  ISETP.GT.U32.AND P6, PT, R3.reuse, R71, PT ;  /* 0x000000470300720c */ /* 0x040fe20003fc4070 */
[----:B------:R-:W-:Y:S01]  /*6180*/  IMAD.MOV.U32 R72, RZ, RZ, R8 ;  /* 0x000000ffff487224 */ /* 0x000fe200078e0008 */
[----:B------:R-:W-:Y:S01]  /*6190*/  ISETP.GT.U32.AND P5, PT, R3, R69, PT ;  /* 0x000000450300720c */ /* 0x000fe20003fa4070 */
[----:B------:R-:W-:Y:S01]  /*61a0*/  @!P3 IMAD.MOV R65, RZ, RZ, -R65 ;  /* 0x000000ffff41b224 */ /* 0x000fe200078e0a41 */
[----:B------:R-:W-:Y:S01]  /*61b0*/  ISETP.GE.AND P3, PT, R73, RZ, PT ;  /* 0x000000ff4900720c */ /* 0x000fe20003f66270 */
[----:B------:R-:W-:-:S04]  /*61c0*/  IMAD.HI.U32 R7, R2, R72, RZ ;  /* 0x0000004802077227 */ /* 0x000fc800078e00ff */
[----:B------:R-:W-:Y:S01]  /*61d0*/  @!P2 IMAD.IADD R70, R70, 0x1, -R3 ;  /* 0x000000014646a824 */ /* 0x000fe200078e0a03 */
[----:B------:R-:W-:Y:S01]  /*61e0*/  ISETP.GE.AND P2, PT, R77, RZ, PT ;  /* 0x000000ff4d00720c */ /* 0x000fe20003f46270 */
[----:B------:R-:W-:-:S04]  /*61f0*/  IMAD.HI.U32 R8, R2, R74, RZ ;  /* 0x0000004a02087227 */ /* 0x000fc800078e00ff */
[----:B------:R-:W-:Y:S01]  /*6200*/  @!P6 IMAD.IADD R71, R71, 0x1, -R3 ;  /* 0x000000014747e824 */ /* 0x000fe200078e0a03 */
[----:B------:R-:W-:Y:S01]  /*6210*/  ISETP.GT.U32.AND P6, PT, R3, R70, PT ;  /* 0x000000460300720c */ /* 0x000fe20003fc4070 */
[----:B------:R-:W-:Y:S02]  /*6220*/  IMAD.MOV R73, RZ, RZ, -R7 ;  /* 0x000000ffff497224 */ /* 0x000fe400078e0a07 */
[----:B------:R-:W-:-:S04]  /*6230*/  IMAD.HI.U32 R7, R2, R75, RZ ;  /* 0x0000004b02077227 */ /* 0x000fc800078e00ff */
[----:B------:R-:W-:Y:S01]  /*6240*/  @!P0 IMAD.MOV R66, RZ, RZ, -R66 ;  /* 0x000000ffff428224 */ /* 0x000fe200078e0a42 */
[----:B------:R-:W-:Y:S01]  /*6250*/  ISETP.GE.AND P0, PT, R76, RZ, PT ;  /* 0x000000ff4c00720c */ /* 0x000fe20003f06270 */
[----:B------:R-:W-:Y:S02]  /*6260*/  IMAD.MOV R8, RZ, RZ, -R8 ;  /* 0x000000ffff087224 */ /* 0x000fe400078e0a08 */
[----:B------:R-:W-:Y:S02]  /*6270*/  @!P5 IMAD.IADD R69, R69, 0x1, -R3 ;  /* 0x000000014545d824 */ /* 0x000fe400078e0a03 */
[----:B------:R-:W-:Y:S02]  /*6280*/  IMAD.MOV R76, RZ, RZ, -R7 ;  /* 0x000000ffff4c7224 */ /* 0x000fe400078e0a07 */
[C---:B------:R-:W-:Y:S01]  /*6290*/  IMAD R72, R3.reuse, R73, R72 ;  /* 0x0000004903487224 */ /* 0x040fe200078e0248 */
[C---:B------:R-:W-:Y:S01]  /*62a0*/  ISETP.GT.U32.AND P5, PT, R3.reuse, R69, PT ;  /* 0x000000450300720c */ /* 0x040fe20003fa4070 */
[----:B------:R-:W-:-:S02]  /*62b0*/  IMAD R73, R3, R8, R74 ;  /* 0x0000000803497224 */ /* 0x000fc400078e024a */
[C---:B------:R-:W-:Y:S01]  /*62c0*/  IMAD R74, R3.reuse, R76, R75 ;  /* 0x0000004c034a7224 */ /* 0x040fe200078e024b */
[----:B------:R-:W-:Y:S01]  /*62d0*/  IABS R76, R81 ;  /* 0x00000051004c7213 */ /* 0x000fe20000000000 */
[----:B------:R-:W-:Y:S02]  /*62e0*/  @!P6 IMAD.IADD R70, R70, 0x1, -R3 ;  /* 0x000000014646e824 */ /* 0x000fe400078e0a03 */
[----:B------:R-:W-:Y:S01]  /*62f0*/  @!P3 IMAD.MOV R68, RZ, RZ, -R68 ;  /* 0x000000ffff44b224 */ /* 0x000fe200078e0a44 */
[----:B------:R-:W-:Y:S01]  /*6300*/  ISETP.GT.U32.AND P6, PT, R3, R74, PT ;  /* 0x0000004a0300720c */ /* 0x000fe20003fc4070 */
[----:B------:R-:W-:Y:S01]  /*6310*/  @!P1 IMAD.MOV R67, RZ, RZ, -R67 ;  /* 0x000000ffff439224 */ /* 0x000fe200078e0a43 */
[----:B------:R-:W-:Y:S01]  /*6320*/  ISETP.GE.AND P3, PT, R78, RZ, PT ;  /* 0x000000ff4e00720c */ /* 0x000fe20003f66270 */
[----:B------:R-:W-:Y:S01]  /*6330*/  @!P2 IMAD.MOV R70, RZ, RZ, -R70 ;  /* 0x000000ffff46a224 */ /* 0x000fe200078e0a46 */
[----:B------:R-:W-:Y:S01]  /*6340*/  LOP3.LUT R78, R5, 0x166, RZ, 0xfc, !PT ;  /* 0x00000166054e7812 */ /* 0x000fe200078efcff */
[----:B------:R-:W-:Y:S01]  /*6350*/  @!P5 IMAD.IADD R69, R69, 0x1, -R3 ;  /* 0x000000014545d824 */ /* 0x000fe200078e0a03 */
[----:B------:R-:W-:-:S02]  /*6360*/  ISETP.GT.U32.AND P1, PT, R3, R71, PT ;  /* 0x000000470300720c */ /* 0x000fc40003f24070 */
[----:B------:R-:W-:Y:S01]  /*6370*/  IABS R75, R78 ;  /* 0x0000004e004b7213 */ /* 0x000fe20000000000 */
[----:B------:R-:W-:Y:S01]  /*6380*/  @!P0 IMAD.MOV R69, RZ, RZ, -R69 ;  /* 0x000000ffff458224 */ /* 0x000fe200078e0a45 */
[C---:B------:R-:W-:Y:S02]  /*6390*/  ISETP.GT.U32.AND P5, PT, R3.reuse, R72, PT ;  /* 0x000000480300720c */ /* 0x040fe40003fa4070 */
[----:B------:R-:W-:Y:S01]  /*63a0*/  ISETP.GT.U32.AND P0, PT, R3, R73, PT ;  /* 0x000000490300720c */ /* 0x000fe20003f04070 */
[----:B------:R-:W-:Y:S02]  /*63b0*/  @!P6 IMAD.IADD R74, R74, 0x1, -R3 ;  /* 0x000000014a4ae824 */ /* 0x000fe400078e0a03 */
[----:B------:R-:W-:-:S03]  /*63c0*/  IMAD.HI.U32 R7, R2, R75, RZ ;  /* 0x0000004b02077227 */ /* 0x000fc600078e00ff */
[----:B------:R-:W-:Y:S01]  /*63d0*/  ISETP.GT.U32.AND P2, PT, R3, R74, PT ;  /* 0x0000004a0300720c */ /* 0x000fe20003f44070 */
[----:B------:R-:W-:Y:S02]  /*63e0*/  IMAD.MOV R8, RZ, RZ, -R7 ;  /* 0x000000ffff087224 */ /* 0x000fe400078e0a07 */
[----:B------:R-:W-:-:S04]  /*63f0*/  IMAD.HI.U32 R7, R2, R76, RZ ;  /* 0x0000004c02077227 */ /* 0x000fc800078e00ff */
[--C-:B------:R-:W-:Y:S01]  /*6400*/  @!P1 IMAD.IADD R71, R71, 0x1, -R3.reuse ;  /* 0x0000000147479824 */ /* 0x100fe200078e0a03 */
[----:B------:R-:W-:Y:S01]  /*6410*/  ISETP.GE.AND P1, PT, R79, RZ, PT ;  /* 0x000000ff4f00720c */ /* 0x000fe20003f26270 */
[----:B------:R-:W-:Y:S01]  /*6420*/  @!P5 IMAD.IADD R72, R72, 0x1, -R3 ;  /* 0x000000014848d824 */ /* 0x000fe200078e0a03 */
[----:B------:R-:W-:Y:S01]  /*6430*/  LOP3.LUT R79, R5, 0x162, RZ, 0xfc, !PT ;  /* 0x00000162054f7812 */ /* 0x000fe200078efcff */
[----:B------:R-:W-:Y:S01]  /*6440*/  IMAD R75, R3, R8, R75 ;  /* 0x00000008034b7224 */ /* 0x000fe200078e024b */
[----:B------:R-:W-:Y:S01]  /*6450*/  ISETP.GE.AND P5, PT, R80, RZ, PT ;  /* 0x000000ff5000720c */ /* 0x000fe20003fa6270 */
[----:B------:R-:W-:Y:S01]  /*6460*/  IMAD.MOV R7, RZ, RZ, -R7 ;  /* 0x000000ffff077224 */ /* 0x000fe200078e0a07 */
[----:B------:R-:W-:Y:S01]  /*6470*/  IABS R77, R79 ;  /* 0x0000004f004d7213 */ /* 0x000fe20000000000 */
[----:B------:R-:W-:Y:S01]  /*6480*/  @!P0 IMAD.IADD R73, R73, 0x1, -R3 ;  /* 0x0000000149498824 */ /* 0x000fe200078e0a03 */
[C---:B------:R-:W-:Y:S01]  /*6490*/  ISETP.GT.U32.AND P0, PT, R3.reuse, R72, PT ;  /* 0x000000480300720c */ /* 0x040fe20003f04070 */
[----:B------:R-:W-:Y:S01]  /*64a0*/  @!P4 IMAD.MOV R71, RZ, RZ, -R71 ;  /* 0x000000ffff47c224 */ /* 0x000fe200078e0a47 */
[C---:B------:R-:W-:Y:S01]  /*64b0*/  ISETP.GT.U32.AND P4, PT, R3.reuse, R75, PT ;  /* 0x0000004b0300720c */ /* 0x040fe20003f84070 */
[C---:B------:R-:W-:Y:S01]  /*64c0*/  IMAD R76, R3.reuse, R7, R76 ;  /* 0x00000007034c7224 */ /* 0x040fe200078e024c */
[----:B------:R-:W-:Y:S01]  /*64d0*/  ISETP.GT.U32.AND P6, PT, R3, R73, PT ;  /* 0x000000490300720c */ /* 0x000fe20003fc4070 */
[----:B------:R-:W-:Y:S01]  /*64e0*/  @!P2 IMAD.IADD R74, R74, 0x1, -R3 ;  /* 0x000000014a4aa824 */ /* 0x000fe200078e0a03 */
[----:B------:R-:W-:Y:S01]  /*64f0*/  LOP3.LUT R80, R5, 0x160, RZ, 0xfc, !PT ;  /* 0x0000016005507812 */ /* 0x000fe200078efcff */
[----:B------:R-:W-:Y:S01]  /*6500*/  IMAD.HI.U32 R7, R2, R77, RZ ;  /* 0x0000004d02077227 */ /* 0x000fe200078e00ff */
[----:B------:R-:W-:-:S03]  /*6510*/  ISETP.GT.U32.AND P2, PT, R3, R76, PT ;  /* 0x0000004c0300720c */ /* 0x000fc60003f44070 */
[----:B------:R-:W-:Y:S02]  /*6520*/  IMAD.MOV R8, RZ, RZ, -R7 ;  /* 0x000000ffff087224 */ /* 0x000fe400078e0a07 */
[--C-:B------:R-:W-:Y:S01]  /*6530*/  @!P0 IMAD.IADD R72, R72, 0x1, -R3.reuse ;  /* 0x0000000148488824 */ /* 0x100fe200078e0a03 */
[----:B------:R-:W-:Y:S01]  /*6540*/  ISETP.GE.AND P0, PT, R78, RZ, PT ;  /* 0x000000ff4e00720c */ /* 0x000fe20003f06270 */
[----:B------:R-:W-:Y:S01]  /*6550*/  @!P4 IMAD.IADD R75, R75, 0x1, -R3 ;  /* 0x000000014b4bc824 */ /* 0x000fe200078e0a03 */
[----:B------:R-:W-:Y:S01]  /*6560*/  IABS R78, R80 ;  /* 0x00000050004e7213 */ /* 0x000fe20000000000 */
[----:B------:R-:W-:Y:S01]  /*6570*/  IMAD R77, R3, R8, R77 ;  /* 0x00000008034d7224 */ /* 0x000fe200078e024d */
[----:B------:R-:W-:Y:S01]  /*6580*/  ISETP.GE.AND P4, PT, R79, RZ, PT ;  /* 0x000000ff4f00720c */ /* 0x000fe20003f86270 */
[--C-:B------:R-:W-:Y:S01]  /*6590*/  @!P6 IMAD.IADD R73, R73, 0x1, -R3.reuse ;  /* 0x000000014949e824 */ /* 0x100fe200078e0a03 */
[----:B------:R-:W-:Y:S01]  /*65a0*/  ISETP.GE.AND P6, PT, R81, RZ, PT ;  /* 0x000000ff5100720c */ /* 0x000fe20003fc6270 */
[----:B------:R-:W-:Y:S01]  /*65b0*/  @!P3 IMAD.MOV R72, RZ, RZ, -R72 ;  /* 0x000000ffff48b224 */ /* 0x000fe200078e0a48 */
[----:B------:R-:W-:Y:S01]  /*65c0*/  ISETP.GT.U32.AND P3, PT, R3, R75, PT ;  /* 0x0000004b0300720c */ /* 0x000fe20003f64070 */
[----:B------:R-:W-:-:S02]  /*65d0*/  @!P2 IMAD.IADD R76, R76, 0x1, -R3 ;  /* 0x000000014c4ca824 */ /* 0x000fc400078e0a03 */
[----:B------:R-:W-:Y:S01]  /*65e0*/  @!P5 IMAD.MOV R74, RZ, RZ, -R74 ;  /* 0x000000ffff4ad224 */ /* 0x000fe200078e0a4a */
[C---:B------:R-:W-:Y:S01]  /*65f0*/  ISETP.GT.U32.AND P5, PT, R3.reuse, R77, PT ;  /* 0x0000004d0300720c */ /* 0x040fe20003fa4070 */
[----:B------:R-:W-:Y:S01]  /*6600*/  @!P1 IMAD.MOV R73, RZ, RZ, -R73 ;  /* 0x000000ffff499224 */ /* 0x000fe200078e0a49 */
[----:B------:R-:W-:Y:S01]  /*6610*/  ISETP.GT.U32.AND P1, PT, R3, R76, PT ;  /* 0x0000004c0300720c */ /* 0x000fe20003f24070 */
[----:B------:R-:W-:Y:S02]  /*6620*/  VIADD R8, R6, 0x15e ;  /* 0x0000015e06087836 */ /* 0x000fe40000000000 */
[----:B------:R-:W-:-:S03]  /*6630*/  IMAD.HI.U32 R7, R2, R78, RZ ;  /* 0x0000004e02077227 */ /* 0x000fc600078e00ff */
[----:B------:R-:W-:Y:S01]  /*6640*/  ISETP.GE.AND P2, PT, R8, RZ, PT ;  /* 0x000000ff0800720c */ /* 0x000fe20003f46270 */
[----:B------:R-:W-:Y:S01]  /*6650*/  IMAD.MOV R7, RZ, RZ, -R7 ;  /* 0x000000ffff077224 */ /* 0x000fe200078e0a07 */
[----:B------:R-:W-:Y:S01]  /*6660*/  IABS R79, R8 ;  /* 0x00000008004f7213 */ /* 0x000fe20000000000 */
[--C-:B------:R-:W-:Y:S01]  /*6670*/  @!P3 IMAD.IADD R75, R75, 0x1, -R3.reuse ;  /* 0x000000014b4bb824 */ /* 0x100fe200078e0a03 */
[----:B------:R-:W-:Y:S01]  /*6680*/  LOP3.LUT R8, R5, 0x15c, RZ, 0xfc, !PT ;  /* 0x0000015c05087812 */ /* 0x000fe200078efcff */
[----:B------:R-:W-:Y:S01]  /*6690*/  IMAD R78, R3, R7, R78 ;  /* 0x00000007034e7224 */ /* 0x000fe200078e024e */
[----:B------:R-:W-:Y:S01]  /*66a0*/  ISETP.GE.AND P3, PT, R80, RZ, PT ;  /* 0x000000ff5000720c */ /* 0x000fe20003f66270 */
[----:B------:R-:W-:Y:S01]  /*66b0*/  @!P5 IMAD.IADD R77, R77, 0x1, -R3 ;  /* 0x000000014d4dd824 */ /* 0x000fe200078e0a03 */
[----:B------:R-:W-:Y:S01]  /*66c0*/  IABS R80, R8 ;  /* 0x0000000800507213 */ /* 0x000fe20000000000 */
[----:B------:R-:W-:Y:S01]  /*66d0*/  IMAD.HI.U32 R7, R2, R79, RZ ;  /* 0x0000004f02077227 */ /* 0x000fe200078e00ff */
[----:B------:R-:W-:-:S03]  /*66e0*/  ISETP.GT.U32.AND P5, PT, R3, R78, PT ;  /* 0x0000004e0300720c */ /* 0x000fc60003fa4070 */
[----:B------:R-:W-:Y:S01]  /*66f0*/  @!P1 IMAD.IADD R76, R76, 0x1, -R3 ;  /* 0x000000014c4c9824 */ /* 0x000fe200078e0a03 */
[----:B------:R-:W-:Y:S01]  /*6700*/  ISETP.GE.AND P1, PT, R8, RZ, PT ;  /* 0x000000ff0800720c */ /* 0x000fe20003f26270 */
[----:B------:R-:W-:Y:S01]  /*6710*/  @!P0 IMAD.MOV R75, RZ, RZ, -R75 ;  /* 0x000000ffff4b8224 */ /* 0x000fe200078e0a4b */
[----:B------:R-:W-:Y:S01]  /*6720*/  ISETP.GT.U32.AND P0, PT, R3, R77, PT ;  /* 0x0000004d0300720c */ /* 0x000fe20003f04070 */
[----:B------:R-:W-:Y:S02]  /*6730*/  IMAD.MOV R8, RZ, RZ, -R7 ;  /* 0x000000ffff087224 */ /* 0x000fe400078e0a07 */
[----:B------:R-:W-:-:S04]  /*6740*/  IMAD.HI.U32 R7, R2, R80, RZ ;  /* 0x0000005002077227 */ /* 0x000fc800078e00ff */
[C---:B------:R-:W-:Y:S02]  /*6750*/  IMAD R79, R3.reuse, R8, R79 ;  /* 0x00000008034f7224 */ /* 0x040fe400078e024f */
[----:B------:R-:W-:Y:S02]  /*6760*/  IMAD.MOV R81, RZ, RZ, -R7 ;  /* 0x000000ffff517224 */ /* 0x000fe400078e0a07 */
[----:B------:R-:W-:Y:S01]  /*6770*/  @!P6 IMAD.MOV R76, RZ, RZ, -R76 ;  /* 0x000000ffff4ce224 */ /* 0x000fe200078e0a4c */
[C---:B------:R-:W-:Y:S01]  /*6780*/  ISETP.GT.U32.AND P6, PT, R3.reuse, R79, PT ;  /* 0x0000004f0300720c */ /* 0x040fe20003fc4070 */
[----:B------:R-:W-:Y:S02]  /*6790*/  IMAD R80, R3, R81, R80 ;  /* 0x0000005103507224 */ /* 0x000fe400078e0250 */
[----:B------:R-:W-:Y:S02]  /*67a0*/  @!P0 IMAD.IADD R77, R77, 0x1, -R3 ;  /* 0x000000014d4d8824 */ /* 0x000fe400078e0a03 */
[----:B------:R-:W-:Y:S01]  /*67b0*/  IMAD.HI.U32 R8, R2, R82, RZ ;  /* 0x0000005202087227 */ /* 0x000fe200078e00ff */
[----:B------:R-:W-:-:S03]  /*67c0*/  ISETP.GT.U32.AND P0, PT, R3, R80, PT ;  /* 0x000000500300720c */ /* 0x000fc60003f04070 */
[----:B------:R-:W-:-:S04]  /*67d0*/  IMAD.HI.U32 R7, R2, R84, RZ ;  /* 0x0000005402077227 */ /* 0x000fc800078e00ff */
[----:B------:R-:W-:Y:S01]  /*67e0*/  @!P6 IMAD.IADD R79, R79, 0x1, -R3 ;  /* 0x000000014f4fe824 */ /* 0x000fe200078e0a03 */
[----:B------:R-:W-:Y:S01]  /*67f0*/  ISETP.GE.AND P6, PT, R87, RZ, PT ;  /* 0x000000ff5700720c */ /* 0x000fe20003fc6270 */
[----:B------:R-:W-:Y:S02]  /*6800*/  IMAD.MOV R83, RZ, RZ, -R8 ;  /* 0x000000ffff537224 */ /* 0x000fe400078e0a08 */
[----:B------:R-:W-:Y:S02]  /*6810*/  IMAD.MOV R7, RZ, RZ, -R7 ;  /* 0x000000ffff077224 */ /* 0x000fe400078e0a07 */
[----:B------:R-:W-:Y:S01]  /*6820*/  @!P0 IMAD.IADD R80, R80, 0x1, -R3 ;  /* 0x0000000150508824 */ /* 0x000fe200078e0a03 */
[----:B------:R-:W-:Y:S01]  /*6830*/  ISETP.GT.U32.AND P0, PT, R3, R79, PT ;  /* 0x0000004f0300720c */ /* 0x000fe20003f04070 */
[----:B------:R-:W-:-:S04]  /*6840*/  IMAD.HI.U32 R8, R2, R85, RZ ;  /* 0x0000005502087227 */ /* 0x000fc800078e00ff */
[C---:B------:R-:W-:Y:S02]  /*6850*/  IMAD R81, R3.reuse, R83, R82 ;  /* 0x0000005303517224 */ /* 0x040fe400078e0252 */
[----:B------:R-:W-:Y:S01]  /*6860*/  @!P4 IMAD.MOV R77, RZ, RZ, -R77 ;  /* 0x000000ffff4dc224 */ /* 0x000fe200078e0a4d */
[C---:B------:R-:W-:Y:S01]  /*6870*/  ISETP.GT.U32.AND P4, PT, R3.reuse, R80, PT ;  /* 0x000000500300720c */ /* 0x040fe20003f84070 */
[C---:B------:R-:W-:Y:S02]  /*6880*/  IMAD R82, R3.reuse, R7, R84 ;  /* 0x0000000703527224 */ /* 0x040fe400078e0254 */
[----:B------:R-:W-:Y:S02]  /*6890*/  @!P5 IMAD.IADD R78, R78, 0x1, -R3 ;  /* 0x000000014e4ed824 */ /* 0x000fe400078e0a03 */
[----:B------:R-:W-:Y:S02]  /*68a0*/  IMAD.MOV R8, RZ, RZ, -R8 ;  /* 0x000000ffff087224 */ /* 0x000fe400078e0a08 */
[----:B------:R-:W-:Y:S01]  /*68b0*/  IMAD.HI.U32 R7, R2, R86, RZ ;  /* 0x0000005602077227 */ /* 0x000fe200078e00ff */
[----:B------:R-:W-:-:S03]  /*68c0*/  ISETP.GT.U32.AND P5, PT, R3, R78, PT ;  /* 0x0000004e0300720c */ /* 0x000fc60003fa4070 */
[----:B------:R-:W-:Y:S01]  /*68d0*/  IMAD R83, R3, R8, R85 ;  /* 0x0000000803537224 */ /* 0x000fe200078e0255 */
[----:B------:R-:W-:Y:S01]  /*68e0*/  IABS R85, R91 ;  /* 0x0000005b00557213 */ /* 0x000fe20000000000 */
[----:B------:R-:W-:Y:S02]  /*68f0*/  IMAD.MOV R7, RZ, RZ, -R7 ;  /* 0x000000ffff077224 */ /* 0x000fe400078e0a07 */
[--C-:B------:R-:W-:Y:S01]  /*6900*/  @!P0 IMAD.IADD R79, R79, 0x1, -R3.reuse ;  /* 0x000000014f4f8824 */ /* 0x100fe200078e0a03 */
[C---:B------:R-:W-:Y:S01]  /*6910*/  ISETP.GT.U32.AND P0, PT, R3.reuse, R83, PT ;  /* 0x000000530300720c */ /* 0x040fe20003f04070 */
[C---:B------:R-:W-:Y:S01]  /*6920*/  IMAD R84, R3.reuse, R7, R86 ;  /* 0x0000000703547224 */ /* 0x040fe200078e0256 */
[----:B------:R-:W-:Y:S01]  /*6930*/  IABS R86, R92 ;  /* 0x0000005c00567213 */ /* 0x000fe20000000000 */
[--C-:B------:R-:W-:Y:S02]  /*6940*/  @!P4 IMAD.IADD R80, R80, 0x1, -R3.reuse ;  /* 0x000000015050c824 */ /* 0x100fe400078e0a03 */
[----:B------:R-:W-:Y:S01]  /*6950*/  @!P5 IMAD.IADD R78, R78, 0x1, -R3 ;  /* 0x000000014e4ed824 */ /* 0x000fe200078e0a03 */
[C---:B------:R-:W-:Y:S01]  /*6960*/  ISETP.GT.U32.AND P4, PT, R3.reuse, R84, PT ;  /* 0x000000540300720c */ /* 0x040fe20003f84070 */
[----:B------:R-:W-:Y:S01]  /*6970*/  IMAD.HI.U32 R7, R2, R85, RZ ;  /* 0x0000005502077227 */ /* 0x000fe200078e00ff */
[----:B------:R-:W-:-:S03]  /*6980*/  ISETP.GT.U32.AND P5, PT, R3, R81, PT ;  /* 0x000000510300720c */ /* 0x000fc60003fa4070 */
[----:B------:R-:W-:Y:S02]  /*6990*/  IMAD.MOV R8, RZ, RZ, -R7 ;  /* 0x000000ffff087224 */ /* 0x000fe400078e0a07 */
[----:B------:R-:W-:Y:S02]  /*69a0*/  @!P0 IMAD.IADD R83, R83, 0x1, -R3 ;  /* 0x0000000153538824 */ /* 0x000fe400078e0a03 */
[----:B------:R-:W-:-:S04]  /*69b0*/  IMAD.HI.U32 R7, R2, R86, RZ ;  /* 0x0000005602077227 */ /* 0x000fc800078e00ff */
[--C-:B------:R-:W-:Y:S01]  /*69c0*/  @!P4 IMAD.IADD R84, R84, 0x1, -R3.reuse ;  /* 0x000000015454c824 */ /* 0x100fe200078e0a03 */
[----:B------:R-:W-:Y:S01]  /*69d0*/  ISETP.GT.U32.AND P4, PT, R3, R83, PT ;  /* 0x000000530300720c */ /* 0x000fe20003f84070 */
[----:B------:R-:W-:Y:S02]  /*69e0*/  @!P5 IMAD.IADD R81, R81, 0x1, -R3 ;  /* 0x000000015151d824 */ /* 0x000fe400078e0a03 */
[----:B------:R-:W-:Y:S02]  /*69f0*/  IMAD.MOV R7, RZ, RZ, -R7 ;  /* 0x000000ffff077224 */ /* 0x000fe400078e0a07 */
[----:B------:R-:W-:Y:S01]  /*6a00*/  @!P3 IMAD.MOV R78, RZ, RZ, -R78 ;  /* 0x000000ffff4eb224 */ /* 0x000fe200078e0a4e */
[C---:B------:R-:W-:Y:S01]  /*6a10*/  ISETP.GT.U32.AND P3, PT, R3.reuse, R82, PT ;  /* 0x000000520300720c */ /* 0x040fe20003f64070 */
[C---:B------:R-:W-:Y:S01]  /*6a20*/  IMAD R86, R3.reuse, R7, R86 ;  /* 0x0000000703567224 */ /* 0x040fe200078e0256 */
[C---:B------:R-:W-:Y:S01]  /*6a30*/  ISETP.GT.U32.AND P5, PT, R3.reuse, R81, PT ;  /* 0x000000510300720c */ /* 0x040fe20003fa4070 */
[----:B------:R-:W-:-:S02]  /*6a40*/  IMAD R85, R3, R8, R85 ;  /* 0x0000000803557224 */ /* 0x000fc400078e0255 */
[----:B------:R-:W-:Y:S02]  /*6a50*/  VIADD R8, R6, 0x14e ;  /* 0x0000014e06087836 */ /* 0x000fe40000000000 */
[----:B------:R-:W-:Y:S01]  /*6a60*/  @!P4 IMAD.IADD R83, R83, 0x1, -R3 ;  /* 0x000000015353c824 */ /* 0x000fe200078e0a03 */
[----:B------:R-:W-:Y:S01]  /*6a70*/  ISETP.GT.U32.AND P4, PT, R3, R86, PT ;  /* 0x000000560300720c */ /* 0x000fe20003f84070 */
[----:B------:R-:W-:Y:S01]  /*6a80*/  @!P1 IMAD.MOV R80, RZ, RZ, -R80 ;  /* 0x000000ffff509224 */ /* 0x000fe200078e0a50 */
[----:B------:R-:W-:Y:S01]  /*6a90*/  IABS R87, R8 ;  /* 0x0000000800577213 */ /* 0x000fe20000000000 */
[----:B------:R-:W-:Y:S01]  /*6aa0*/  @!P2 IMAD.MOV R79, RZ, RZ, -R79 ;  /* 0x000000ffff4fa224 */ /* 0x000fe200078e0a4f */
[----:B------:R-:W-:Y:S01]  /*6ab0*/  ISETP.GE.AND P1, PT, R8, RZ, PT ;  /* 0x000000ff0800720c */ /* 0x000fe20003f26270 */
[--C-:B------:R-:W-:Y:S01]  /*6ac0*/  @!P3 IMAD.IADD R82, R82, 0x1, -R3.reuse ;  /* 0x000000015252b824 */ /* 0x100fe200078e0a03 */
[----:B------:R-:W-:Y:S01]  /*6ad0*/  ISETP.GE.AND P3, PT, R89, RZ, PT ;  /* 0x000000ff5900720c */ /* 0x000fe20003f66270 */
[----:B------:R-:W-:Y:S01]  /*6ae0*/  @!P5 IMAD.IADD R81, R81, 0x1, -R3 ;  /* 0x000000015151d824 */ /* 0x000fe200078e0a03 */
[----:B------:R-:W-:Y:S01]  /*6af0*/  LOP3.LUT R89, R5, 0x14c, RZ, 0xfc, !PT ;  /* 0x0000014c05597812 */ /* 0x000fe200078efcff */
[----:B------:R-:W-:Y:S01]  /*6b00*/  IMAD.HI.U32 R7, R2, R87, RZ ;  /* 0x0000005702077227 */ /* 0x000fe200078e00ff */
[----:B------:R-:W-:-:S02]  /*6b10*/  ISETP.GE.AND P5, PT, R88, RZ, PT ;  /* 0x000000ff5800720c */ /* 0x000fc40003fa6270 */
[C---:B------:R-:W-:Y:S01]  /*6b20*/  ISETP.GT.U32.AND P0, PT, R3.reuse, R82, PT ;  /* 0x000000520300720c */ /* 0x040fe20003f04070 */
[----:B------:R-:W-:Y:S01]  /*6b30*/  @!P6 IMAD.MOV R81, RZ, RZ, -R81 ;  /* 0x000000ffff51e224 */ /* 0x000fe200078e0a51 */
[C---:B------:R-:W-:Y:S01]  /*6b40*/  ISETP.GT.U32.AND P6, PT, R3.reuse, R85, PT ;  /* 0x000000550300720c */ /* 0x040fe20003fc4070 */
[----:B------:R-:W-:Y:S01]  /*6b50*/  @!P4 IMAD.IADD R86, R86, 0x1, -R3 ;  /* 0x000000015656c824 */ /* 0x000fe200078e0a03 */
[----:B------:R-:W-:Y:S01]  /*6b60*/  IABS R88, R89 ;  /* 0x0000005900587213 */ /* 0x000fe20000000000 */
[----:B------:R-:W-:Y:S01]  /*6b70*/  IMAD.MOV R8, RZ, RZ, -R7 ;  /* 0x000000ffff087224 */ /* 0x000fe200078e0a07 */
[C---:B------:R-:W-:Y:S01]  /*6b80*/  ISETP.GT.U32.AND P2, PT, R3.reuse, R84, PT ;  /* 0x000000540300720c */ /* 0x040fe20003f44070 */
[----:B------:R-:W-:Y:S01]  /*6b90*/  @!P3 IMAD.MOV R83, RZ, RZ, -R83 ;  /* 0x000000ffff53b224 */ /* 0x000fe200078e0a53 */
[----:B------:R-:W-:Y:S01]  /*6ba0*/  ISETP.GT.U32.AND P4, PT, R3, R86, PT ;  /* 0x000000560300720c */ /* 0x000fe20003f84070 */
[----:B------:R-:W-:Y:S01]  /*6bb0*/  IMAD.HI.U32 R7, R2, R88, RZ ;  /* 0x0000005802077227 */ /* 0x000fe200078e00ff */
[----:B------:R-:W-:-:S02]  /*6bc0*/  ISETP.GE.AND P3, PT, R89, RZ, PT ;  /* 0x000000ff5900720c */ /* 0x000fc40003f66270 */
[----:B------:R-:W-:Y:S01]  /*6bd0*/  IABS R89, R93 ;  /* 0x0000005d00597213 */ /* 0x000fe20000000000 */
[----:B------:R-:W-:Y:S02]  /*6be0*/  IMAD.MOV R7, RZ, RZ, -R7 ;  /* 0x000000ffff077224 */ /* 0x000fe400078e0a07 */
[--C-:B------:R-:W-:Y:S01]  /*6bf0*/  @!P0 IMAD.IADD R82, R82, 0x1, -R3.reuse ;  /* 0x0000000152528824 */ /* 0x100fe200078e0a03 */
[----:B------:R-:W-:Y:S01]  /*6c00*/  ISETP.GE.AND P0, PT, R90, RZ, PT ;  /* 0x000000ff5a00720c */ /* 0x000fe20003f06270 */
[--C-:B------:R-:W-:Y:S01]  /*6c10*/  @!P6 IMAD.IADD R85, R85, 0x1, -R3.reuse ;  /* 0x000000015555e824 */ /* 0x100fe200078e0a03 */
[----:B------:R-:W-:Y:S01]  /*6c20*/  ISETP.GE.AND P6, PT, R92, RZ, PT ;  /* 0x000000ff5c00720c */ /* 0x000fe20003fc6270 */
[C---:B------:R-:W-:Y:S01]  /*6c30*/  IMAD R88, R3.reuse, R7, R88 ;  /* 0x0000000703587224 */ /* 0x040fe200078e0258 */
[----:B------:R-:W-:Y:S01]  /*6c40*/  IABS R92, R95 ;  /* 0x0000005f005c7213 */ /* 0x000fe20000000000 */
[----:B------:R-:W-:Y:S01]  /*6c50*/  @!P5 IMAD.MOV R82, RZ, RZ, -R82 ;  /* 0x000000ffff52d224 */ /* 0x000fe200078e0a52 */
[C---:B------:R-:W-:Y:S01]  /*6c60*/  ISETP.GT.U32.AND P5, PT, R3.reuse, R85, PT ;  /* 0x000000550300720c */ /* 0x040fe20003fa4070 */
[----:B------:R-:W-:Y:S01]  /*6c70*/  @!P4 IMAD.IADD R86, R86, 0x1, -R3 ;  /* 0x000000015656c824 */ /* 0x000fe200078e0a03 */
[C---:B------:R-:W-:Y:S01]  /*6c80*/  ISETP.GT.U32.AND P4, PT, R3.reuse, R88, PT ;  /* 0x000000580300720c */ /* 0x040fe20003f84070 */
[----:B------:R-:W-:-:S02]  /*6c90*/  IMAD R87, R3, R8, R87 ;  /* 0x0000000803577224 */ /* 0x000fc400078e0257 */
[----:B------:R-:W-:Y:S01]  /*6ca0*/  @!P2 IMAD.IADD R84, R84, 0x1, -R3 ;  /* 0x000000015454a824 */ /* 0x000fe200078e0a03 */
[----:B------:R-:W-:Y:S01]  /*6cb0*/  ISETP.GE.AND P2, PT, R91, RZ, PT ;  /* 0x000000ff5b00720c */ /* 0x000fe20003f46270 */
[----:B------:R-:W-:Y:S01]  /*6cc0*/  IMAD.HI.U32 R7, R2, R89, RZ ;  /* 0x0000005902077227 */ /* 0x000fe200078e00ff */
[----:B------:R-:W-:-:S03]  /*6cd0*/  IABS R91, R94 ;  /* 0x0000005e005b7213 */ /* 0x000fc60000000000 */
[----:B------:R-:W-:Y:S02]  /*6ce0*/  IMAD.MOV R90, RZ, RZ, -R7 ;  /* 0x000000ffff5a7224 */ /* 0x000fe400078e0a07 */
[--C-:B------:R-:W-:Y:S01]  /*6cf0*/  @!P5 IMAD.IADD R85, R85, 0x1, -R3.reuse ;  /* 0x000000015555d824 */ /* 0x100fe200078e0a03 */
[----:B------:R-:W-:Y:S01]  /*6d00*/  ISETP.GT.U32.AND P5, PT, R3, R87, PT ;  /* 0x000000570300720c */ /* 0x000fe20003fa4070 */
[----:B------:R-:W-:Y:S02]  /*6d10*/  @!P4 IMAD.IADD R88, R88, 0x1, -R3 ;  /* 0x000000015858c824 */ /* 0x000fe400078e0a03 */
[----:B------:R-:W-:-:S03]  /*6d20*/  IMAD.HI.U32 R8, R2, R91, RZ ;  /* 0x0000005b02087227 */ /* 0x000fc600078e00ff */
[C---:B------:R-:W-:Y:S01]  /*6d30*/  ISETP.GT.U32.AND P4, PT, R3.reuse, R88, PT ;  /* 0x000000580300720c */ /* 0x040fe20003f84070 */
[C---:B------:R-:W-:Y:S02]  /*6d40*/  IMAD R89, R3.reuse, R90, R89 ;  /* 0x0000005a03597224 */ /* 0x040fe400078e0259 */
[----:B------:R-:W-:Y:S02]  /*6d50*/  IMAD.MOV R8, RZ, RZ, -R8 ;  /* 0x000000ffff087224 */ /* 0x000fe400078e0a08 */
[----:B------:R-:W-:Y:S01]  /*6d60*/  @!P2 IMAD.MOV R85, RZ, RZ, -R85 ;  /* 0x000000ffff55a224 */ /* 0x000fe200078e0a55 */
[----:B------:R-:W-:Y:S01]  /*6d70*/  ISETP.GT.U32.AND P2, PT, R3, R89, PT ;  /* 0x000000590300720c */ /* 0x000fe20003f44070 */
[----:B------:R-:W-:Y:S02]  /*6d80*/  @!P5 IMAD.IADD R87, R87, 0x1, -R3 ;  /* 0x000000015757d824 */ /* 0x000fe400078e0a03 */
[C---:B------:R-:W-:Y:S02]  /*6d90*/  IMAD R90, R3.reuse, R8, R91 ;  /* 0x00000008035a7224 */ /* 0x040fe400078e025b */
[----:B------:R-:W-:Y:S01]  /*6da0*/  IMAD.HI.U32 R7, R2, R92, RZ ;  /* 0x0000005c02077227 */ /* 0x000fe200078e00ff */
[----:B------:R-:W-:-:S03]  /*6db0*/  ISETP.GT.U32.AND P5, PT, R3, R87, PT ;  /* 0x000000570300720c */ /* 0x000fc60003fa4070 */
[----:B------:R-:W-:Y:S01]  /*6dc0*/  @!P4 IMAD.IADD R88, R88, 0x1, -R3 ;  /* 0x000000015858c824 */ /* 0x000fe200078e0a03 */
[----:B------:R-:W-:Y:S01]  /*6dd0*/  ISETP.GT.U32.AND P4, PT, R3, R90, PT ;  /* 0x0000005a0300720c */ /* 0x000fe20003f84070 */
[----:B------:R-:W-:Y:S02]  /*6de0*/  IMAD.MOV R7, RZ, RZ, -R7 ;  /* 0x000000ffff077224 */ /* 0x000fe400078e0a07 */
[--C-:B------:R-:W-:Y:S02]  /*6df0*/  @!P2 IMAD.IADD R89, R89, 0x1, -R3.reuse ;  /* 0x000000015959a824 */ /* 0x100fe400078e0a03 */
[----:B------:R-:W-:Y:S01]  /*6e00*/  IMAD R91, R3, R7, R92 ;  /* 0x00000007035b7224 */ /* 0x000fe200078e025c */
[----:B------:R-:W-:Y:S01]  /*6e10*/  LOP3.LUT R7, R5, 0x144, RZ, 0xfc, !PT ;  /* 0x0000014405077812 */ /* 0x000fe200078efcff */
[----:B------:R-:W-:Y:S01]  /*6e20*/  @!P0 IMAD.MOV R84, RZ, RZ, -R84 ;  /* 0x000000ffff548224 */ /* 0x000fe200078e0a54 */
[----:B------:R-:W-:Y:S01]  /*6e30*/  ISETP.GT.U32.AND P2, PT, R3, R89, PT ;  /* 0x000000590300720c */ /* 0x000fe20003f44070 */
[--C-:B------:R-:W-:Y:S01]  /*6e40*/  @!P5 IMAD.IADD R87, R87, 0x1, -R3.reuse ;  /* 0x000000015757d824 */ /* 0x100fe200078e0a03 */
[----:B------:R-:W-:Y:S01]  /*6e50*/  ISETP.GE.AND P0, PT, R93, RZ, PT ;  /* 0x000000ff5d00720c */ /* 0x000fe20003f06270 */
[----:B------:R-:W-:Y:S01]  /*6e60*/  @!P6 IMAD.MOV R86, RZ, RZ, -R86 ;  /* 0x000000ffff56e224 */ /* 0x000fe200078e0a56 */
[----:B------:R-:W-:Y:S01]  /*6e70*/  IABS R93, R7 ;  /* 0x00000007005d7213 */ /* 0x000fe20000000000 */
[----:B------:R-:W-:Y:S01]  /*6e80*/  @!P4 IMAD.IADD R90, R90, 0x1, -R3 ;  /* 0x000000015a5ac824 */ /* 0x000fe200078e0a03 */
[----:B------:R-:W-:Y:S01]  /*6e90*/  ISETP.GE.AND P5, PT, R95, RZ, PT ;  /* 0x000000ff5f00720c */ /* 0x000fe20003fa6270 */
[----:B------:R-:W-:Y:S01]  /*6ea0*/  @!P1 IMAD.MOV R87, RZ, RZ, -R87 ;  /* 0x000000ffff579224 */ /* 0x000fe200078e0a57 */
[----:B------:R-:W-:Y:S01]  /*6eb0*/  ISETP.GE.AND P1, PT, R7, RZ, PT ;  /* 0x000000ff0700720c */ /* 0x000fe20003f26270 */
[----:B------:R-:W-:Y:S01]  /*6ec0*/  IMAD.HI.U32 R7, R2, R93, RZ ;  /* 0x0000005d02077227 */ /* 0x000fe200078e00ff */
[----:B------:R-:W-:-:S02]  /*6ed0*/  IABS R95, R98 ;  /* 0x00000062005f7213 */ /* 0x000fc40000000000 */
[----:B------:R-:W-:Y:S01]  /*6ee0*/  ISETP.GT.U32.AND P4, PT, R3, R90, PT ;  /* 0x0000005a0300720c */ /* 0x000fe20003f84070 */
[----:B------:R-:W-:Y:S01]  /*6ef0*/  VIADD R92, R6, 0x13e ;  /* 0x0000013e065c7836 */ /* 0x000fe20000000000 */
[----:B------:R-:W-:Y:S01]  /*6f00*/  ISETP.GE.AND P6, PT, R94, RZ, PT ;  /* 0x000000ff5e00720c */ /* 0x000fe20003fc6270 */
[----:B------:R-:W-:-:S03]  /*6f10*/  IMAD.HI.U32 R8, R2, R95, RZ ;  /* 0x0000005f02087227 */ /* 0x000fc600078e00ff */
[----:B------:R-:W-:Y:S01]  /*6f20*/  IABS R97, R92 ;  /* 0x0000005c00617213 */ /* 0x000fe20000000000 */
[----:B------:R-:W-:Y:S02]  /*6f30*/  IMAD.MOV R94, RZ, RZ, -R7 ;  /* 0x000000ffff5e7224 */ /* 0x000fe400078e0a07 */
[----:B------:R-:W-:Y:S01]  /*6f40*/  @!P2 IMAD.IADD R89, R89, 0x1, -R3 ;  /* 0x000000015959a824 */ /* 0x000fe200078e0a03 */
[----:B------:R-:W-:Y:S01]  /*6f50*/  ISETP.GE.AND P2, PT, R92, RZ, PT ;  /* 0x000000ff5c00720c */ /* 0x000fe20003f46270 */
[----:B------:R-:W-:Y:S02]  /*6f60*/  IMAD.MOV R8, RZ, RZ, -R8 ;  /* 0x000000ffff087224 */ /* 0x000fe400078e0a08 */
[C---:B------:R-:W-:Y:S02]  /*6f70*/  IMAD R92, R3.reuse, R94, R93 ;  /* 0x0000005e035c7224 */ /* 0x040fe400078e025d */
[C---:B------:R-:W-:Y:S02]  /*6f80*/  IMAD R93, R3.reuse, R8, R95 ;  /* 0x00000008035d7224 */ /* 0x040fe400078e025f */
[----:B------:R-:W-:Y:S01]  /*6f90*/  @!P4 IMAD.IADD R90, R90, 0x1, -R3 ;  /* 0x000000015a5ac824 */ /* 0x000fe200078e0a03 */
[C---:B------:R-:W-:Y:S01]  /*6fa0*/  ISETP.GT.U32.AND P4, PT, R3.reuse, R92, PT ;  /* 0x0000005c0300720c */ /* 0x040fe20003f84070 */
[----:B------:R-:W-:Y:S01]  /*6fb0*/  @!P3 IMAD.MOV R88, RZ, RZ, -R88 ;  /* 0x000000ffff58b224 */ /* 0x000fe200078e0a58 */
[C---:B------:R-:W-:Y:S01]  /*6fc0*/  ISETP.GT.U32.AND P3, PT, R3.reuse, R91, PT ;  /* 0x0000005b0300720c */ /* 0x040fe20003f64070 */
[----:B------:R-:W-:Y:S01]  /*6fd0*/  @!P6 IMAD.MOV R90, RZ, RZ, -R90 ;  /* 0x000000ffff5ae224 */ /* 0x000fe200078e0a5a */
[----:B------:R-:W-:Y:S01]  /*6fe0*/  ISETP.GT.U32.AND P6, PT, R3, R93, PT ;  /* 0x0000005d0300720c */ /* 0x000fe20003fc4070 */
[----:B------:R-:W-:-:S04]  /*6ff0*/  IMAD.HI.U32 R7, R2, R96, RZ ;  /* 0x0000006002077227 */ /* 0x000fc800078e00ff */
[----:B------:R-:W-:Y:S02]  /*7000*/  IMAD.MOV.U32 R95, RZ, RZ, R97 ;  /* 0x000000ffff5f7224 */ /* 0x000fe400078e0061 */
[----:B------:R-:W-:Y:S02]  /*7010*/  IMAD.MOV R94, RZ, RZ, -R7 ;  /* 0x000000ffff5e7224 */ /* 0x000fe400078e0a07 */
[--C-:B------:R-:W-:Y:S02]  /*7020*/  @!P4 IMAD.IADD R92, R92, 0x1, -R3.reuse ;  /* 0x000000015c5cc824 */ /* 0x100fe400078e0a03 */
[--C-:B------:R-:W-:Y:S02]  /*7030*/  @!P3 IMAD.IADD R91, R91, 0x1, -R3.reuse ;  /* 0x000000015b5bb824 */ /* 0x100fe400078e0a03 */
[----:B------:R-:W-:Y:S01]  /*7040*/  @!P6 IMAD.IADD R93, R93, 0x1, -R3 ;  /* 0x000000015d5de824 */ /* 0x000fe200078e0a03 */
[C---:B------:R-:W-:Y:S01]  /*7050*/  ISETP.GT.U32.AND P6, PT, R3.reuse, R92, PT ;  /* 0x0000005c0300720c */ /* 0x040fe20003fc4070 */
[----:B------:R-:W-:Y:S01]  /*7060*/  IMAD.HI.U32 R7, R2, R95, RZ ;  /* 0x0000005f02077227 */ /* 0x000fe200078e00ff */
[----:B------:R-:W-:-:S03]  /*7070*/  ISETP.GT.U32.AND P3, PT, R3, R91, PT ;  /* 0x0000005b0300720c */ /* 0x000fc60003f64070 */
[----:B------:R-:W-:Y:S02]  /*7080*/  IMAD.MOV R8, RZ, RZ, -R7 ;  /* 0x000000ffff087224 */ /* 0x000fe400078e0a07 */
[----:B------:R-:W-:Y:S01]  /*7090*/  @!P0 IMAD.MOV R89, RZ, RZ, -R89 ;  /* 0x000000ffff598224 */ /* 0x000fe200078e0a59 */
[----:B------:R-:W-:Y:S01]  /*70a0*/  ISETP.GE.AND P0, PT, R98, RZ, PT ;  /* 0x000000ff6200720c */ /* 0x000fe20003f06270 */
[----:B------:R-:W-:Y:S01]  /*70b0*/  IMAD R95, R3, R8, R95 ;  /* 0x00000008035f7224 */ /* 0x000fe200078e025f */
[----:B------:R-:W-:Y:S01]  /*70c0*/  LOP3.LUT R98, R5, 0x13c, RZ, 0xfc, !PT ;  /* 0x0000013c05627812 */ /* 0x000fe200078efcff */
[C---:B------:R-:W-:Y:S02]  /*70d0*/  IMAD R94, R3.reuse, R94, R96 ;  /* 0x0000005e035e7224 */ /* 0x040fe400078e0260 */
[--C-:B------:R-:W-:Y:S01]  /*70e0*/  @!P6 IMAD.IADD R92, R92, 0x1, -R3.reuse ;  /* 0x000000015c5ce824 */ /* 0x100fe200078e0a03 */
[----:B------:R-:W-:Y:S01]  /*70f0*/  ISETP.GT.U32.AND P6, PT, R3, R95, PT ;  /* 0x0000005f0300720c */ /* 0x000fe20003fc4070 */
[----:B------:R-:W-:Y:S01]  /*7100*/  @!P3 IMAD.IADD R91, R91, 0x1, -R3 ;  /* 0x000000015b5bb824 */ /* 0x000fe200078e0a03 */
[----:B------:R-:W-:Y:S01]  /*7110*/  IABS R97, R98 ;  /* 0x0000006200617213 */ /* 0x000fe20000000000 */
[----:B------:R-:W-:Y:S01]  /*7120*/  IMAD.HI.U32 R96, R2, R101, RZ ;  /* 0x0000006502607227 */ /* 0x000fe200078e00ff */
[----:B------:R-:W-:-:S02]  /*7130*/  ISETP.GE.AND P3, PT, R99, RZ, PT ;  /* 0x000000ff6300720c */ /* 0x000fc40003f66270 */
[----:B------:R-:W-:Y:S01]  /*7140*/  IABS R99, R104 ;  /* 0x0000006800637213 */ /* 0x000fe20000000000 */
[----:B------:R-:W-:Y:S01]  /*7150*/  @!P5 IMAD.MOV R91, RZ, RZ, -R91 ;  /* 0x000000ffff5bd224 */ /* 0x000fe200078e0a5b */
[C---:B------:R-:W-:Y:S01]  /*7160*/  ISETP.GT.U32.AND P5, PT, R3.reuse, R93, PT ;  /* 0x0000005d0300720c */ /* 0x040fe20003fa4070 */
[----:B------:R-:W-:Y:S01]  /*7170*/  IMAD.HI.U32 R7, R2, R97, RZ ;  /* 0x0000006102077227 */ /* 0x000fe200078e00ff */
[----:B------:R-:W-:-:S03]  /*7180*/  ISETP.GT.U32.AND P4, PT, R3, R94, PT ;  /* 0x0000005e0300720c */ /* 0x000fc60003f84070 */
[----:B------:R-:W-:Y:S02]  /*7190*/  IMAD.MOV R100, RZ, RZ, -R7 ;  /* 0x000000ffff647224 */ /* 0x000fe400078e0a07 */
[----:B------:R-:W-:Y:S02]  /*71a0*/  @!P6 IMAD.IADD R95, R95, 0x1, -R3 ;  /* 0x000000015f5fe824 */ /* 0x000fe400078e0a03 */
[----:B------:R-:W-:-:S04]  /*71b0*/  IMAD.HI.U32 R8, R2, R99, RZ ;  /* 0x0000006302087227 */ /* 0x000fc800078e00ff */
[----:B------:R-:W-:Y:S02]  /*71c0*/  IMAD.MOV R102, RZ, RZ, -R96 ;  /* 0x000000ffff667224 */ /* 0x000fe400078e0a60 */
[C---:B------:R-:W-:Y:S02]  /*71d0*/  IMAD R96, R3.reuse, R100, R97 ;  /* 0x0000006403607224 */ /* 0x040fe400078e0261 */
[----:B------:R-:W-:Y:S01]  /*71e0*/  @!P1 IMAD.MOV R92, RZ, RZ, -R92 ;  /* 0x000000ffff5c9224 */ /* 0x000fe200078e0a5c */
[C---:B------:R-:W-:Y:S01]  /*71f0*/  ISETP.GT.U32.AND P1, PT, R3.reuse, R95, PT ;  /* 0x0000005f0300720c */ /* 0x040fe20003f24070 */
[----:B------:R-:W-:Y:S01]  /*7200*/  IMAD.MOV R8, RZ, RZ, -R8 ;  /* 0x000000ffff087224 */ /* 0x000fe200078e0a08 */
[----:B------:R-:W-:Y:S01]  /*7210*/  ISETP.GT.U32.AND P6, PT, R3, R96, PT ;  /* 0x000000600300720c */ /* 0x000fe20003fc4070 */
[----:B------:R-:W-:Y:S01]  /*7220*/  @!P5 IMAD.IADD R93, R93, 0x1, -R3 ;  /* 0x000000015d5dd824 */ /* 0x000fe200078e0a03 */
[----:B------:R-:W-:Y:S01]  /*7230*/  ISETP.GE.AND P5, PT, R98, RZ, PT ;  /* 0x000000ff6200720c */ /* 0x000fe20003fa6270 */
[----:B------:R-:W-:-:S04]  /*7240*/  IMAD.HI.U32 R98, R2, R103, RZ ;  /* 0x0000006702627227 */ /* 0x000fc800078e00ff */
[C---:B------:R-:W-:Y:S02]  /*7250*/  IMAD R97, R3.reuse, R8, R99 ;  /* 0x0000000803617224 */ /* 0x040fe400078e0263 */
[----:B------:R-:W-:Y:S02]  /*7260*/  @!P4 IMAD.IADD R94, R94, 0x1, -R3 ;  /* 0x000000015e5ec824 */ /* 0x000fe400078e0a03 */
[----:B------:R-:W-:Y:S02]  /*7270*/  IMAD.MOV R8, RZ, RZ, -R98 ;  /* 0x000000ffff087224 */ /* 0x000fe400078e0a62 */
[C---:B------:R-:W-:Y:S01]  /*7280*/  IMAD R98, R3.reuse, R102, R101 ;  /* 0x0000006603627224 */ /* 0x040fe200078e0265 */
[C---:B------:R-:W-:Y:S01]  /*7290*/  ISETP.GT.U32.AND P4, PT, R3.reuse, R94, PT ;  /* 0x0000005e0300720c */ /* 0x040fe20003f84070 */
[----:B------:R-:W-:Y:S01]  /*72a0*/  @!P0 IMAD.MOV R93, RZ, RZ, -R93 ;  /* 0x000000ffff5d8224 */ /* 0x000fe200078e0a5d */
[----:B------:R-:W-:Y:S01]  /*72b0*/  ISETP.GT.U32.AND P0, PT, R3, R97, PT ;  /* 0x000000610300720c */ /* 0x000fe20003f04070 */
[--C-:B------:R-:W-:Y:S01]  /*72c0*/  @!P1 IMAD.IADD R95, R95, 0x1, -R3.reuse ;  /* 0x000000015f5f9824 */ /* 0x100fe200078e0a03 */
[C---:B------:R-:W-:Y:S01]  /*72d0*/  ISETP.GT.U32.AND P1, PT, R3.reuse, R98, PT ;  /* 0x000000620300720c */ /* 0x040fe20003f24070 */
[----:B------:R-:W-:Y:S01]  /*72e0*/  @!P6 IMAD.IADD R96, R96, 0x1, -R3 ;  /* 0x000000016060e824 */ /* 0x000fe200078e0a03 */
[----:B------:R-:W-:Y:S01]  /*72f0*/  IABS R101, R108 ;  /* 0x0000006c00657213 */ /* 0x000fe20000000000 */
[C---:B------:R-:W-:Y:S01]  /*7300*/  IMAD R99, R3.reuse, R8, R103 ;  /* 0x0000000803637224 */ /* 0x040fe200078e0267 */
[----:B------:R-:W-:Y:S01]  /*7310*/  IABS R103, R109 ;  /* 0x0000006d00677213 */ /* 0x000fe20000000000 */
[----:B------:R-:W-:Y:S01]  /*7320*/  VIADD R100, R6, 0x12e ;  /* 0x0000012e06647836 */ /* 0x000fe20000000000 */
[----:B------:R-:W-:Y:S01]  /*7330*/  ISETP.GT.U32.AND P6, PT, R3, R96, PT ;  /* 0x000000600300720c */ /* 0x000fe20003fc4070 */
[----:B------:R-:W-:-:S03]  /*7340*/  IMAD.HI.U32 R7, R2, R101, RZ ;  /* 0x0000006502077227 */ /* 0x000fc600078e00ff */
[----:B------:R-:W-:Y:S01]  /*7350*/  IABS R105, R100 ;  /* 0x0000006400697213 */ /* 0x000fe20000000000 */
[--C-:B------:R-:W-:Y:S01]  /*7360*/  @!P0 IMAD.IADD R97, R97, 0x1, -R3.reuse ;  /* 0x0000000161618824 */ /* 0x100fe200078e0a03 */
[----:B------:R-:W-:Y:S01]  /*7370*/  ISETP.GE.AND P0, PT, R106, RZ, PT ;  /* 0x000000ff6a00720c */ /* 0x000fe20003f06270 */
[--C-:B------:R-:W-:Y:S01]  /*7380*/  @!P4 IMAD.IADD R94, R94, 0x1, -R3.reuse ;  /* 0x000000015e5ec824 */ /* 0x100fe200078e0a03 */
[----:B------:R-:W-:Y:S01]  /*7390*/  ISETP.GE.AND P4, PT, R104, RZ, PT ;  /* 0x000000ff6800720c */ /* 0x000fe20003f86270 */
[----:B------:R-:W-:Y:S01]  /*73a0*/  @!P1 IMAD.IADD R98, R98, 0x1, -R3 ;  /* 0x0000000162629824 */ /* 0x000fe200078e0a03 */
[----:B------:R-:W-:Y:S01]  /*73b0*/  IABS R104, R110 ;  /* 0x0000006e00687213 */ /* 0x000fe20000000000 */
[----:B------:R-:W-:Y:S01]  /*73c0*/  IMAD.HI.U32 R8, R2, R103, RZ ;  /* 0x0000006702087227 */ /* 0x000fe200078e00ff */
[----:B------:R-:W-:Y:S02]  /*73d0*/  ISETP.GT.U32.AND P1, PT, R3, R97, PT ;  /* 0x000000610300720c */ /* 0x000fe40003f24070 */
[----:B------:R-:W-:Y:S01]  /*73e0*/  IABS R106, R113 ;  /* 0x00000071006a7213 */ /* 0x000fe20000000000 */
[----:B------:R-:W-:Y:S01]  /*73f0*/  @!P3 IMAD.MOV R94, RZ, RZ, -R94 ;  /* 0x000000ffff5eb224 */ /* 0x000fe200078e0a5e */
[----:B------:R-:W-:Y:S01]  /*7400*/  ISETP.GE.AND P3, PT, R100, RZ, PT ;  /* 0x000000ff6400720c */ /* 0x000fe20003f66270 */
[----:B------:R-:W-:-:S04]  /*7410*/  IMAD.HI.U32 R100, R2, R104, RZ ;  /* 0x0000006802647227 */ /* 0x000fc800078e00ff */
[----:B------:R-:W-:Y:S02]  /*7420*/  IMAD.MOV R102, RZ, RZ, -R7 ;  /* 0x000000ffff667224 */ /* 0x000fe400078e0a07 */
[----:B------:R-:W-:Y:S02]  /*7430*/  IMAD.MOV R8, RZ, RZ, -R8 ;  /* 0x000000ffff087224 */ /* 0x000fe400078e0a08 */
[----:B------:R-:W-:Y:S01]  /*7440*/  @!P6 IMAD.IADD R96, R96, 0x1, -R3 ;  /* 0x000000016060e824 */ /* 0x000fe200078e0a03 */
[C---:B------:R-:W-:Y:S01]  /*7450*/  ISETP.GT.U32.AND P6, PT, R3.reuse, R99, PT ;  /* 0x000000630300720c */ /* 0x040fe20003fc4070 */
[----:B------:R-:W-:Y:S02]  /*7460*/  IMAD.MOV R7, RZ, RZ, -R100 ;  /* 0x000000ffff077224 */ /* 0x000fe400078e0a64 */
[----:B------:R-:W-:Y:S01]  /*7470*/  @!P2 IMAD.MOV R95, RZ, RZ, -R95 ;  /* 0x000000ffff5fa224 */ /* 0x000fe200078e0a5f */
[C---:B------:R-:W-:Y:S01]  /*7480*/  ISETP.GT.U32.AND P2, PT, R3.reuse, R98, PT ;  /* 0x000000620300720c */ /* 0x040fe20003f44070 */
[----:B------:R-:W-:-:S02]  /*7490*/  IMAD R100, R3, R102, R101 ;  /* 0x0000006603647224 */ /* 0x000fc400078e0265 */
[----:B------:R-:W-:Y:S02]  /*74a0*/  IMAD R101, R3, R8, R103 ;  /* 0x0000000803657224 */ /* 0x000fe400078e0267 */
[----:B------:R-:W-:Y:S02]  /*74b0*/  @!P1 IMAD.IADD R97, R97, 0x1, -R3 ;  /* 0x0000000161619824 */ /* 0x000fe400078e0a03 */
[C---:B------:R-:W-:Y:S01]  /*74c0*/  IMAD R102, R3.reuse, R7, R104 ;  /* 0x0000000703667224 */ /* 0x040fe200078e0268 */
[C---:B------:R-:W-:Y:S01]  /*74d0*/  ISETP.GT.U32.AND P1, PT, R3.reuse, R101, PT ;  /* 0x000000650300720c */ /* 0x040fe20003f24070 */
[----:B------:R-:W-:Y:S01]  /*74e0*/  @!P5 IMAD.MOV R96, RZ, RZ, -R96 ;  /* 0x000000ffff60d224 */ /* 0x000fe200078e0a60 */
[----:B------:R-:W-:Y:S01]  /*74f0*/  ISETP.GT.U32.AND P5, PT, R3, R100, PT ;  /* 0x000000640300720c */ /* 0x000fe20003fa4070 */
[----:B------:R-:W-:Y:S01]  /*7500*/  IMAD.HI.U32 R7, R2, R105, RZ ;  /* 0x0000006902077227 */ /* 0x000fe200078e00ff */
[----:B------:R-:W-:-:S03]  /*7510*/  IABS R104, R111 ;  /* 0x0000006f00687213 */ /* 0x000fc60000000000 */
[--C-:B------:R-:W-:Y:S02]  /*7520*/  @!P6 IMAD.IADD R99, R99, 0x1, -R3.reuse ;  /* 0x000000016363e824 */ /* 0x100fe400078e0a03 */
[----:B------:R-:W-:Y:S01]  /*7530*/  @!P2 IMAD.IADD R98, R98, 0x1, -R3 ;  /* 0x000000016262a824 */ /* 0x000fe200078e0a03 */
[C---:B------:R-:W-:Y:S01]  /*7540*/  ISETP.GT.U32.AND P2, PT, R3.reuse, R102, PT ;  /* 0x000000660300720c */ /* 0x040fe20003f44070 */
[----:B------:R-:W-:Y:S01]  /*7550*/  IMAD.MOV R8, RZ, RZ, -R7 ;  /* 0x000000ffff087224 */ /* 0x000fe200078e0a07 */
[----:B------:R-:W-:Y:S01]  /*7560*/  ISETP.GT.U32.AND P6, PT, R3, R99, PT ;  /* 0x000000630300720c */ /* 0x000fe20003fc4070 */
[----:B------:R-:W-:Y:S01]  /*7570*/  @!P1 IMAD.IADD R101, R101, 0x1, -R3 ;  /* 0x0000000165659824 */ /* 0x000fe200078e0a03 */
[----:B------:R-:W-:Y:S01]  /*7580*/  ISETP.GE.AND P1, PT, R108, RZ, PT ;  /* 0x000000ff6c00720c */ /* 0x000fe20003f26270 */
[----:B------:R-:W-:Y:S01]  /*7590*/  IMAD R103, R3, R8, R105 ;  /* 0x0000000803677224 */ /* 0x000fe200078e0269 */
[----:B------:R-:W-:Y:S01]  /*75a0*/  IABS R105, R112 ;  /* 0x0000007000697213 */ /* 0x000fe20000000000 */
[----:B------:R-:W-:-:S04]  /*75b0*/  IMAD.HI.U32 R7, R2, R104, RZ ;  /* 0x0000006802077227 */ /* 0x000fc800078e00ff */
[----:B------:R-:W-:Y:S01]  /*75c0*/  @!P5 IMAD.IADD R100, R100, 0x1, -R3 ;  /* 0x000000016464d824 */ /* 0x000fe200078e0a03 */
[C---:B------:R-:W-:Y:S01]  /*75d0*/  ISETP.GT.U32.AND P5, PT, R3.reuse, R103, PT ;  /* 0x000000670300720c */ /* 0x040fe20003fa4070 */
[----:B------:R-:W-:Y:S01]  /*75e0*/  @!P4 IMAD.MOV R97, RZ, RZ, -R97 ;  /* 0x000000ffff61c224 */ /* 0x000fe200078e0a61 */
[----:B------:R-:W-:Y:S01]  /*75f0*/  ISETP.GT.U32.AND P4, PT, R3, R101, PT ;  /* 0x000000650300720c */ /* 0x000fe20003f84070 */
[----:B------:R-:W-:Y:S02]  /*7600*/  IMAD.MOV R8, RZ, RZ, -R7 ;  /* 0x000000ffff087224 */ /* 0x000fe400078e0a07 */
[----:B------:R-:W-:-:S04]  /*7610*/  IMAD.HI.U32 R7, R2, R105, RZ ;  /* 0x0000006902077227 */ /* 0x000fc800078e00ff */
[----:B------:R-:W-:Y:S01]  /*7620*/  @!P2 IMAD.IADD R102, R102, 0x1, -R3 ;  /* 0x000000016666a824 */ /* 0x000fe200078e0a03 */
[C---:B------:R-:W-:Y:S01]  /*7630*/  ISETP.GT.U32.AND P2, PT, R3.reuse, R100, PT ;  /* 0x000000640300720c */ /* 0x040fe20003f44070 */
[----:B------:R-:W-:Y:S02]  /*7640*/  IMAD R104, R3, R8, R104 ;  /* 0x0000000803687224 */ /* 0x000fe400078e0268 */
[----:B------:R-:W-:Y:S02]  /*7650*/  IMAD.MOV R8, RZ, RZ, -R7 ;  /* 0x000000ffff087224 */ /* 0x000fe400078e0a07 */
[----:B------:R-:W-:Y:S01]  /*7660*/  @!P6 IMAD.IADD R99, R99, 0x1, -R3 ;  /* 0x000000016363e824 */ /* 0x000fe200078e0a03 */
[----:B------:R-:W-:Y:S01]  /*7670*/  ISETP.GE.AND P6, PT, R107, RZ, PT ;  /* 0x000000ff6b00720c */ /* 0x000fe20003fc6270 */
[----:B------:R-:W-:Y:S01]  /*7680*/  IMAD R105, R3, R8, R105 ;  /* 0x0000000803697224 */ /* 0x000fe200078e0269 */
[----:B------:R-:W-:Y:S01]  /*7690*/  LOP3.LUT R8, R5, 0x126, RZ, 0xfc, !PT ;  /* 0x0000012605087812 */ /* 0x000fe200078efcff */
[----:B------:R-:W-:-:S02]  /*76a0*/  @!P4 IMAD.IADD R101, R101, 0x1, -R3 ;  /* 0x000000016565c824 */ /* 0x000fc400078e0a03 */
[----:B------:R-:W-:Y:S01]  /*76b0*/  IMAD.HI.U32 R7, R2, R106, RZ ;  /* 0x0000006a02077227 */ /* 0x000fe200078e00ff */
[----:B------:R-:W-:Y:S02]  /*76c0*/  ISETP.GT.U32.AND P4, PT, R3, R105, PT ;  /* 0x000000690300720c */ /* 0x000fe40003f84070 */
[----:B------:R-:W-:Y:S01]  /*76d0*/  IABS R107, R8 ;  /* 0x00000008006b7213 */ /* 0x000fe20000000000 */
[----:B------:R-:W-:Y:S01]  /*76e0*/  @!P2 IMAD.IADD R100, R100, 0x1, -R3 ;  /* 0x000000016464a824 */ /* 0x000fe200078e0a03 */
[----:B------:R-:W-:Y:S01]  /*76f0*/  ISETP.GE.AND P2, PT, R109, RZ, PT ;  /* 0x000000ff6d00720c */ /* 0x000fe20003f46270 */
[----:B------:R-:W-:Y:S02]  /*7700*/  IMAD.MOV R7, RZ, RZ, -R7 ;  /* 0x000000ffff077224 */ /* 0x000fe400078e0a07 */
[----:B------:R-:W-:Y:S01]  /*7710*/  @!P6 IMAD.MOV R99, RZ, RZ, -R99 ;  /* 0x000000ffff63e224 */ /* 0x000fe200078e0a63 */
[----:B------:R-:W-:Y:S01]  /*7720*/  ISETP.GT.U32.AND P6, PT, R3, R104, PT ;  /* 0x000000680300720c */ /* 0x000fe20003fc4070 */
[----:B------:R-:W-:Y:S01]  /*7730*/  @!P5 IMAD.IADD R103, R103, 0x1, -R3 ;  /* 0x000000016767d824 */ /* 0x000fe200078e0a03 */
[C---:B------:R-:W-:Y:S01]  /*7740*/  ISETP.GT.U32.AND P5, PT, R3.reuse, R102, PT ;  /* 0x000000660300720c */ /* 0x040fe20003fa4070 */
[----:B------:R-:W-:-:S02]  /*7750*/  IMAD R106, R3, R7, R106 ;  /* 0x00000007036a7224 */ /* 0x000fc400078e026a */
[----:B------:R-:W-:Y:S02]  /*7760*/  @!P4 IMAD.IADD R105, R105, 0x1, -R3 ;  /* 0x000000016969c824 */ /* 0x000fe400078e0a03 */
[----:B------:R-:W-:Y:S01]  /*7770*/  @!P0 IMAD.MOV R98, RZ, RZ, -R98 ;  /* 0x000000ffff628224 */ /* 0x000fe200078e0a62 */
[C---:B------:R-:W-:Y:S01]  /*7780*/  ISETP.GT.U32.AND P0, PT, R3.reuse, R103, PT ;  /* 0x000000670300720c */ /* 0x040fe20003f04070 */
[----:B------:R-:W-:Y:S01]  /*7790*/  @!P2 IMAD.MOV R101, RZ, RZ, -R101 ;  /* 0x000000ffff65a224 */ /* 0x000fe200078e0a65 */
[C---:B------:R-:W-:Y:S01]  /*77a0*/  ISETP.GT.U32.AND P2, PT, R3.reuse, R105, PT ;  /* 0x000000690300720c */ /* 0x040fe20003f44070 */
[----:B------:R-:W-:Y:S01]  /*77b0*/  IMAD.HI.U32 R7, R2, R107, RZ ;  /* 0x0000006b02077227 */ /* 0x000fe200078e00ff */
[----:B------:R-:W-:-:S03]  /*77c0*/  ISETP.GT.U32.AND P4, PT, R3, R106, PT ;  /* 0x0000006a0300720c */ /* 0x000fc60003f84070 */
[----:B------:R-:W-:Y:S01]  /*77d0*/  @!P6 IMAD.IADD R104, R104, 0x1, -R3 ;  /* 0x000000016868e824 */ /* 0x000fe200078e0a03 */
[----:B------:R-:W-:Y:S01]  /*77e0*/  ISETP.GE.AND P6, PT, R112, RZ, PT ;  /* 0x000000ff7000720c */ /* 0x000fe20003fc6270 */
[----:B------:R-:W-:Y:S01]  /*77f0*/  IMAD.MOV R108, RZ, RZ, -R7 ;  /* 0x000000ffff6c7224 */ /* 0x000fe200078e0a07 */
[----:B------:R-:W-:Y:S01]  /*7800*/  LOP3.LUT R7, R5, 0x124, RZ, 0xfc, !PT ;  /* 0x0000012405077812 */ /* 0x000fe200078efcff */
[----:B------:R-:W-:Y:S01]  /*7810*/  @!P1 IMAD.MOV R100, RZ, RZ, -R100 ;  /* 0x000000ffff649224 */ /* 0x000fe200078e0a64 */
[C---:B------:R-:W-:Y:S01]  /*7820*/  ISETP.GT.U32.AND P1, PT, R3.reuse, R104, PT ;  /* 0x000000680300720c */ /* 0x040fe20003f24070 */
[----:B------:R-:W-:Y:S01]  /*7830*/  @!P5 IMAD.IADD R102, R102, 0x1, -R3 ;  /* 0x000000016666d824 */ /* 0x000fe200078e0a03 */
[----:B------:R-:W-:Y:S01]  /*7840*/  ISETP.GE.AND P5, PT, R110, RZ, PT ;  /* 0x000000ff6e00720c */ /* 0x000fe20003fa6270 */
[----:B------:R-:W-:Y:S01]  /*7850*/  IMAD R107, R3, R108, R107 ;  /* 0x0000006c036b7224 */ /* 0x000fe200078e026b */
[----:B------:R-:W-:Y:S01]  /*7860*/  IABS R109, R7 ;  /* 0x00000007006d7213 */ /* 0x000fe20000000000 */
[--C-:B------:R-:W-:Y:S01]  /*7870*/  @!P2 IMAD.IADD R105, R105, 0x1, -R3.reuse ;  /* 0x000000016969a824 */ /* 0x100fe200078e0a03 */
[----:B------:R-:W-:Y:S01]  /*7880*/  ISETP.GE.AND P2, PT, R7, RZ, PT ;  /* 0x000000ff0700720c */ /* 0x000fe20003f46270 */
[--C-:B------:R-:W-:Y:S01]  /*7890*/  @!P0 IMAD.IADD R103, R103, 0x1, -R3.reuse ;  /* 0x0000000167678824 */ /* 0x100fe200078e0a03 */
[----:B------:R-:W-:Y:S01]  /*78a0*/  ISETP.GE.AND P0, PT, R111, RZ, PT ;  /* 0x000000ff6f00720c */ /* 0x000fe20003f06270 */
[----:B------:R-:W-:Y:S01]  /*78b0*/  @!P4 IMAD.IADD R106, R106, 0x1, -R3 ;  /* 0x000000016a6ac824 */ /* 0x000fe200078e0a03 */
[----:B------:R-:W-:Y:S01]  /*78c0*/  LOP3.LUT R108, R5, 0x120, RZ, 0xfc, !PT ;  /* 0x00000120056c7812 */ /* 0x000fe200078efcff */
[----:B------:R-:W-:Y:S01]  /*78d0*/  @!P6 IMAD.MOV R105, RZ, RZ, -R105 ;  /* 0x000000ffff69e224 */ /* 0x000fe200078e0a69 */
[C---:B------:R-:W-:Y:S01]  /*78e0*/  ISETP.GT.U32.AND P6, PT, R3.reuse, R107, PT ;  /* 0x0000006b0300720c */ /* 0x040fe20003fc4070 */
[----:B------:R-:W-:Y:S01]  /*78f0*/  @!P3 IMAD.MOV R103, RZ, RZ, -R103 ;  /* 0x000000ffff67b224 */ /* 0x000fe200078e0a67 */
[----:B------:R-:W-:Y:S01]  /*7900*/  ISETP.GE.AND P3, PT, R8, RZ, PT ;  /* 0x000000ff0800720c */ /* 0x000fe20003f66270 */
[----:B------:R-:W-:Y:S01]  /*7910*/  VIADD R8, R6, 0x11e ;  /* 0x0000011e06087836 */ /* 0x000fe20000000000 */
[----:B------:R-:W-:Y:S01]  /*7920*/  ISETP.GT.U32.AND P4, PT, R3, R106, PT ;  /* 0x0000006a0300720c */ /* 0x000fe20003f84070 */
[----:B------:R-:W-:-:S02]  /*7930*/  @!P1 IMAD.IADD R104, R104, 0x1, -R3 ;  /* 0x0000000168689824 */ /* 0x000fc400078e0a03 */
[----:B------:R-:W-:Y:S01]  /*7940*/  @!P5 IMAD.MOV R102, RZ, RZ, -R102 ;  /* 0x000000ffff66d224 */ /* 0x000fe200078e0a66 */
[----:B------:R-:W-:Y:S01]  /*7950*/  ISETP.GE.AND P1, PT, R8, RZ, PT ;  /* 0x000000ff0800720c */ /* 0x000fe20003f26270 */
[----:B------:R-:W-:Y:S01]  /*7960*/  IMAD.HI.U32 R7, R2, R109, RZ ;  /* 0x0000006d02077227 */ /* 0x000fe200078e00ff */
[----:B------:R-:W-:Y:S02]  /*7970*/  IABS R114, R8 ;  /* 0x0000000800727213 */ /* 0x000fe40000000000 */
[----:B------:R-:W-:Y:S01]  /*7980*/  ISETP.GE.AND P5, PT, R113, RZ, PT ;  /* 0x000000ff7100720c */ /* 0x000fe20003fa6270 */
[----:B------:R-:W-:Y:S01]  /*7990*/  @!P0 IMAD.MOV R104, RZ, RZ, -R104 ;  /* 0x000000ffff688224 */ /* 0x000fe200078e0a68 */
[----:B------:R-:W-:Y:S01]  /*79a0*/  LOP3.LUT R8, R5, 0x122, RZ, 0xfc, !PT ;  /* 0x0000012205087812 */ /* 0x000fe200078efcff */
[--C-:B------:R-:W-:Y:S01]  /*79b0*/  @!P6 IMAD.IADD R107, R107, 0x1, -R3.reuse ;  /* 0x000000016b6be824 */ /* 0x100fe200078e0a03 */
[----:B------:R-:W-:Y:S01]  /*79c0*/  IABS R113, R108 ;  /* 0x0000006c00717213 */ /* 0x000fe20000000000 */
[----:B------:R-:W-:Y:S01]  /*79d0*/  @!P4 IMAD.IADD R106, R106, 0x1, -R3 ;  /* 0x000000016a6ac824 */ /* 0x000fe200078e0a03 */
[----:B------:R-:W-:Y:S01]  /*79e0*/  ISETP.GE.AND P0, PT, R8, RZ, PT ;  /* 0x000000ff0800720c */ /* 0x000fe20003f06270 */
[----:B------:R-:W-:Y:S01]  /*79f0*/  IMAD.HI.U32 R110, R2, R115, RZ ;  /* 0x00000073026e7227 */ /* 0x000fe200078e00ff */
[----:B------:R-:W-:-:S02]  /*7a00*/  IABS R111, R8 ;  /* 0x00000008006f7213 */ /* 0x000fc40000000000 */
[----:B------:R-:W-:Y:S01]  /*7a10*/  ISETP.GE.AND P4, PT, R108, RZ, PT ;  /* 0x000000ff6c00720c */ /* 0x000fe20003f86270 */
[----:B------:R-:W-:Y:S01]  /*7a20*/  IMAD.MOV R8, RZ, RZ, -R7 ;  /* 0x000000ffff087224 */ /* 0x000fe200078e0a07 */
[----:B------:R-:W-:Y:S01]  /*7a30*/  ISETP.GT.U32.AND P6, PT, R3, R107, PT ;  /* 0x0000006b0300720c */ /* 0x000fe20003fc4070 */
[----:B------:R-:W-:-:S04]  /*7a40*/  IMAD.HI.U32 R7, R2, R111, RZ ;  /* 0x0000006f02077227 */ /* 0x000fc800078e00ff */
[----:B------:R-:W-:Y:S02]  /*7a50*/  IMAD R108, R3, R8, R109 ;  /* 0x00000008036c7224 */ /* 0x000fe400078e026d */
[----:B------:R-:W-:-:S04]  /*7a60*/  IMAD.HI.U32 R109, R2, R114, RZ ;  /* 0x00000072026d7227 */ /* 0x000fc800078e00ff */
[----:B------:R-:W-:Y:S02]  /*7a70*/  IMAD.MOV R112, RZ, RZ, -R7 ;  /* 0x000000ffff707224 */ /* 0x000fe400078e0a07 */
[----:B------:R-:W-:Y:S01]  /*7a80*/  @!P5 IMAD.MOV R106, RZ, RZ, -R106 ;  /* 0x000000ffff6ad224 */ /* 0x000fe200078e0a6a */
[----:B------:R-:W-:Y:S01]  /*7a90*/  ISETP.GT.U32.AND P5, PT, R3, R108, PT ;  /* 0x0000006c0300720c */ /* 0x000fe20003fa4070 */
[----:B------:R-:W-:-:S04]  /*7aa0*/  IMAD.HI.U32 R8, R2, R113, RZ ;  /* 0x0000007102087227 */ /* 0x000fc800078e00ff */
[----:B------:R-:W-:Y:S02]  /*7ab0*/  IMAD.MOV R7, RZ, RZ, -R109 ;  /* 0x000000ffff077224 */ /* 0x000fe400078e0a6d */
[----:B------:R-:W-:Y:S02]  /*7ac0*/  IMAD R109, R3, R112, R111 ;  /* 0x00000070036d7224 */ /* 0x000fe400078e026f */
[----:B------:R-:W-:Y:S02]  /*7ad0*/  IMAD.MOV R8, RZ, RZ, -R8 ;  /* 0x000000ffff087224 */ /* 0x000fe400078e0a08 */
[----:B------:R-:W-:Y:S01]  /*7ae0*/  @!P6 IMAD.IADD R107, R107, 0x1, -R3 ;  /* 0x000000016b6be824 */ /* 0x000fe200078e0a03 */
[C---:B------:R-:W-:Y:S01]  /*7af0*/  ISETP.GT.U32.AND P6, PT, R3.reuse, R109, PT ;  /* 0x0000006d0300720c */ /* 0x040fe20003fc4070 */
[----:B------:R-:W-:Y:S02]  /*7b00*/  IMAD.MOV R116, RZ, RZ, -R110 ;  /* 0x000000ffff747224 */ /* 0x000fe400078e0a6e */
[----:B------:R-:W-:Y:S01]  /*7b10*/  IMAD R110, R3, R8, R113 ;  /* 0x00000008036e7224 */ /* 0x000fe200078e0271 */
[----:B------:R-:W-:Y:S01]  /*7b20*/  IABS R113, R121 ;  /* 0x0000007900717213 */ /* 0x000fe20000000000 */
[----:B------:R-:W-:-:S02]  /*7b30*/  @!P5 IMAD.IADD R108, R108, 0x1, -R3 ;  /* 0x000000016c6cd824 */ /* 0x000fc400078e0a03 */
[C---:B------:R-:W-:Y:S01]  /*7b40*/  IMAD R111, R3.reuse, R7, R114 ;  /* 0x00000007036f7224 */ /* 0x040fe200078e0272 */
[C---:B------:R-:W-:Y:S01]  /*7b50*/  ISETP.GT.U32.AND P5, PT, R3.reuse, R110, PT ;  /* 0x0000006e0300720c */ /* 0x040fe20003fa4070 */
[----:B------:R-:W-:Y:S01]  /*7b60*/  IMAD R112, R3, R116, R115 ;  /* 0x0000007403707224 */ /* 0x000fe200078e0273 */
[----:B------:R-:W-:Y:S01]  /*7b70*/  IABS R115, R122 ;  /* 0x0000007a00737213 */ /* 0x000fe20000000000 */
[----:B------:R-:W-:Y:S01]  /*7b80*/  IMAD.HI.U32 R7, R2, R113, RZ ;  /* 0x0000007102077227 */ /* 0x000fe200078e00ff */
[----:B------:R-:W-:-:S03]  /*7b90*/  IABS R116, R123 ;  /* 0x0000007b00747213 */ /* 0x000fc60000000000 */
[----:B------:R-:W-:Y:S01]  /*7ba0*/  @!P6 IMAD.IADD R109, R109, 0x1, -R3 ;  /* 0x000000016d6de824 */ /* 0x000fe200078e0a03 */
[----:B------:R-:W-:Y:S01]  /*7bb0*/  ISETP.GT.U32.AND P6, PT, R3, R108, PT ;  /* 0x0000006c0300720c */ /* 0x000fe20003fc4070 */
[----:B------:R-:W-:-:S04]  /*7bc0*/  IMAD.HI.U32 R8, R2, R115, RZ ;  /* 0x0000007302087227 */ /* 0x000fc800078e00ff */
[----:B------:R-:W-:Y:S02]  /*7bd0*/  @!P5 IMAD.IADD R110, R110, 0x1, -R3 ;  /* 0x000000016e6ed824 */ /* 0x000fe400078e0a03 */
[----:B------:R-:W-:Y:S02]  /*7be0*/  IMAD.MOV R114, RZ, RZ, -R7 ;  /* 0x000000ffff727224 */ /* 0x000fe400078e0a07 */
[----:B------:R-:W-:Y:S01]  /*7bf0*/  @!P3 IMAD.MOV R107, RZ, RZ, -R107 ;  /* 0x000000ffff6bb224 */ /* 0x000fe200078e0a6b */
[C---:B------:R-:W-:Y:S01]  /*7c00*/  ISETP.GT.U32.AND P5, PT, R3.reuse, R110, PT ;  /* 0x0000006e0300720c */ /* 0x040fe20003fa4070 */
[----:B------:R-:W-:Y:S01]  /*7c10*/  IMAD.MOV R8, RZ, RZ, -R8 ;  /* 0x000000ffff087224 */ /* 0x000fe200078e0a08 */
[C---:B------:R-:W-:Y:S01]  /*7c20*/  ISETP.GT.U32.AND P3, PT, R3.reuse, R109, PT ;  /* 0x0000006d0300720c */ /* 0x040fe20003f64070 */
[----:B------:R-:W-:Y:S01]  /*7c30*/  @!P6 IMAD.IADD R108, R108, 0x1, -R3 ;  /* 0x000000016c6ce824 */ /* 0x000fe200078e0a03 */
[C---:B------:R-:W-:Y:S01]  /*7c40*/  ISETP.GT.U32.AND P6, PT, R3.reuse, R111, PT ;  /* 0x0000006f0300720c */ /* 0x040fe20003fc4070 */
[----:B------:R-:W-:-:S02]  /*7c50*/  IMAD R113, R3, R114, R113 ;  /* 0x0000007203717224 */ /* 0x000fc400078e0271 */
[----:B------:R-:W-:Y:S02]  /*7c60*/  IMAD R114, R3, R8, R115 ;  /* 0x0000000803727224 */ /* 0x000fe400078e0273 */
[----:B------:R-:W-:Y:S02]  /*7c70*/  @!P2 IMAD.MOV R108, RZ, RZ, -R108 ;  /* 0x000000ffff6ca224 */ /* 0x000fe400078e0a6c */
[----:B------:R-:W-:-:S04]  /*7c80*/  IMAD.HI.U32 R7, R2, R116, RZ ;  /* 0x0000007402077227 */ /* 0x000fc800078e00ff */
[--C-:B------:R-:W-:Y:S01]  /*7c90*/  @!P5 IMAD.IADD R110, R110, 0x1, -R3.reuse ;  /* 0x000000016e6ed824 */ /* 0x100fe200078e0a03 */
[----:B------:R-:W-:Y:S01]  /*7ca0*/  ISETP.GT.U32.AND P5, PT, R3, R113, PT ;  /* 0x000000710300720c */ /* 0x000fe20003fa4070 */
[--C-:B------:R-:W-:Y:S01]  /*7cb0*/  @!P6 IMAD.IADD R111, R111, 0x1, -R3.reuse ;  /* 0x000000016f6fe824 */ /* 0x100fe200078e0a03 */
[----:B------:R-:W-:Y:S01]  /*7cc0*/  ISETP.GT.U32.AND P6, PT, R3, R114, PT ;  /* 0x000000720300720c */ /* 0x000fe20003fc4070 */
[----:B------:R-:W-:Y:S01]  /*7cd0*/  @!P3 IMAD.IADD R109, R109, 0x1, -R3 ;  /* 0x000000016d6db824 */ /* 0x000fe200078e0a03 */
[C---:B------:R-:W-:Y:S01]  /*7ce0*/  ISETP.GT.U32.AND P3, PT, R3.reuse, R112, PT ;  /* 0x000000700300720c */ /* 0x040fe20003f64070 */
[----:B------:R-:W-:Y:S01]  /*7cf0*/  IMAD.HI.U32 R8, R2, R117, RZ ;  /* 0x0000007502087227 */ /* 0x000fe200078e00ff */
[----:B------:R-:W-:-:S03]  /*7d00*/  ISETP.GT.U32.AND P2, PT, R3, R111, PT ;  /* 0x0000006f0300720c */ /* 0x000fc60003f44070 */
[----:B------:R-:W-:-:S04]  /*7d10*/  IMAD.HI.U32 R115, R2, R118, RZ ;  /* 0x0000007602737227 */ /* 0x000fc800078e00ff */
[--C-:B------:R-:W-:Y:S02]  /*7d20*/  @!P5 IMAD.IADD R113, R113, 0x1, -R3.reuse ;  /* 0x000000017171d824 */ /* 0x100fe400078e0a03 */
[----:B------:R-:W-:Y:S02]  /*7d30*/  @!P6 IMAD.IADD R114, R114, 0x1, -R3 ;  /* 0x000000017272e824 */ /* 0x000fe400078e0a03 */
[----:B------:R-:W-:Y:S01]  /*7d40*/  IMAD.MOV R7, RZ, RZ, -R7 ;  /* 0x000000ffff077224 */ /* 0x000fe200078e0a07 */
[C---:B------:R-:W-:Y:S01]  /*7d50*/  ISETP.GT.U32.AND P6, PT, R3.reuse, R113, PT ;  /* 0x000000710300720c */ /* 0x040fe20003fc4070 */
[----:B------:R-:W-:Y:S02]  /*7d60*/  IMAD.MOV R8, RZ, RZ, -R8 ;  /* 0x000000ffff087224 */ /* 0x000fe400078e0a08 */
[----:B------:R-:W-:Y:S02]  /*7d70*/  IMAD.MOV R119, RZ, RZ, -R115 ;  /* 0x000000ffff777224 */ /* 0x000fe400078e0a73 */
[----:B------:R-:W-:Y:S01]  /*7d80*/  @!P3 IMAD.IADD R112, R112, 0x1, -R3 ;  /* 0x000000017070b824 */ /* 0x000fe200078e0a03 */
[----:B------:R-:W-:Y:S01]  /*7d90*/  ISETP.GE.AND P3, PT, R120, RZ, PT ;  /* 0x000000ff7800720c */ /* 0x000fe20003f66270 */
[----:B------:R-:W-:-:S02]  /*7da0*/  IMAD R115, R3, R7, R116 ;  /* 0x0000000703737224 */ /* 0x000fc400078e0274 */
[C---:B------:R-:W-:Y:S01]  /*7db0*/  IMAD R116, R3.reuse, R8, R117 ;  /* 0x0000000803747224 */ /* 0x040fe200078e0275 */
[C---:B------:R-:W-:Y:S01]  /*7dc0*/  ISETP.GT.U32.AND P5, PT, R3.reuse, R112, PT ;  /* 0x000000700300720c */ /* 0x040fe20003fa4070 */
[----:B------:R-:W-:Y:S01]  /*7dd0*/  IMAD R117, R3, R119, R118 ;  /* 0x0000007703757224 */ /* 0x000fe200078e0276 */
[----:B------:R-:W-:Y:S01]  /*7de0*/  IABS R118, R127 ;  /* 0x0000007f00767213 */ /* 0x000fe20000000000 */
[--C-:B------:R-:W-:Y:S01]  /*7df0*/  @!P2 IMAD.IADD R111, R111, 0x1, -R3.reuse ;  /* 0x000000016f6fa824 */ /* 0x100fe200078e0a03 */
[----:B------:R-:W-:Y:S01]  /*7e00*/  ISETP.GT.U32.AND P2, PT, R3, R116, PT ;  /* 0x000000740300720c */ /* 0x000fe20003f44070 */
[----:B------:R-:W-:Y:S01]  /*7e10*/  @!P6 IMAD.IADD R113, R113, 0x1, -R3 ;  /* 0x000000017171e824 */ /* 0x000fe200078e0a03 */
[C---:B------:R-:W-:Y:S01]  /*7e20*/  ISETP.GT.U32.AND P6, PT, R3.reuse, R117, PT ;  /* 0x000000750300720c */ /* 0x040fe20003fc4070 */
[----:B------:R-:W-:Y:S02]  /*7e30*/  VIADD R7, R6, 0x10e ;  /* 0x0000010e06077836 */ /* 0x000fe40000000000 */
[----:B------:R-:W-:Y:S01]  /*7e40*/  @!P4 IMAD.MOV R110, RZ, RZ, -R110 ;  /* 0x000000ffff6ec224 */ /* 0x000fe200078e0a6e */
[----:B------:R-:W-:Y:S01]  /*7e50*/  ISETP.GT.U32.AND P4, PT, R3, R115, PT ;  /* 0x000000730300720c */ /* 0x000fe20003f84070 */
[----:B------:R-:W-:Y:S01]  /*7e60*/  @!P0 IMAD.MOV R109, RZ, RZ, -R109 ;  /* 0x000000ffff6d8224 */ /* 0x000fe200078e0a6d */
[----:B------:R-:W-:Y:S01]  /*7e70*/  IABS R119, R7 ;  /* 0x0000000700777213 */ /* 0x000fe20000000000 */
[----:B------:R-:W-:Y:S01]  /*7e80*/  @!P5 IMAD.IADD R112, R112, 0x1, -R3 ;  /* 0x000000017070d824 */ /* 0x000fe200078e0a03 */
[----:B------:R-:W-:Y:S01]  /*7e90*/  ISETP.GE.AND P5, PT, R7, RZ, PT ;  /* 0x000000ff0700720c */ /* 0x000fe20003fa6270 */
[----:B------:R-:W-:Y:S01]  /*7ea0*/  IMAD.HI.U32 R7, R2, R118, RZ ;  /* 0x0000007602077227 */ /* 0x000fe200078e00ff */
[----:B------:R-:W-:-:S03]  /*7eb0*/  ISETP.GT.U32.AND P0, PT, R3, R114, PT ;  /* 0x000000720300720c */ /* 0x000fc60003f04070 */
[--C-:B------:R-:W-:Y:S01]  /*7ec0*/  @!P2 IMAD.IADD R116, R116, 0x1, -R3.reuse ;  /* 0x000000017474a824 */ /* 0x100fe200078e0a03 */
[----:B------:R-:W-:Y:S01]  /*7ed0*/  ISETP.GE.AND P2, PT, R123, RZ, PT ;  /* 0x000000ff7b00720c */ /* 0x000fe20003f46270 */
[----:B------:R-:W-:Y:S01]  /*7ee0*/  @!P6 IMAD.IADD R117, R117, 0x1, -R3 ;  /* 0x000000017575e824 */ /* 0x000fe200078e0a03 */
[----:B------:R-:W-:Y:S01]  /*7ef0*/  LOP3.LUT R123, R5, 0x10a, RZ, 0xfc, !PT ;  /* 0x0000010a057b7812 */ /* 0x000fe200078efcff */
[----:B------:R-:W-:Y:S01]  /*7f00*/  IMAD.MOV R8, RZ, RZ, -R7 ;  /* 0x000000ffff087224 */ /* 0x000fe200078e0a07 */
[----:B------:R-:W-:Y:S01]  /*7f10*/  ISETP.GT.U32.AND P6, PT, R3, R116, PT ;  /* 0x000000740300720c */ /* 0x000fe20003fc4070 */
[----:B------:R-:W-:-:S04]  /*7f20*/  IMAD.HI.U32 R7, R2, R119, RZ ;  /* 0x0000007702077227 */ /* 0x000fc800078e00ff */
[----:B------:R-:W-:Y:S02]  /*7f30*/  IMAD R118, R3, R8, R118 ;  /* 0x0000000803767224 */ /* 0x000fe400078e0276 */
[----:B------:R-:W-:Y:S02]  /*7f40*/  IMAD.MOV R8, RZ, RZ, -R7 ;  /* 0x000000ffff087224 */ /* 0x000fe400078e0a07 */
[----:B------:R-:W-:Y:S01]  /*7f50*/  @!P4 IMAD.IADD R115, R115, 0x1, -R3 ;  /* 0x000000017373c824 */ /* 0x000fe200078e0a03 */
[----:B------:R-:W-:Y:S01]  /*7f60*/  ISETP.GE.AND P4, PT, R122, RZ, PT ;  /* 0x000000ff7a00720c */ /* 0x000fe20003f86270 */
[----:B------:R-:W-:Y:S01]  /*7f70*/  IMAD R119, R3, R8, R119 ;  /* 0x0000000803777224 */ /* 0x000fe200078e0277 */
[----:B------:R-:W-:Y:S01]  /*7f80*/  LOP3.LUT R122, R5, 0x10c, RZ, 0xfc, !PT ;  /* 0x0000010c057a7812 */ /* 0x000fe200078efcff */
[--C-:B------:R-:W-:Y:S02]  /*7f90*/  @!P6 IMAD.IADD R116, R116, 0x1, -R3.reuse ;  /* 0x000000017474e824 */ /* 0x100fe400078e0a03 */
[----:B------:R-:W-:Y:S01]  /*7fa0*/  @!P0 IMAD.IADD R114, R114, 0x1, -R3 ;  /* 0x0000000172728824 */ /* 0x000fe200078e0a03 */
[----:B------:R-:W-:Y:S01]  /*7fb0*/  ISETP.GT.U32.AND P6, PT, R3, R119, PT ;  /* 0x000000770300720c */ /* 0x000fe20003fc4070 */
[----:B------:R-:W-:Y:S01]  /*7fc0*/  @!P1 IMAD.MOV R111, RZ, RZ, -R111 ;  /* 0x000000ffff6f9224 */ /* 0x000fe200078e0a6f */
[----:B------:R-:W-:Y:S01]  /*7fd0*/  IABS R120, R122 ;  /* 0x0000007a00787213 */ /* 0x000fe20000000000 */
[----:B------:R-:W-:Y:S01]  /*7fe0*/  @!P3 IMAD.MOV R112, RZ, RZ, -R112 ;  /* 0x000000ffff70b224 */ /* 0x000fe200078e0a70 */
[----:B------:R-:W-:-:S02]  /*7ff0*/  ISETP.GE.AND P0, PT, R121, RZ, PT ;  /* 0x000000ff7900720c */ /* 0x000fc40003f06270 */
[----:B------:R-:W-:Y:S01]  /*8000*/  IABS R121, R123 ;  /* 0x0000007b00797213 */ /* 0x000fe20000000000 */
[----:B------:R-:W-:Y:S01]  /*8010*/  @!P4 IMAD.MOV R114, RZ, RZ, -R114 ;  /* 0x000000ffff72c224 */ /* 0x000fe200078e0a72 */
[C---:B------:R-:W-:Y:S01]  /*8020*/  ISETP.GT.U32.AND P4, PT, R3.reuse, R118, PT ;  /* 0x000000760300720c */ /* 0x040fe20003f84070 */
[C---:B------:R-:W-:Y:S01]  /*8030*/  IMAD.HI.U32 R7, R2.reuse, R120, RZ ;  /* 0x0000007802077227 */ /* 0x040fe200078e00ff */
[C---:B------:R-:W-:Y:S02]  /*8040*/  ISETP.GT.U32.AND P1, PT, R3.reuse, R115, PT ;  /* 0x000000730300720c */ /* 0x040fe40003f24070 */
[----:B------:R-:W-:Y:S01]  /*8050*/  ISETP.GT.U32.AND P3, PT, R3, R117, PT ;  /* 0x000000750300720c */ /* 0x000fe20003f64070 */
[----:B------:R-:W-:Y:S02]  /*8060*/  @!P6 IMAD.IADD R119, R119, 0x1, -R3 ;  /* 0x000000017777e824 */ /* 0x000fe400078e0a03 */
[----:B------:R-:W-:Y:S02]  /*8070*/  IMAD.MOV R8, RZ, RZ, -R7 ;  /* 0x000000ffff087224 */ /* 0x000fe400078e0a07 */
[----:B------:R-:W-:Y:S01]  /*8080*/  IMAD.HI.U32 R7, R2, R121, RZ ;  /* 0x0000007902077227 */ /* 0x000fe200078e00ff */
[----:B------:R-:W-:-:S03]  /*8090*/  ISETP.GT.U32.AND P6, PT, R3, R119, PT ;  /* 0x000000770300720c */ /* 0x000fc60003fc4070 */
[C---:B------:R-:W-:Y:S02]  /*80a0*/  IMAD R120, R3.reuse, R8, R120 ;  /* 0x0000000803787224 */ /* 0x040fe400078e0278 */
[----:B------:R-:W-:Y:S02]  /*80b0*/  IMAD.MOV R8, RZ, RZ, -R7 ;  /* 0x000000ffff087224 */ /* 0x000fe400078e0a07 */
[----:B------:R-:W-:Y:S02]  /*80c0*/  @!P4 IMAD.IADD R118, R118, 0x1, -R3 ;  /* 0x000000017676c824 */ /* 0x000fe400078e0a03 */
[----:B------:R-:W-:Y:S02]  /*80d0*/  IMAD R121, R3, R8, R121 ;  /* 0x0000000803797224 */ /* 0x000fe400078e0279 */
[----:B------:R-:W-:Y:S01]  /*80e0*/  @!P0 IMAD.MOV R113, RZ, RZ, -R113 ;  /* 0x000000ffff718224 */ /* 0x000fe200078e0a71 */
[----:B------:R-:W-:Y:S01]  /*80f0*/  ISETP.GE.AND P0, PT, R124, RZ, PT ;  /* 0x000000ff7c00720c */ /* 0x000fe20003f06270 */
[--C-:B------:R-:W-:Y:S01]  /*8100*/  @!P1 IMAD.IADD R115, R115, 0x1, -R3.reuse ;  /* 0x0000000173739824 */ /* 0x100fe200078e0a03 */
[----:B------:R-:W-:Y:S01]  /*8110*/  ISETP.GT.U32.AND P4, PT, R3, R118, PT ;  /* 0x000000760300720c */ /* 0x000fe20003f84070 */
[--C-:B------:R-:W-:Y:S01]  /*8120*/  @!P3 IMAD.IADD R117, R117, 0x1, -R3.reuse ;  /* 0x000000017575b824 */ /* 0x100fe200078e0a03 */
[----:B------:R-:W-:Y:S01]  /*8130*/  ISETP.GE.AND P3, PT, R127, RZ, PT ;  /* 0x000000ff7f00720c */ /* 0x000fe20003f66270 */
[----:B------:R-:W-:Y:S01]  /*8140*/  @!P6 IMAD.IADD R119, R119, 0x1, -R3 ;  /* 0x000000017777e824 */ /* 0x000fe200078e0a03 */
[----:B------:R-:W-:Y:S01]  /*8150*/  LOP3.LUT R127, R5, 0x108, RZ, 0xfc, !PT ;  /* 0x00000108057f7812 */ /* 0x000fe200078efcff */
[----:B------:R-:W-:Y:S01]  /*8160*/  @!P2 IMAD.MOV R115, RZ, RZ, -R115 ;  /* 0x000000ffff73a224 */ /* 0x000fe200078e0a73 */
[----:B------:R-:W-:Y:S01]  /*8170*/  ISETP.GT.U32.AND P6, PT, R3, R121, PT ;  /* 0x000000790300720c */ /* 0x000fe20003fc4070 */
[----:B------:R-:W-:Y:S01]  /*8180*/  @!P5 IMAD.MOV R119, RZ, RZ, -R119 ;  /* 0x000000ffff77d224 */ /* 0x000fe200078e0a77 */
[----:B------:R-:W-:-:S02]  /*8190*/  ISETP.GE.AND P2, PT, R122, RZ, PT ;  /* 0x000000ff7a00720c */ /* 0x000fc40003f46270 */
[----:B------:R-:W-:Y:S01]  /*81a0*/  IABS R122, R127 ;  /* 0x0000007f007a7213 */ /* 0x000fe20000000000 */
[----:B------:R-:W-:Y:S01]  /*81b0*/  @!P0 IMAD.MOV R116, RZ, RZ, -R116 ;  /* 0x000000ffff748224 */ /* 0x000fe200078e0a74 */
[----:B------:R-:W-:Y:S01]  /*81c0*/  ISETP.GE.AND P0, PT, R123, RZ, PT ;  /* 0x000000ff7b00720c */ /* 0x000fe20003f06270 */
[----:B------:R-:W-:Y:S01]  /*81d0*/  @!P4 IMAD.IADD R118, R118, 0x1, -R3 ;  /* 0x000000017676c824 */ /* 0x000fe200078e0a03 */
[----:B------:R-:W-:Y:S01]  /*81e0*/  ISETP.GT.U32.AND P4, PT, R3, R120, PT ;  /* 0x000000780300720c */ /* 0x000fe20003f84070 */
[----:B------:R-:W-:Y:S01]  /*81f0*/  IMAD.HI.U32 R7, R2, R122, RZ ;  /* 0x0000007a02077227 */ /* 0x000fe200078e00ff */
[----:B------:R-:W-:Y:S02]  /*8200*/  IABS R124, R128 ;  /* 0x00000080007c7213 */ /* 0x000fe40000000000 */
[----:B------:R-:W-:Y:S01]  /*8210*/  ISETP.GE.AND P1, PT, R126, RZ, PT ;  /* 0x000000ff7e00720c */ /* 0x000fe20003f26270 */
[----:B------:R-:W-:Y:S01]  /*8220*/  IMAD.MOV R123, RZ, RZ, -R7 ;  /* 0x000000ffff7b7224 */ /* 0x000fe200078e0a07 */
[----:B------:R-:W-:Y:S01]  /*8230*/  IABS R126, R129 ;  /* 0x00000081007e7213 */ /* 0x000fe20000000000 */
[----:B------:R-:W-:Y:S01]  /*8240*/  @!P6 IMAD.IADD R121, R121, 0x1, -R3 ;  /* 0x000000017979e824 */ /* 0x000fe200078e0a03 */
[----:B------:R-:W-:Y:S01]  /*8250*/  ISETP.GE.AND P5, PT, R128, RZ, PT ;  /* 0x000000ff8000720c */ /* 0x000fe20003fa6270 */
[C---:B------:R-:W-:Y:S01]  /*8260*/  IMAD R122, R3.reuse, R123, R122 ;  /* 0x0000007b037a7224 */ /* 0x040fe200078e027a */
[----:B------:R-:W-:Y:S01]  /*8270*/  IABS R128, R131 ;  /* 0x0000008300807213 */ /* 0x000fe20000000000 */
[----:B------:R-:W-:Y:S01]  /*8280*/  IMAD.HI.U32 R8, R2, R124, RZ ;  /* 0x0000007c02087227 */ /* 0x000fe200078e00ff */
[----:B------:R-:W-:-:S03]  /*8290*/  ISETP.GT.U32.AND P6, PT, R3, R121, PT ;  /* 0x000000790300720c */ /* 0x000fc60003fc4070 */
[----:B------:R-:W-:Y:S01]  /*82a0*/  @!P3 IMAD.MOV R118, RZ, RZ, -R118 ;  /* 0x000000ffff76b224 */ /* 0x000fe200078e0a76 */
[C---:B------:R-:W-:Y:S01]  /*82b0*/  ISETP.GT.U32.AND P3, PT, R3.reuse, R122, PT ;  /* 0x0000007a0300720c */ /* 0x040fe20003f64070 */
[----:B------:R-:W-:Y:S02]  /*82c0*/  IMAD.MOV R8, RZ, RZ, -R8 ;  /* 0x000000ffff087224 */ /* 0x000fe400078e0a08 */
[----:B------:R-:W-:Y:S02]  /*82d0*/  @!P4 IMAD.IADD R120, R120, 0x1, -R3 ;  /* 0x000000017878c824 */ /* 0x000fe400078e0a03 */
[C---:B------:R-:W-:Y:S02]  /*82e0*/  IMAD R123, R3.reuse, R8, R124 ;  /* 0x00000008037b7224 */ /* 0x040fe400078e027c */
[----:B------:R-:W-:Y:S01]  /*82f0*/  IMAD.HI.U32 R7, R2, R126, RZ ;  /* 0x0000007e02077227 */ /* 0x000fe200078e00ff */
[----:B------:R-:W-:-:S03]  /*8300*/  ISETP.GT.U32.AND P4, PT, R3, R120, PT ;  /* 0x000000780300720c */ /* 0x000fc60003f84070 */
[--C-:B------:R-:W-:Y:S01]  /*8310*/  @!P6 IMAD.IADD R121, R121, 0x1, -R3.reuse ;  /* 0x000000017979e824 */ /* 0x100fe200078e0a03 */
[C---:B------:R-:W-:Y:S01]  /*8320*/  ISETP.GT.U32.AND P6, PT, R3.reuse, R123, PT ;  /* 0x0000007b0300720c */ /* 0x040fe20003fc4070 */
[----:B------:R-:W-:Y:S02]  /*8330*/  @!P3 IMAD.IADD R122, R122, 0x1, -R3 ;  /* 0x000000017a7ab824 */ /* 0x000fe400078e0a03 */
[----:B------:R-:W-:Y:S02]  /*8340*/  IMAD.MOV R7, RZ, RZ, -R7 ;  /* 0x000000ffff077224 */ /* 0x000fe400078e0a07 */
[----:B------:R-:W-:Y:S01]  /*8350*/  @!P1 IMAD.MOV R117, RZ, RZ, -R117 ;  /* 0x000000ffff759224 */ /* 0x000fe200078e0a75 */
[C---:B------:R-:W-:Y:S01]  /*8360*/  ISETP.GT.U32.AND P3, PT, R3.reuse, R122, PT ;  /* 0x0000007a0300720c */ /* 0x040fe20003f64070 */
[----:B------:R-:W-:Y:S01]  /*8370*/  IMAD R124, R3, R7, R126 ;  /* 0x00000007037c7224 */ /* 0x000fe200078e027e */
[----:B------:R-:W-:Y:S01]  /*8380*/  ISETP.GE.AND P1, PT, R127, RZ, PT ;  /* 0x000000ff7f00720c */ /* 0x000fe20003f26270 */
[----:B------:R-:W-:Y:S01]  /*8390*/  @!P4 IMAD.IADD R120, R120, 0x1, -R3 ;  /* 0x000000017878c824 */ /* 0x000fe200078e0a03 */
[----:B------:R-:W-:Y:S01]  /*83a0*/  LOP3.LUT R127, R5, 0x102, RZ, 0xfc, !PT ;  /* 0x00000102057f7812 */ /* 0x000fe200078efcff */
[----:B------:R-:W-:Y:S01]  /*83b0*/  VIADD R7, R6, 0xfe ;  /* 0x000000fe06077836 */ /* 0x000fe20000000000 */
[----:B------:R-:W-:Y:S01]  /*83c0*/  ISETP.GE.AND P4, PT, R129, RZ, PT ;  /* 0x000000ff8100720c */ /* 0x000fe20003f86270 */
[----:B------:R-:W-:Y:S01]  /*83d0*/  @!P0 IMAD.MOV R121, RZ, RZ, -R121 ;  /* 0x000000ffff798224 */ /* 0x000fe200078e0a79 */
[----:B------:R-:W-:Y:S01]  /*83e0*/  IABS R126, R127 ;  /* 0x0000007f007e7213 */ /* 0x000fe20000000000 */
[--C-:B------:R-:W-:Y:S01]  /*83f0*/  @!P6 IMAD.IADD R123, R123, 0x1, -R3.reuse ;  /* 0x000000017b7be824 */ /* 0x100fe200078e0a03 */
[----:B------:R-:W-:Y:S01]  /*8400*/  ISETP.GT.U32.AND P0, PT, R3, R124, PT ;  /* 0x0000007c0300720c */ /* 0x000fe20003f04070 */
[----:B------:R-:W-:Y:S01]  /*8410*/  @!P2 IMAD.MOV R120, RZ, RZ, -R120 ;  /* 0x000000ffff78a224 */ /* 0x000fe200078e0a78 */
[----:B------:R-:W-:Y:S01]  /*8420*/  ISETP.GE.AND P2, PT, R7, RZ, PT ;  /* 0x000000ff0700720c */ /* 0x000fe20003f46270 */
[----:B------:R-:W-:Y:S01]  /*8430*/  @!P3 IMAD.IADD R122, R122, 0x1, -R3 ;  /* 0x000000017a7ab824 */ /* 0x000fe200078e0a03 */
[----:B------:R-:W-:Y:S01]  /*8440*/  IABS R129, R7 ;  /* 0x0000000700817213 */ /* 0x000fe20000000000 */
[----:B------:R-:W-:Y:S01]  /*8450*/  IMAD.HI.U32 R7, R2, R126, RZ ;  /* 0x0000007e02077227 */ /* 0x000fe200078e00ff */
[----:B------:R-:W-:-:S02]  /*8460*/  ISETP.GT.U32.AND P6, PT, R3, R123, PT ;  /* 0x0000007b0300720c */ /* 0x000fc40003fc4070 */
[----:B------:R-:W-:Y:S01]  /*8470*/  ISETP.GE.AND P3, PT, R127, RZ, PT ;  /* 0x000000ff7f00720c */ /* 0x000fe20003f66270 */
[----:B------:R-:W-:-:S04]  /*8480*/  IMAD.HI.U32 R8, R2, R128, RZ ;  /* 0x0000008002087227 */ /* 0x000fc800078e00ff */
[----:B------:R-:W-:Y:S02]  /*8490*/  IMAD.MOV R127, RZ, RZ, -R7 ;  /* 0x000000ffff7f7224 */ /* 0x000fe400078e0a07 */
[----:B------:R-:W-:Y:S02]  /*84a0*/  IMAD.MOV R8, RZ, RZ, -R8 ;  /* 0x000000ffff087224 */ /* 0x000fe400078e0a08 */
[--C-:B------:R-:W-:Y:S02]  /*84b0*/  @!P0 IMAD.IADD R124, R124, 0x1, -R3.reuse ;  /* 0x000000017c7c8824 */ /* 0x100fe400078e0a03 */
[C---:B------:R-:W-:Y:S02]  /*84c0*/  IMAD R126, R3.reuse, R127, R126 ;  /* 0x0000007f037e7224 */ /* 0x040fe400078e027e */
[C---:B------:R-:W-:Y:S01]  /*84d0*/  IMAD R127, R3.reuse, R8, R128 ;  /* 0x00000008037f7224 */ /* 0x040fe200078e0280 */
[----:B------:R-:W-:Y:S01]  /*84e0*/  ISETP.GT.U32.AND P0, PT, R3, R124, PT ;  /* 0x0000007c0300720c */ /* 0x000fe20003f04070 */
[----:B------:R-:W-:Y:S01]  /*84f0*/  @!P6 IMAD.IADD R123, R123, 0x1, -R3 ;  /* 0x000000017b7be824 */ /* 0x000fe200078e0a03 */
[----:B------:R-:W-:Y:S01]  /*8500*/  ISETP.GT.U32.AND P6, PT, R3, R126, PT ;  /* 0x0000007e0300720c */ /* 0x000fe20003fc4070 */
[----:B------:R-:W-:-:S04]  /*8510*/  IMAD.HI.U32 R7, R2, R129, RZ ;  /* 0x0000008102077227 */ /* 0x000fc800078e00ff */
[----:B------:R-:W-:Y:S01]  /*8520*/  @!P5 IMAD.MOV R123, RZ, RZ, -R123 ;  /* 0x000000ffff7bd224 */ /* 0x000fe200078e0a7b */
[----:B------:R-:W-:Y:S01]  /*8530*/  ISETP.GT.U32.AND P5, PT, R3, R127, PT ;  /* 0x0000007f0300720c */ /* 0x000fe20003fa4070 */
[----:B------:R-:W-:Y:S02]  /*8540*/  IMAD.MOV R128, RZ, RZ, -R7 ;  /* 0x000000ffff807224 */ /* 0x000fe400078e0a07 */
[----:B------:R-:W-:Y:S02]  /*8550*/  IMAD.MOV.U32 R8, RZ, RZ, R130 ;  /* 0x000000ffff087224 */ /* 0x000fe400078e0082 */
[--C-:B------:R-:W-:Y:S01]  /*8560*/  @!P0 IMAD.IADD R124, R124, 0x1, -R3.reuse ;  /* 0x000000017c7c8824 */ /* 0x100fe200078e0a03 */
[----:B------:R-:W-:Y:S01]  /*8570*/  ISETP.GE.AND P0, PT, R132, RZ, PT ;  /* 0x000000ff8400720c */ /* 0x000fe20003f06270 */
[----:B------:R-:W-:Y:S01]  /*8580*/  @!P6 IMAD.IADD R126, R126, 0x1, -R3 ;  /* 0x000000017e7ee824 */ /* 0x000fe200078e0a03 */
[----:B------:R-:W-:Y:S01]  /*8590*/  LOP3.LUT R132, R5, 0xfa, RZ, 0xfc, !PT ;  /* 0x000000fa05847812 */ /* 0x000fe200078efcff */
[----:B------:R-:W-:-:S02]  /*85a0*/  IMAD R128, R3, R128, R129 ;  /* 0x0000008003807224 */ /* 0x000fc400078e0281 */
[----:B------:R-:W-:Y:S01]  /*85b0*/  @!P4 IMAD.MOV R124, RZ, RZ, -R124 ;  /* 0x000000ffff7cc224 */ /* 0x000fe200078e0a7c */
[----:B------:R-:W-:Y:S01]  /*85c0*/  ISETP.GT.U32.AND P4, PT, R3, R126, PT ;  /* 0x0000007e0300720c */ /* 0x000fe20003f84070 */
[----:B------:R-:W-:Y:S01]  /*85d0*/  @!P5 IMAD.IADD R127, R127, 0x1, -R3 ;  /* 0x000000017f7fd824 */ /* 0x000fe200078e0a03 */
[C---:B------:R-:W-:Y:S01]  /*85e0*/  ISETP.GT.U32.AND P6, PT, R3.reuse, R128, PT ;  /* 0x000000800300720c */ /* 0x040fe20003fc4070 */
[----:B------:R-:W-:Y:S01]  /*85f0*/  IMAD.HI.U32 R7, R2, R8, RZ ;  /* 0x0000000802077227 */ /* 0x000fe200078e00ff */
[----:B------:R-:W-:Y:S02]  /*8600*/  IABS R130, R132 ;  /* 0x0000008400827213 */ /* 0x000fe40000000000 */
[----:B------:R-:W-:Y:S01]  /*8610*/  ISETP.GT.U32.AND P5, PT, R3, R127, PT ;  /* 0x0000007f0300720c */ /* 0x000fe20003fa4070 */
[----:B------:R-:W-:Y:S02]  /*8620*/  IMAD.MOV R7, RZ, RZ, -R7 ;  /* 0x000000ffff077224 */ /* 0x000fe400078e0a07 */
[----:B------:R-:W-:Y:S01]  /*8630*/  @!P1 IMAD.MOV R122, RZ, RZ, -R122 ;  /* 0x000000ffff7a9224 */ /* 0x000fe200078e0a7a */
[----:B------:R-:W-:Y:S01]  /*8640*/  ISETP.GE.AND P1, PT, R131, RZ, PT ;  /* 0x000000ff8300720c */ /* 0x000fe20003f26270 */
[----:B------:R-:W-:Y:S01]  /*8650*/  IMAD R129, R3, R7, R8 ;  /* 0x0000000703817224 */ /* 0x000fe200078e0208 */
[----:B------:R-:W-:Y:S01]  /*8660*/  IABS R131, R137 ;  /* 0x0000008900837213 */ /* 0x000fe20000000000 */
[----:B------:R-:W-:-:S02]  /*8670*/  @!P4 IMAD.IADD R126, R126, 0x1, -R3 ;  /* 0x000000017e7ec824 */ /* 0x000fc400078e0a03 */
[----:B------:R-:W-:Y:S01]  /*8680*/  @!P6 IMAD.IADD R128, R128, 0x1, -R3 ;  /* 0x000000018080e824 */ /* 0x000fe200078e0a03 */
[----:B------:R-:W-:Y:S01]  /*8690*/  ISETP.GT.U32.AND P4, PT, R3, R129, PT ;  /* 0x000000810300720c */ /* 0x000fe20003f84070 */
[----:B------:R-:W-:-:S03]  /*86a0*/  IMAD.HI.U32 R8, R2, R131, RZ ;  /* 0x0000008302087227 */ /* 0x000fc600078e00ff */
[----:B------:R-:W-:Y:S01]  /*86b0*/  ISETP.GT.U32.AND P6, PT, R3, R128, PT ;  /* 0x000000800300720c */ /* 0x000fe20003fc4070 */
[----:B------:R-:W-:Y:S01]  /*86c0*/  @!P5 IMAD.IADD R127, R127, 0x1, -R3 ;  /* 0x000000017f7fd824 */ /* 0x000fe200078e0a03 */
[----:B------:R-:W-:Y:S01]  /*86d0*/  ISETP.GE.AND P5, PT, R132, RZ, PT ;  /* 0x000000ff8400720c */ /* 0x000fe20003fa6270 */
[----:B------:R-:W-:Y:S02]  /*86e0*/  IMAD.MOV R132, RZ, RZ, -R8 ;  /* 0x000000ffff847224 */ /* 0x000fe400078e0a08 */
[----:B------:R-:W-:-:S04]  /*86f0*/  IMAD.HI.U32 R7, R2, R130, RZ ;  /* 0x0000008202077227 */ /* 0x000fc800078e00ff */
[----:B------:R-:W-:Y:S02]  /*8700*/  IMAD R131, R3, R132, R131 ;  /* 0x0000008403837224 */ /* 0x000fe400078e0283 */
[----:B------:R-:W-:Y:S02]  /*8710*/  IMAD.MOV R7, RZ, RZ, -R7 ;  /* 0x000000ffff077224 */ /* 0x000fe400078e0a07 */
[--C-:B------:R-:W-:Y:S01]  /*8720*/  @!P4 IMAD.IADD R129, R129, 0x1, -R3.reuse ;  /* 0x000000018181c824 */ /* 0x100fe200078e0a03 */
[C---:B------:R-:W-:Y:S01]  /*8730*/  ISETP.GT.U32.AND P4, PT, R3.reuse, R131, PT ;  /* 0x000000830300720c */ /* 0x040fe20003f84070 */
[C---:B------:R-:W-:Y:S02]  /*8740*/  IMAD R130, R3.reuse, R7, R130 ;  /* 0x0000000703827224 */ /* 0x040fe400078e0282 */
[----:B------:R-:W-:Y:S02]  /*8750*/  @!P6 IMAD.IADD R128, R128, 0x1, -R3 ;  /* 0x000000018080e824 */ /* 0x000fe400078e0a03 */
[----:B------:R-:W-:Y:S01]  /*8760*/  IMAD.HI.U32 R7, R2, R133, RZ ;  /* 0x0000008502077227 */ /* 0x000fe200078e00ff */
[----:B------:R-:W-:-:S03]  /*8770*/  ISETP.GT.U32.AND P6, PT, R3, R130, PT ;  /* 0x000000820300720c */ /* 0x000fc60003fc4070 */
[----:B------:R-:W-:-:S04]  /*8780*/  IMAD.HI.U32 R8, R2, R134, RZ ;  /* 0x0000008602087227 */ /* 0x000fc800078e00ff */
[----:B------:R-:W-:Y:S01]  /*8790*/  @!P3 IMAD.MOV R126, RZ, RZ, -R126 ;  /* 0x000000ffff7eb224 */ /* 0x000fe200078e0a7e */
[----:B------:R-:W-:Y:S01]  /*87a0*/  ISETP.GT.U32.AND P3, PT, R3, R129, PT ;  /* 0x000000810300720c */ /* 0x000fe20003f64070 */
[----:B------:R-:W-:Y:S02]  /*87b0*/  @!P4 IMAD.IADD R131, R131, 0x1, -R3 ;  /* 0x000000018383c824 */ /* 0x000fe400078e0a03 */
[----:B------:R-:W-:Y:S01]  /*87c0*/  IMAD.MOV R132, RZ, RZ, -R7 ;  /* 0x000000ffff847224 */ /* 0x000fe200078e0a07 */
[----:B------:R-:W-:Y:S01]  /*87d0*/  IABS R7, R140 ;  /* 0x0000008c00077213 */ /* 0x000fe20000000000 */
[----:B------:R-:W-:Y:S01]  /*87e0*/  IMAD.MOV R8, RZ, RZ, -R8 ;  /* 0x000000ffff087224 */ /* 0x000fe200078e0a08 */
[C---:B------:R-:W-:Y:S01]  /*87f0*/  ISETP.GT.U32.AND P4, PT, R3.reuse, R131, PT ;  /* 0x000000830300720c */ /* 0x040fe20003f84070 */
[C---:B------:R-:W-:Y:S02]  /*8800*/  IMAD R132, R3.reuse, R132, R133 ;  /* 0x0000008403847224 */ /* 0x040fe400078e0285 */
[----:B------:R-:W-:-:S02]  /*8810*/  IMAD R133, R3, R8, R134 ;  /* 0x0000000803857224 */ /* 0x000fc400078e0286 */
[----:B------:R-:W-:Y:S02]  /*8820*/  @!P6 IMAD.IADD R130, R130, 0x1, -R3 ;  /* 0x000000018282e824 */ /* 0x000fe400078e0a03 */
[----:B------:R-:W-:Y:S02]  /*8830*/  IMAD.MOV.U32 R134, RZ, RZ, R7 ;  /* 0x000000ffff867224 */ /* 0x000fe400078e0007 */
[----:B------:R-:W-:Y:S01]  /*8840*/  @!P2 IMAD.MOV R128, RZ, RZ, -R128 ;  /* 0x000000ffff80a224 */ /* 0x000fe200078e0a80 */
[C---:B------:R-:W-:Y:S01]  /*8850*/  ISETP.GT.U32.AND P2, PT, R3.reuse, R132, PT ;  /* 0x000000840300720c */ /* 0x040fe20003f44070 */
[----:B------:R-:W-:Y:S01]  /*8860*/  @!P1 IMAD.MOV R127, RZ, RZ, -R127 ;  /* 0x000000ffff7f9224 */ /* 0x000fe200078e0a7f */
[----:B------:R-:W-:Y:S01]  /*8870*/  ISETP.GT.U32.AND P1, PT, R3, R130, PT ;  /* 0x000000820300720c */ /* 0x000fe20003f24070 */
[----:B------:R-:W-:-:S04]  /*8880*/  IMAD.HI.U32 R7, R2, R134, RZ ;  /* 0x0000008602077227 */ /* 0x000fc800078e00ff */
[----:B------:R-:W-:Y:S01]  /*8890*/  @!P3 IMAD.IADD R129, R129, 0x1, -R3 ;  /* 0x000000018181b824 */ /* 0x000fe200078e0a03 */
[----:B------:R-:W-:Y:S01]  /*88a0*/  ISETP.GT.U32.AND P3, PT, R3, R133, PT ;  /* 0x000000850300720c */ /* 0x000fe20003f64070 */
[----:B------:R-:W-:Y:S02]  /*88b0*/  IMAD.MOV R7, RZ, RZ, -R7 ;  /* 0x000000ffff077224 */ /* 0x000fe400078e0a07 */
[----:B------:R-:W-:Y:S02]  /*88c0*/  VIADD R8, R6, 0xee ;  /* 0x000000ee06087836 */ /* 0x000fe40000000000 */
[----:B------:R-:W-:Y:S01]  /*88d0*/  @!P4 IMAD.IADD R131, R131, 0x1, -R3 ;  /* 0x000000018383c824 */ /* 0x000fe200078e0a03 */
[----:B------:R-:W-:Y:S01]  /*88e0*/  ISETP.GE.AND P4, PT, R137, RZ, PT ;  /* 0x000000ff8900720c */ /* 0x000fe20003f86270 */
[----:B------:R-:W-:Y:S01]  /*88f0*/  IMAD R134, R3, R7, R134 ;  /* 0x0000000703867224 */ /* 0x000fe200078e0286 */
[----:B------:R-:W-:Y:S01]  /*8900*/  ISETP.GE.AND P6, PT, R8, RZ, PT ;  /* 0x000000ff0800720c */ /* 0x000fe20003fc6270 */
[----:B------:R-:W-:Y:S01]  /*8910*/  IMAD.HI.U32 R7, R2, R135, RZ ;  /* 0x0000008702077227 */ /* 0x000fe200078e00ff */
[----:B------:R-:W-:-:S02]  /*8920*/  IABS R136, R8 ;  /* 0x0000000800887213 */ /* 0x000fc40000000000 */
[----:B------:R-:W-:Y:S01]  /*8930*/  IABS R137, R142 ;  /* 0x0000008e00897213 */ /* 0x000fe20000000000 */
[--C-:B------:R-:W-:Y:S01]  /*8940*/  @!P2 IMAD.IADD R132, R132, 0x1, -R3.reuse ;  /* 0x000000018484a824 */ /* 0x100fe200078e0a03 */
[----:B------:R-:W-:Y:S01]  /*8950*/  ISETP.GE.AND P2, PT, R138, RZ, PT ;  /* 0x000000ff8a00720c */ /* 0x000fe20003f46270 */
[----:B------:R-:W-:Y:S01]  /*8960*/  @!P1 IMAD.IADD R130, R130, 0x1, -R3 ;  /* 0x0000000182829824 */ /* 0x000fe200078e0a03 */
[----:B------:R-:W-:Y:S01]  /*8970*/  ISETP.GT.U32.AND P1, PT, R3, R134, PT ;  /* 0x000000860300720c */ /* 0x000fe20003f24070 */
[----:B------:R-:W-:Y:S02]  /*8980*/  IMAD.MOV R8, RZ, RZ, -R7 ;  /* 0x000000ffff087224 */ /* 0x000fe400078e0a07 */
[----:B------:R-:W-:Y:S01]  /*8990*/  @!P3 IMAD.IADD R133, R133, 0x1, -R3 ;  /* 0x000000018585b824 */ /* 0x000fe200078e0a03 */
[C---:B------:R-:W-:Y:S01]  /*89a0*/  ISETP.GT.U32.AND P3, PT, R3.reuse, R132, PT ;  /* 0x000000840300720c */ /* 0x040fe20003f64070 */
[C---:B------:R-:W-:Y:S02]  /*89b0*/  IMAD R135, R3.reuse, R8, R135 ;  /* 0x0000000803877224 */ /* 0x040fe400078e0287 */
[----:B------:R-:W-:Y:S01]  /*89c0*/  @!P0 IMAD.MOV R129, RZ, RZ, -R129 ;  /* 0x000000ffff818224 */ /* 0x000fe200078e0a81 */
[C---:B------:R-:W-:Y:S01]  /*89d0*/  ISETP.GT.U32.AND P0, PT, R3.reuse, R133, PT ;  /* 0x000000850300720c */ /* 0x040fe20003f04070 */
[----:B------:R-:W-:Y:S01]  /*89e0*/  @!P4 IMAD.MOV R131, RZ, RZ, -R131 ;  /* 0x000000ffff83c224 */ /* 0x000fe200078e0a83 */
[----:B------:R-:W-:Y:S01]  /*89f0*/  ISETP.GT.U32.AND P4, PT, R3, R135, PT ;  /* 0x000000870300720c */ /* 0x000fe20003f84070 */
[----:B------:R-:W-:-:S04]  /*8a00*/  IMAD.HI.U32 R7, R2, R136, RZ ;  /* 0x0000008802077227 */ /* 0x000fc800078e00ff */
[----:B------:R-:W-:Y:S02]  /*8a10*/  IMAD.MOV R7, RZ, RZ, -R7 ;  /* 0x000000ffff077224 */ /* 0x000fe400078e0a07 */
[--C-:B------:R-:W-:Y:S02]  /*8a20*/  @!P1 IMAD.IADD R134, R134, 0x1, -R3.reuse ;  /* 0x0000000186869824 */ /* 0x100fe400078e0a03 */
[----:B------:R-:W-:Y:S02]  /*8a30*/  IMAD R136, R3, R7, R136 ;  /* 0x0000000703887224 */ /* 0x000fe400078e0288 */
[--C-:B------:R-:W-:Y:S01]  /*8a40*/  @!P3 IMAD.IADD R132, R132, 0x1, -R3.reuse ;  /* 0x000000018484b824 */ /* 0x100fe200078e0a03 */
[----:B------:R-:W-:Y:S01]  /*8a50*/  ISETP.GE.AND P3, PT, R140, RZ, PT ;  /* 0x000000ff8c00720c */ /* 0x000fe20003f66270 */
[--C-:B------:R-:W-:Y:S01]  /*8a60*/  @!P0 IMAD.IADD R133, R133, 0x1, -R3.reuse ;  /* 0x0000000185858824 */ /* 0x100fe200078e0a03 */
[----:B------:R-:W-:Y:S01]  /*8a70*/  ISETP.GT.U32.AND P1, PT, R3, R134, PT ;  /* 0x000000860300720c */ /* 0x000fe20003f24070 */
[----:B------:R-:W-:Y:S01]  /*8a80*/  @!P4 IMAD.IADD R135, R135, 0x1, -R3 ;  /* 0x000000018787c824 */ /* 0x000fe200078e0a03 */
[----:B------:R-:W-:Y:S01]  /*8a90*/  LOP3.LUT R140, R5, 0xea, RZ, 0xfc, !PT ;  /* 0x000000ea058c7812 */ /* 0x000fe200078efcff */
[----:B------:R-:W-:Y:S01]  /*8aa0*/  IMAD.HI.U32 R7, R2, R137, RZ ;  /* 0x0000008902077227 */ /* 0x000fe200078e00ff */
[----:B------:R-:W-:-:S02]  /*8ab0*/  ISETP.GT.U32.AND P0, PT, R3, R136, PT ;  /* 0x000000880300720c */ /* 0x000fc40003f04070 */
[----:B------:R-:W-:Y:S01]  /*8ac0*/  IABS R138, R140 ;  /* 0x0000008c008a7213 */ /* 0x000fe20000000000 */
[----:B------:R-:W-:Y:S01]  /*8ad0*/  @!P2 IMAD.MOV R132, RZ, RZ, -R132 ;  /* 0x000000ffff84a224 */ /* 0x000fe200078e0a84 */
[----:B------:R-:W-:Y:S01]  /*8ae0*/  ISETP.GT.U32.AND P2, PT, R3, R135, PT ;  /* 0x000000870300720c */ /* 0x000fe20003f44070 */
[----:B------:R-:W-:Y:S01]  /*8af0*/  IMAD.MOV R8, RZ, RZ, -R7 ;  /* 0x000000ffff087224 */ /* 0x000fe200078e0a07 */
[----:B------:R-:W-:Y:S01]  /*8b00*/  ISETP.GE.AND P4, PT, R142, RZ, PT ;  /* 0x000000ff8e00720c */ /* 0x000fe20003f86270 */
[----:B------:R-:W-:Y:S01]  /*8b10*/  IMAD.HI.U32 R7, R2, R138, RZ ;  /* 0x0000008a02077227 */ /* 0x000fe200078e00ff */
[----:B------:R-:W-:-:S03]  /*8b20*/  LOP3.LUT R142, R5, 0xe6, RZ, 0xfc, !PT ;  /* 0x000000e6058e7812 */ /* 0x000fc600078efcff */
[----:B------:R-:W-:Y:S01]  /*8b30*/  @!P1 IMAD.IADD R134, R134, 0x1, -R3 ;  /* 0x0000000186869824 */ /* 0x000fe200078e0a03 */
[----:B------:R-:W-:Y:S01]  /*8b40*/  ISETP.GE.AND P1, PT, R141, RZ, PT ;  /* 0x000000ff8d00720c */ /* 0x000fe20003f26270 */
[----:B------:R-:W-:Y:S01]  /*8b50*/  IMAD R137, R3, R8, R137 ;  /* 0x0000000803897224 */ /* 0x000fe200078e0289 */
[----:B------:R-:W-:Y:S01]  /*8b60*/  LOP3.LUT R141, R5, 0xe8, RZ, 0xfc, !PT ;  /* 0x000000e8058d7812 */ /* 0x000fe200078efcff */
[----:B------:R-:W-:Y:S02]  /*8b70*/  IMAD.MOV R7, RZ, RZ, -R7 ;  /* 0x000000ffff077224 */ /* 0x000fe400078e0a07 */
[--C-:B------:R-:W-:Y:S02]  /*8b80*/  @!P0 IMAD.IADD R136, R136, 0x1, -R3.reuse ;  /* 0x0000000188888824 */ /* 0x100fe400078e0a03 */
[----:B------:R-:W-:Y:S01]  /*8b90*/  @!P3 IMAD.MOV R134, RZ, RZ, -R134 ;  /* 0x000000ffff86b224 */ /* 0x000fe200078e0a86 */
[C---:B------:R-:W-:Y:S01]  /*8ba0*/  ISETP.GT.U32.AND P3, PT, R3.reuse, R137, PT ;  /* 0x000000890300720c */ /* 0x040fe20003f64070 */
[C---:B------:R-:W-:Y:S01]  /*8bb0*/  IMAD R138, R3.reuse, R7, R138 ;  /* 0x00000007038a7224 */ /* 0x040fe200078e028a */
[----:B------:R-:W-:Y:S01]  /*8bc0*/  ISETP.GT.U32.AND P0, PT, R3, R136, PT ;  /* 0x000000880300720c */ /* 0x000fe20003f04070 */
[----:B------:R-:W-:Y:S01]  /*8bd0*/  @!P5 IMAD.MOV R130, RZ, RZ, -R130 ;  /* 0x000000ffff82d224 */ /* 0x000fe200078e0a82 */
[----:B------:R-:W-:Y:S01]  /*8be0*/  ISETP.GE.AND P5, PT, R139, RZ, PT ;  /* 0x000000ff8b00720c */ /* 0x000fe20003fa6270 */
[----:B------:R-:W-:Y:S01]  /*8bf0*/  @!P2 IMAD.IADD R135, R135, 0x1, -R3 ;  /* 0x000000018787a824 */ /* 0x000fe200078e0a03 */
[----:B------:R-:W-:-:S02]  /*8c00*/  ISETP.GT.U32.AND P2, PT, R3, R138, PT ;  /* 0x0000008a0300720c */ /* 0x000fc40003f44070 */
[----:B------:R-:W-:Y:S01]  /*8c10*/  IABS R139, R141 ;  /* 0x0000008d008b7213 */ /* 0x000fe20000000000 */
[----:B------:R-:W-:-:S04]  /*8c20*/  @!P1 IMAD.MOV R135, RZ, RZ, -R135 ;  /* 0x000000ffff879224 */ /* 0x000fc800078e0a87 */
[----:B------:R-:W-:-:S04]  /*8c30*/  IMAD.HI.U32 R7, R2, R139, RZ ;  /* 0x0000008b02077227 */ /* 0x000fc800078e00ff */
[----:B------:R-:W-:Y:S01]  /*8c40*/  @!P3 IMAD.IADD R137, R137, 0x1, -R3 ;  /* 0x000000018989b824 */ /* 0x000fe200078e0a03 */
[----:B------:R-:W-:Y:S01]  /*8c50*/  ISETP.GE.AND P3, PT, R142, RZ, PT ;  /* 0x000000ff8e00720c */ /* 0x000fe20003f66270 */
[----:B------:R-:W-:Y:S01]  /*8c60*/  @!P5 IMAD.MOV R133, RZ, RZ, -R133 ;  /* 0x000000ffff85d224 */ /* 0x000fe200078e0a85 */
[----:B------:R-:W-:Y:S01]  /*8c70*/  ISETP.GE.AND P5, PT, R140, RZ, PT ;  /* 0x000000ff8c00720c */ /* 0x000fe20003fa6270 */
[----:B------:R-:W-:Y:S01]  /*8c80*/  @!P0 IMAD.IADD R136, R136, 0x1, -R3 ;  /* 0x0000000188888824 */ /* 0x000fe200078e0a03 */
[----:B------:R-:W-:Y:S01]  /*8c90*/  ISETP.GE.AND P0, PT, R141, RZ, PT ;  /* 0x000000ff8d00720c */ /* 0x000fe20003f06270 */
[----:B------:R-:W-:Y:S01]  /*8ca0*/  IMAD.MOV R8, RZ, RZ, -R7 ;  /* 0x000000ffff087224 */ /* 0x000fe200078e0a07 */
[----:B------:R-:W-:Y:S01]  /*8cb0*/  IABS R140, R142 ;  /* 0x0000008e008c7213 */ /* 0x000fe20000000000 */
[----:B------:R-:W-:Y:S01]  /*8cc0*/  @!P2 IMAD.IADD R138, R138, 0x1, -R3 ;  /* 0x000000018a8aa824 */ /* 0x000fe200078e0a03 */
[----:B------:R-:W-:Y:S01]  /*8cd0*/  IABS R141, R143 ;  /* 0x0000008f008d7213 */ /* 0x000fe20000000000 */
[C---:B------:R-:W-:Y:S01]  /*8ce0*/  IMAD R139, R3.reuse, R8, R139 ;  /* 0x00000008038b7224 */ /* 0x040fe200078e028b */
[C---:B------:R-:W-:Y:S01]  /*8cf0*/  ISETP.GT.U32.AND P1, PT, R3.reuse, R137, PT ;  /* 0x000000890300720c */ /* 0x040fe20003f24070 */
[----:B------:R-:W-:Y:S01]  /*8d00*/  IMAD.HI.U32 R7, R2, R140, RZ ;  /* 0x0000008c02077227 */ /* 0x000fe200078e00ff */
[----:B------:R-:W-:-:S02]  /*8d10*/  ISETP.GT.U32.AND P2, PT, R3, R138, PT ;  /* 0x0000008a0300720c */ /* 0x000fc40003f44070 */
[----:B------:R-:W-:Y:S01]  /*8d20*/  IABS R142, R146 ;  /* 0x00000092008e7213 */ /* 0x000fe20000000000 */
[----:B------:R-:W-:-:S04]  /*8d30*/  IMAD.HI.U32 R8, R2, R141, RZ ;  /* 0x0000008d02087227 */ /* 0x000fc800078e00ff */
[----:B------:R-:W-:Y:S01]  /*8d40*/  @!P6 IMAD.MOV R136, RZ, RZ, -R136 ;  /* 0x000000ffff88e224 */ /* 0x000fe200078e0a88 */
[----:B------:R-:W-:Y:S01]  /*8d50*/  ISETP.GT.U32.AND P6, PT, R3, R139, PT ;  /* 0x0000008b0300720c */ /* 0x000fe20003fc4070 */
[----:B------:R-:W-:Y:S02]  /*8d60*/  IMAD.MOV R7, RZ, RZ, -R7 ;  /* 0x000000ffff077224 */ /* 0x000fe400078e0a07 */
[----:B------:R-:W-:Y:S02]  /*8d70*/  IMAD.MOV R8, RZ, RZ, -R8 ;  /* 0x000000ffff087224 */ /* 0x000fe400078e0a08 */
[----:B------:R-:W-:Y:S01]  /*8d80*/  @!P1 IMAD.IADD R137, R137, 0x1, -R3 ;  /* 0x0000000189899824 */ /* 0x000fe200078e0a03 */
[----:B------:R-:W-:Y:S01]  /*8d90*/  ISETP.GE.AND P1, PT, R143, RZ, PT ;  /* 0x000000ff8f00720c */ /* 0x000fe20003f26270 */
[C---:B------:R-:W-:Y:S01]  /*8da0*/  IMAD R140, R3.reuse, R7, R140 ;  /* 0x00000007038c7224 */ /* 0x040fe200078e028c */
[----:B------:R-:W-:Y:S01]  /*8db0*/  IABS R143, R147 ;  /* 0x00000093008f7213 */ /* 0x000fe20000000000 */
[----:B------:R-:W-:-:S02]  /*8dc0*/  IMAD R141, R3, R8, R141 ;  /* 0x00000008038d7224 */ /* 0x000fc400078e028d */
[----:B------:R-:W-:Y:S01]  /*8dd0*/  @!P2 IMAD.IADD R138, R138, 0x1, -R3 ;  /* 0x000000018a8aa824 */ /* 0x000fe200078e0a03 */
[C---:B------:R-:W-:Y:S01]  /*8de0*/  ISETP.GT.U32.AND P2, PT, R3.reuse, R140, PT ;  /* 0x0000008c0300720c */ /* 0x040fe20003f44070 */
[----:B------:R-:W-:Y:S01]  /*8df0*/  @!P4 IMAD.MOV R137, RZ, RZ, -R137 ;  /* 0x000000ffff89c224 */ /* 0x000fe200078e0a89 */
[----:B------:R-:W-:Y:S01]  /*8e00*/  ISETP.GT.U32.AND P4, PT, R3, R141, PT ;  /* 0x0000008d0300720c */ /* 0x000fe20003f84070 */
[----:B------:R-:W-:Y:S02]  /*8e10*/  @!P6 IMAD.IADD R139, R139, 0x1, -R3 ;  /* 0x000000018b8be824 */ /* 0x000fe400078e0a03 */
[----:B------:R-:W-:-:S03]  /*8e20*/  IMAD.HI.U32 R7, R2, R142, RZ ;  /* 0x0000008e02077227 */ /* 0x000fc600078e00ff */
[----:B------:R-:W-:Y:S01]  /*8e30*/  ISETP.GT.U32.AND P6, PT, R3, R139, PT ;  /* 0x0000008b0300720c */ /* 0x000fe20003fc4070 */
[----:B------:R-:W-:Y:S02]  /*8e40*/  VIADD R8, R6, 0xde ;  /* 0x000000de06087836 */ /* 0x000fe40000000000 */
[----:B------:R-:W-:Y:S02]  /*8e50*/  IMAD.MOV R7, RZ, RZ, -R7 ;  /* 0x000000ffff077224 */ /* 0x000fe400078e0a07 */
[--C-:B------:R-:W-:Y:S01]  /*8e60*/  @!P2 IMAD.IADD R140, R140, 0x1, -R3.reuse ;  /* 0x000000018c8ca824 */ /* 0x100fe200078e0a03 */
[----:B------:R-:W-:Y:S01]  /*8e70*/  IABS R145, R8 ;  /* 0x0000000800917213 */ /* 0x000fe20000000000 */
[----:B------:R-:W-:Y:S02]  /*8e80*/  @!P4 IMAD.IADD R141, R141, 0x1, -R3 ;  /* 0x000000018d8dc824 */ /* 0x000fe400078e0a03 */
[C---:B------:R-:W-:Y:S01]  /*8e90*/  IMAD R142, R3.reuse, R7, R142 ;  /* 0x00000007038e7224 */ /* 0x040fe200078e028e */
[C---:B------:R-:W-:Y:S01]  /*8ea0*/  ISETP.GT.U32.AND P2, PT, R3.reuse, R140, PT ;  /* 0x0000008c0300720c */ /* 0x040fe20003f44070 */
[----:B------:R-:W-:Y:S01]  /*8eb0*/  IMAD.HI.U32 R7, R2, R143, RZ ;  /* 0x0000008f02077227 */ /* 0x000fe200078e00ff */
[----:B------:R-:W-:-:S03]  /*8ec0*/  ISETP.GT.U32.AND P4, PT, R3, R141, PT ;  /* 0x0000008d0300720c */ /* 0x000fc60003f84070 */
[----:B------:R-:W-:Y:S01]  /*8ed0*/  @!P5 IMAD.MOV R138, RZ, RZ, -R138 ;  /* 0x000000ffff8ad224 */ /* 0x000fe200078e0a8a */
[----:B------:R-:W-:Y:S01]  /*8ee0*/  ISETP.GE.AND P5, PT, R8, RZ, PT ;  /* 0x000000ff0800720c */ /* 0x000fe20003fa6270 */
[----:B------:R-:W-:Y:S01]  /*8ef0*/  @!P6 IMAD.IADD R139, R139, 0x1, -R3 ;  /* 0x000000018b8be824 */ /* 0x000fe200078e0a03 */
[----:B------:R-:W-:Y:S01]  /*8f00*/  ISETP.GT.U32.AND P6, PT, R3, R142, PT ;  /* 0x0000008e0300720c */ /* 0x000fe20003fc4070 */
[----:B------:R-:W-:-:S04]  /*8f10*/  IMAD.HI.U32 R8, R2, R145, RZ ;  /* 0x0000009102087227 */ /* 0x000fc800078e00ff */
[----:B------:R-:W-:Y:S01]  /*8f20*/  IMAD.MOV R144, RZ, RZ, -R7 ;  /* 0x000000ffff907224 */ /* 0x000fe200078e0a07 */
[----:B------:R-:W-:Y:S01]  /*8f30*/  LOP3.LUT R7, R5, 0xdc, RZ, 0xfc, !PT ;  /* 0x000000dc05077812 */ /* 0x000fe200078efcff */
[----:B------:R-:W-:Y:S02]  /*8f40*/  IMAD.MOV R8, RZ, RZ, -R8 ;  /* 0x000000ffff087224 */ /* 0x000fe400078e0a08 */
[----:B------:R-:W-:Y:S02]  /*8f50*/  IMAD R143, R3, R144, R143 ;  /* 0x00000090038f7224 */ /* 0x000fe400078e028f */
[----:B------:R-:W-:Y:S01]  /*8f60*/  @!P2 IMAD.IADD R140, R140, 0x1, -R3 ;  /* 0x000000018c8ca824 */ /* 0x000fe200078e0a03 */
[----:B------:R-:W-:Y:S01]  /*8f70*/  ISETP.GE.AND P2, PT, R147, RZ, PT ;  /* 0x000000ff9300720c */ /* 0x000fe20003f46270 */
[----:B------:R-:W-:Y:S01]  /*8f80*/  IMAD R144, R3, R8, R145 ;  /* 0x0000000803907224 */ /* 0x000fe200078e0291 */
[----:B------:R-:W-:Y:S01]  /*8f90*/  LOP3.LUT R8, R5, 0xda, RZ, 0xfc, !PT ;  /* 0x000000da05087812 */ /* 0x000fe200078efcff */
[--C-:B------:R-:W-:Y:S01]  /*8fa0*/  @!P4 IMAD.IADD R141, R141, 0x1, -R3.reuse ;  /* 0x000000018d8dc824 */ /* 0x100fe200078e0a03 */
[C---:B------:R-:W-:Y:S01]  /*8fb0*/  ISETP.GT.U32.AND P4, PT, R3.reuse, R143, PT ;  /* 0x0000008f0300720c */ /* 0x040fe20003f84070 */
[----:B------:R-:W-:Y:S01]  /*8fc0*/  @!P6 IMAD.IADD R142, R142, 0x1, -R3 ;  /* 0x000000018e8ee824 */ /* 0x000fe200078e0a03 */
[----:B------:R-:W-:Y:S01]  /*8fd0*/  IABS R145, R7 ;  /* 0x0000000700917213 */ /* 0x000fe20000000000 */
[----:B------:R-:W-:Y:S01]  /*8fe0*/  @!P3 IMAD.MOV R140, RZ, RZ, -R140 ;  /* 0x000000ffff8cb224 */ /* 0x000fe200078e0a8c */
[C---:B------:R-:W-:Y:S01]  /*8ff0*/  ISETP.GT.U32.AND P3, PT, R3.reuse, R144, PT ;  /* 0x000000900300720c */ /* 0x040fe20003f64070 */
[----:B------:R-:W-:Y:S01]  /*9000*/  @!P1 IMAD.MOV R141, RZ, RZ, -R141 ;  /* 0x000000ffff8d9224 */ /* 0x000fe200078e0a8d */
[----:B------:R-:W-:Y:S01]  /*9010*/  ISETP.GT.U32.AND P6, PT, R3, R142, PT ;  /* 0x0000008e0300720c */ /* 0x000fe20003fc4070 */
[----:B------:R-:W-:Y:S01]  /*9020*/  @!P0 IMAD.MOV R139, RZ, RZ, -R139 ;  /* 0x000000ffff8b8224 */ /* 0x000fe200078e0a8b */
[----:B------:R-:W-:-:S02]  /*9030*/  IABS R147, R8 ;  /* 0x0000000800937213 */ /* 0x000fc40000000000 */
[----:B------:R-:W-:Y:S01]  /*9040*/  ISETP.GE.AND P1, PT, R7, RZ, PT ;  /* 0x000000ff0700720c */ /* 0x000fe20003f26270 */
[----:B------:R-:W-:Y:S01]  /*9050*/  IMAD.HI.U32 R7, R2, R145, RZ ;  /* 0x0000009102077227 */ /* 0x000fe200078e00ff */
[----:B------:R-:W-:-:S03]  /*9060*/  ISETP.GE.AND P0, PT, R146, RZ, PT ;  /* 0x000000ff9200720c */ /* 0x000fc60003f06270 */
[--C-:B------:R-:W-:Y:S02]  /*9070*/  @!P4 IMAD.IADD R143, R143, 0x1, -R3.reuse ;  /* 0x000000018f8fc824 */ /* 0x100fe400078e0a03 */
[--C-:B------:R-:W-:Y:S02]  /*9080*/  @!P3 IMAD.IADD R144, R144, 0x1, -R3.reuse ;  /* 0x000000019090b824 */ /* 0x100fe400078e0a03 */
[----:B------:R-:W-:Y:S01]  /*9090*/  @!P6 IMAD.IADD R142, R142, 0x1, -R3 ;  /* 0x000000018e8ee824 */ /* 0x000fe200078e0a03 */
[C---:B------:R-:W-:Y:S01]  /*90a0*/  ISETP.GT.U32.AND P4, PT, R3.reuse, R143, PT ;  /* 0x0000008f0300720c */ /* 0x040fe20003f84070 */
[----:B------:R-:W-:Y:S01]  /*90b0*/  IMAD.MOV R146, RZ, RZ, -R7 ;  /* 0x000000ffff927224 */ /* 0x000fe200078e0a07 */
[----:B------:R-:W-:Y:S01]  /*90c0*/  ISETP.GE.AND P6, PT, R8, RZ, PT ;  /* 0x000000ff0800720c */ /* 0x000fe20003fc6270 */
[----:B------:R-:W-:Y:S01]  /*90d0*/  IMAD.HI.U32 R8, R2, R147, RZ ;  /* 0x0000009302087227 */ /* 0x000fe200078e00ff */
[----:B------:R-:W-:-:S03]  /*90e0*/  ISETP.GT.U32.AND P3, PT, R3, R144, PT ;  /* 0x000000900300720c */ /* 0x000fc60003f64070 */
[----:B------:R-:W-:Y:S02]  /*90f0*/  IMAD.MOV R8, RZ, RZ, -R8 ;  /* 0x000000ffff087224 */ /* 0x000fe400078e0a08 */
[C---:B------:R-:W-:Y:S02]  /*9100*/  IMAD R145, R3.reuse, R146, R145 ;  /* 0x0000009203917224 */ /* 0x040fe400078e0291 */
[----:B------:R-:W-:Y:S02]  /*9110*/  IMAD R146, R3, R8, R147 ;  /* 0x0000000803927224 */ /* 0x000fe400078e0293 */
[----:B------:R-:W-:Y:S01]  /*9120*/  @!P4 IMAD.IADD R143, R143, 0x1, -R3 ;  /* 0x000000018f8fc824 */ /* 0x000fe200078e0a03 */
[----:B------:R-:W-:Y:S01]  /*9130*/  ISETP.GT.U32.AND P4, PT, R3, R145, PT ;  /* 0x000000910300720c */ /* 0x000fe20003f84070 */
[----:B------:R-:W-:-:S04]  /*9140*/  IMAD.HI.U32 R7, R2, R148, RZ ;  /* 0x0000009402077227 */ /* 0x000fc800078e00ff */
[----:B------:R-:W-:Y:S01]  /*9150*/  @!P3 IMAD.IADD R144, R144, 0x1, -R3 ;  /* 0x000000019090b824 */ /* 0x000fe200078e0a03 */
[----:B------:R-:W-:Y:S01]  /*9160*/  ISETP.GT.U32.AND P3, PT, R3, R146, PT ;  /* 0x000000920300720c */ /* 0x000fe20003f64070 */
[----:B------:R-:W-:Y:S01]  /*9170*/  @!P0 IMAD.MOV R142, RZ, RZ, -R142 ;  /* 0x000000ffff8e8224 */ /* 0x000fe200078e0a8e */
[----:B------:R-:W-:Y:S01]  /*9180*/  ISETP.GE.AND P0, PT, R149, RZ, PT ;  /* 0x000000ff9500720c */ /* 0x000fe20003f06270 */
[----:B------:R-:W-:Y:S01]  /*9190*/  IMAD.MOV R7, RZ, RZ, -R7 ;  /* 0x000000ffff077224 */ /* 0x000fe200078e0a07 */
[----:B------:R-:W-:Y:S01]  /*91a0*/  IABS R149, R153 ;  /* 0x0000009900957213 */ /* 0x000fe20000000000 */
[----:B------:R-:W-:-:S04]  /*91b0*/  IMAD.HI.U32 R8, R2, R150, RZ ;  /* 0x0000009602087227 */ /* 0x000fc800078e00ff */
[--C-:B------:R-:W-:Y:S02]  /*91c0*/  @!P4 IMAD.IADD R145, R145, 0x1, -R3.reuse ;  /* 0x000000019191c824 */ /* 0x100fe400078e0a03 */
[C---:B------:R-:W-:Y:S02]  /*91d0*/  IMAD R147, R3.reuse, R7, R148 ;  /* 0x0000000703937224 */ /* 0x040fe400078e0294 */
[----:B------:R-:W-:Y:S01]  /*91e0*/  @!P3 IMAD.IADD R146, R146, 0x1, -R3 ;  /* 0x000000019292b824 */ /* 0x000fe200078e0a03 */
[C---:B------:R-:W-:Y:S01]  /*91f0*/  ISETP.GT.U32.AND P3, PT, R3.reuse, R145, PT ;  /* 0x000000910300720c */ /* 0x040fe20003f64070 */
[----:B------:R-:W-:Y:S01]  /*9200*/  IMAD.HI.U32 R7, R2, R149, RZ ;  /* 0x0000009502077227 */ /* 0x000fe200078e00ff */
[----:B------:R-:W-:-:S03]  /*9210*/  ISETP.GT.U32.AND P4, PT, R3, R147, PT ;  /* 0x000000930300720c */ /* 0x000fc60003f84070 */
[----:B------:R-:W-:Y:S02]  /*9220*/  IMAD.MOV R148, RZ, RZ, -R7 ;  /* 0x000000ffff947224 */ /* 0x000fe400078e0a07 */
[----:B------:R-:W-:Y:S02]  /*9230*/  IMAD.MOV R8, RZ, RZ, -R8 ;  /* 0x000000ffff087224 */ /* 0x000fe400078e0a08 */
[C---:B------:R-:W-:Y:S02]  /*9240*/  IMAD R148, R3.reuse, R148, R149 ;  /* 0x0000009403947224 */ /* 0x040fe400078e0295 */
[----:B------:R-:W-:Y:S02]  /*9250*/  IMAD R149, R3, R8, R150 ;  /* 0x0000000803957224 */ /* 0x000fe400078e0296 */
[----:B------:R-:W-:Y:S01]  /*9260*/  @!P3 IMAD.IADD R145, R145, 0x1, -R3 ;  /* 0x000000019191b824 */ /* 0x000fe200078e0a03 */
[C---:B------:R-:W-:Y:S01]  /*9270*/  ISETP.GT.U32.AND P3, PT, R3.reuse, R148, PT ;  /* 0x000000940300720c */ /* 0x040fe20003f64070 */
[----:B------:R-:W-:Y:S01]  /*9280*/  @!P5 IMAD.MOV R144, RZ, RZ, -R144 ;  /* 0x000000ffff90d224 */ /* 0x000fe200078e0a90 */
[----:B------:R-:W-:Y:S01]  /*9290*/  ISETP.GT.U32.AND P5, PT, R3, R149, PT ;  /* 0x000000950300720c */ /* 0x000fe20003fa4070 */
[----:B------:R-:W-:-:S04]  /*92a0*/  IMAD.HI.U32 R7, R2, R151, RZ ;  /* 0x0000009702077227 */ /* 0x000fc800078e00ff */
[----:B------:R-:W-:Y:S02]  /*92b0*/  IMAD.MOV.U32 R8, RZ, RZ, R152 ;  /* 0x000000ffff087224 */ /* 0x000fe400078e0098 */
[----:B------:R-:W-:Y:S02]  /*92c0*/  IMAD.MOV R150, RZ, RZ, -R7 ;  /* 0x000000ffff967224 */ /* 0x000fe400078e0a07 */
[----:B------:R-:W-:-:S04]  /*92d0*/  IMAD.HI.U32 R7, R2, R8, RZ ;  /* 0x0000000802077227 */ /* 0x000fc800078e00ff */
[--C-:B------:R-:W-:Y:S02]  /*92e0*/  @!P3 IMAD.IADD R148, R148, 0x1, -R3.reuse ;  /* 0x000000019494b824 */ /* 0x100fe400078e0a03 */
[----:B------:R-:W-:Y:S02]  /*92f0*/  @!P5 IMAD.IADD R149, R149, 0x1, -R3 ;  /* 0x000000019595d824 */ /* 0x000fe400078e0a03 */
[----:B------:R-:W-:Y:S01]  /*9300*/  @!P2 IMAD.MOV R143, RZ, RZ, -R143 ;  /* 0x000000ffff8fa224 */ /* 0x000fe200078e0a8f */
[C---:B------:R-:W-:Y:S01]  /*9310*/  ISETP.GT.U32.AND P5, PT, R3.reuse, R148, PT ;  /* 0x000000940300720c */ /* 0x040fe20003fa4070 */
[C---:B------:R-:W-:Y:S01]  /*9320*/  IMAD R150, R3.reuse, R150, R151 ;  /* 0x0000009603967224 */ /* 0x040fe200078e0297 */
[----:B------:R-:W-:Y:S01]  /*9330*/  ISETP.GT.U32.AND P2, PT, R3, R146, PT ;  /* 0x000000920300720c */ /* 0x000fe20003f44070 */
[----:B------:R-:W-:Y:S02]  /*9340*/  IMAD.MOV R151, RZ, RZ, -R7 ;  /* 0x000000ffff977224 */ /* 0x000fe400078e0a07 */
[----:B------:R-:W-:-:S02]  /*9350*/  @!P4 IMAD.IADD R147, R147, 0x1, -R3 ;  /* 0x000000019393c824 */ /* 0x000fc400078e0a03 */
[----:B------:R-:W-:Y:S02]  /*9360*/  VIADD R7, R6, 0xce ;  /* 0x000000ce06077836 */ /* 0x000fe40000000000 */
[C---:B------:R-:W-:Y:S01]  /*9370*/  IMAD R151, R3.reuse, R151, R8 ;  /* 0x0000009703977224 */ /* 0x040fe200078e0208 */
[C---:B------:R-:W-:Y:S01]  /*9380*/  ISETP.GT.U32.AND P4, PT, R3.reuse, R147, PT ;  /* 0x000000930300720c */ /* 0x040fe20003f84070 */
[----:B------:R-:W-:Y:S01]  /*9390*/  @!P1 IMAD.MOV R145, RZ, RZ, -R145 ;  /* 0x000000ffff919224 */ /* 0x000fe200078e0a91 */
[----:B------:R-:W-:Y:S01]  /*93a0*/  IABS R152, R7 ;  /* 0x0000000700987213 */ /* 0x000fe20000000000 */
[--C-:B------:R-:W-:Y:S01]  /*93b0*/  @!P5 IMAD.IADD R148, R148, 0x1, -R3.reuse ;  /* 0x000000019494d824 */ /* 0x100fe200078e0a03 */
[----:B------:R-:W-:Y:S01]  /*93c0*/  ISETP.GT.U32.AND P5, PT, R3, R151, PT ;  /* 0x000000970300720c */ /* 0x000fe20003fa4070 */
[----:B------:R-:W-:Y:S01]  /*93d0*/  @!P2 IMAD.IADD R146, R146, 0x1, -R3 ;  /* 0x000000019292a824 */ /* 0x000fe200078e0a03 */
[----:B------:R-:W-:Y:S02]  /*93e0*/  ISETP.GE.AND P2, PT, R153, RZ, PT ;  /* 0x000000ff9900720c */ /* 0x000fe40003f46270 */
[----:B------:R-:W-:Y:S01]  /*93f0*/  ISETP.GE.AND P3, PT, R7, RZ, PT ;  /* 0x000000ff0700720c */ /* 0x000fe20003f66270 */
[----:B------:R-:W-:Y:S01]  /*9400*/  IMAD.HI.U32 R7, R2, R152, RZ ;  /* 0x0000009802077227 */ /* 0x000fe200078e00ff */
[----:B------:R-:W-:-:S02]  /*9410*/  IABS R153, R157 ;  /* 0x0000009d00997213 */ /* 0x000fc40000000000 */
[----:B------:R-:W-:Y:S01]  /*9420*/  ISETP.GT.U32.AND P1, PT, R3, R150, PT ;  /* 0x000000960300720c */ /* 0x000fe20003f24070 */
[----:B------:R-:W-:Y:S02]  /*9430*/  IMAD.MOV R7, RZ, RZ, -R7 ;  /* 0x000000ffff077224 */ /* 0x000fe400078e0a07 */
[--C-:B------:R-:W-:Y:S01]  /*9440*/  @!P4 IMAD.IADD R147, R147, 0x1, -R3.reuse ;  /* 0x000000019393c824 */ /* 0x100fe200078e0a03 */
[----:B------:R-:W-:Y:S01]  /*9450*/  ISETP.GE.AND P4, PT, R154, RZ, PT ;  /* 0x000000ff9a00720c */ /* 0x000fe20003f86270 */
[----:B------:R-:W-:Y:S01]  /*9460*/  IMAD R152, R3, R7, R152 ;  /* 0x0000000703987224 */ /* 0x000fe200078e0298 */
[----:B------:R-:W-:Y:S01]  /*9470*/  IABS R154, R158 ;  /* 0x0000009e009a7213 */ /* 0x000fe20000000000 */
[----:B------:R-:W-:Y:S01]  /*9480*/  @!P5 IMAD.IADD R151, R151, 0x1, -R3 ;  /* 0x000000019797d824 */ /* 0x000fe200078e0a03 */
[----:B------:R-:W-:Y:S01]  /*9490*/  ISETP.GE.AND P5, PT, R157, RZ, PT ;  /* 0x000000ff9d00720c */ /* 0x000fe20003fa6270 */
[----:B------:R-:W-:Y:S01]  /*94a0*/  IMAD.HI.U32 R7, R2, R153, RZ ;  /* 0x0000009902077227 */ /* 0x000fe200078e00ff */
[----:B------:R-:W-:-:S03]  /*94b0*/  IABS R157, R161 ;  /* 0x000000a1009d7213 */ /* 0x000fc60000000000 */
[----:B------:R-:W-:Y:S01]  /*94c0*/  @!P2 IMAD.MOV R148, RZ, RZ, -R148 ;  /* 0x000000ffff94a224 */ /* 0x000fe200078e0a94 */
[----:B------:R-:W-:Y:S01]  /*94d0*/  ISETP.GT.U32.AND P2, PT, R3, R151, PT ;  /* 0x000000970300720c */ /* 0x000fe20003f44070 */
[----:B------:R-:W-:Y:S02]  /*94e0*/  IMAD.MOV R8, RZ, RZ, -R7 ;  /* 0x000000ffff087224 */ /* 0x000fe400078e0a07 */
[----:B------:R-:W-:-:S04]  /*94f0*/  IMAD.HI.U32 R7, R2, R154, RZ ;  /* 0x0000009a02077227 */ /* 0x000fc800078e00ff */
[C---:B------:R-:W-:Y:S02]  /*9500*/  IMAD R153, R3.reuse, R8, R153 ;  /* 0x0000000803997224 */ /* 0x040fe400078e0299 */
[----:B------:R-:W-:Y:S02]  /*9510*/  IMAD.MOV R8, RZ, RZ, -R7 ;  /* 0x000000ffff087224 */ /* 0x000fe400078e0a07 */
[--C-:B------:R-:W-:Y:S02]  /*9520*/  @!P1 IMAD.IADD R150, R150, 0x1, -R3.reuse ;  /* 0x0000000196969824 */ /* 0x100fe400078e0a03 */
[C---:B------:R-:W-:Y:S02]  /*9530*/  IMAD R154, R3.reuse, R8, R154 ;  /* 0x00000008039a7224 */ /* 0x040fe400078e029a */
[----:B------:R-:W-:Y:S01]  /*9540*/  @!P6 IMAD.MOV R146, RZ, RZ, -R146 ;  /* 0x000000ffff92e224 */ /* 0x000fe200078e0a92 */
[----:B------:R-:W-:Y:S01]  /*9550*/  ISETP.GT.U32.AND P6, PT, R3, R149, PT ;  /* 0x000000950300720c */ /* 0x000fe20003fc4070 */
[----:B------:R-:W-:Y:S01]  /*9560*/  @!P2 IMAD.IADD R151, R151, 0x1, -R3 ;  /* 0x000000019797a824 */ /* 0x000fe200078e0a03 */
[C---:B------:R-:W-:Y:S01]  /*9570*/  ISETP.GT.U32.AND P1, PT, R3.reuse, R150, PT ;  /* 0x000000960300720c */ /* 0x040fe20003f24070 */
[----:B------:R-:W-:Y:S01]  /*9580*/  @!P0 IMAD.MOV R147, RZ, RZ, -R147 ;  /* 0x000000ffff938224 */ /* 0x000fe200078e0a93 */
[----:B------:R-:W-:-:S02]  /*9590*/  ISETP.GT.U32.AND P2, PT, R3, R154, PT ;  /* 0x0000009a0300720c */ /* 0x000fc40003f44070 */
[----:B------:R-:W-:Y:S02]  /*95a0*/  ISETP.GE.AND P0, PT, R155, RZ, PT ;  /* 0x000000ff9b00720c */ /* 0x000fe40003f06270 */
[----:B------:R-:W-:-:S05]  /*95b0*/  IABS R155, R159 ;  /* 0x0000009f009b7213 */ /* 0x000fca0000000000 */
[--C-:B------:R-:W-:Y:S01]  /*95c0*/  @!P6 IMAD.IADD R149, R149, 0x1, -R3.reuse ;  /* 0x000000019595e824 */ /* 0x100fe200078e0a03 */
[----:B------:R-:W-:Y:S01]  /*95d0*/  ISETP.GE.AND P6, PT, R156, RZ, PT ;  /* 0x000000ff9c00720c */ /* 0x000fe20003fc6270 */
[--C-:B------:R-:W-:Y:S01]  /*95e0*/  @!P1 IMAD.IADD R150, R150, 0x1, -R3.reuse ;  /* 0x0000000196969824 */ /* 0x100fe200078e0a03 */
[----:B------:R-:W-:Y:S01]  /*95f0*/  ISETP.GT.U32.AND P1, PT, R3, R152, PT ;  /* 0x000000980300720c */ /* 0x000fe20003f24070 */
[----:B------:R-:W-:Y:S01]  /*9600*/  @!P2 IMAD.IADD R154, R154, 0x1, -R3 ;  /* 0x000000019a9aa824 */ /* 0x000fe200078e0a03 */
[----:B------:R-:W-:Y:S01]  /*9610*/  IABS R156, R160 ;  /* 0x000000a0009c7213 */ /* 0x000fe20000000000 */
[----:B------:R-:W-:-:S03]  /*9620*/  IMAD.HI.U32 R7, R2, R155, RZ ;  /* 0x0000009b02077227 */ /* 0x000fc600078e00ff */
[C---:B------:R-:W-:Y:S01]  /*9630*/  ISETP.GT.U32.AND P2, PT, R3.reuse, R154, PT ;  /* 0x0000009a0300720c */ /* 0x040fe20003f44070 */
[----:B------:R-:W-:Y:S01]  /*9640*/  @!P4 IMAD.MOV R149, RZ, RZ, -R149 ;  /* 0x000000ffff95c224 */ /* 0x000fe200078e0a95 */
[----:B------:R-:W-:Y:S01]  /*9650*/  ISETP.GT.U32.AND P4, PT, R3, R153, PT ;  /* 0x000000990300720c */ /* 0x000fe20003f84070 */
[----:B------:R-:W-:Y:S02]  /*9660*/  IMAD.MOV R8, RZ, RZ, -R7 ;  /* 0x000000ffff087224 */ /* 0x000fe400078e0a07 */
[----:B------:R-:W-:-:S04]  /*9670*/  IMAD.HI.U32 R7, R2, R156, RZ ;  /* 0x0000009c02077227 */ /* 0x000fc800078e00ff */
[----:B------:R-:W-:Y:S02]  /*9680*/  IMAD.MOV R7, RZ, RZ, -R7 ;  /* 0x000000ffff077224 */ /* 0x000fe400078e0a07 */
[--C-:B------:R-:W-:Y:S02]  /*9690*/  @!P1 IMAD.IADD R152, R152, 0x1, -R3.reuse ;  /* 0x0000000198989824 */ /* 0x100fe400078e0a03 */
[----:B------:R-:W-:Y:S02]  /*96a0*/  IMAD R156, R3, R7, R156 ;  /* 0x00000007039c7224 */ /* 0x000fe400078e029c */
[--C-:B------:R-:W-:Y:S01]  /*96b0*/  @!P4 IMAD.IADD R153, R153, 0x1, -R3.reuse ;  /* 0x000000019999c824 */ /* 0x100fe200078e0a03 */
[C---:B------:R-:W-:Y:S01]  /*96c0*/  ISETP.GT.U32.AND P1, PT, R3.reuse, R152, PT ;  /* 0x000000980300720c */ /* 0x040fe20003f24070 */
[----:B------:R-:W-:Y:S01]  /*96d0*/  @!P2 IMAD.IADD R154, R154, 0x1, -R3 ;  /* 0x000000019a9aa824 */ /* 0x000fe200078e0a03 */
[C---:B------:R-:W-:Y:S01]  /*96e0*/  ISETP.GT.U32.AND P2, PT, R3.reuse, R156, PT ;  /* 0x0000009c0300720c */ /* 0x040fe20003f44070 */
[----:B------:R-:W-:Y:S01]  /*96f0*/  @!P0 IMAD.MOV R150, RZ, RZ, -R150 ;  /* 0x000000ffff968224 */ /* 0x000fe200078e0a96 */
[----:B------:R-:W-:Y:S01]  /*9700*/  ISETP.GE.AND P0, PT, R158, RZ, PT ;  /* 0x000000ff9e00720c */ /* 0x000fe20003f06270 */
[C---:B------:R-:W-:Y:S01]  /*9710*/  IMAD R155, R3.reuse, R8, R155 ;  /* 0x00000008039b7224 */ /* 0x040fe200078e029b */
[----:B------:R-:W-:Y:S01]  /*9720*/  ISETP.GT.U32.AND P4, PT, R3, R153, PT ;  /* 0x000000990300720c */ /* 0x000fe20003f84070 */
[----:B------:R-:W-:Y:S01]  /*9730*/  IMAD.HI.U32 R8, R2, R157, RZ ;  /* 0x0000009d02087227 */ /* 0x000fe200078e00ff */
[----:B------:R-:W-:-:S03]  /*9740*/  IABS R158, R162 ;  /* 0x000000a2009e7213 */ /* 0x000fc60000000000 */
[----:B------:R-:W-:Y:S01]  /*9750*/  @!P6 IMAD.MOV R151, RZ, RZ, -R151 ;  /* 0x000000ffff97e224 */ /* 0x000fe200078e0a97 */
[----:B------:R-:W-:Y:S01]  /*9760*/  ISETP.GT.U32.AND P6, PT, R3, R155, PT ;  /* 0x0000009b0300720c */ /* 0x000fe20003fc4070 */
[----:B------:R-:W-:-:S04]  /*9770*/  IMAD.HI.U32 R7, R2, R158, RZ ;  /* 0x0000009e02077227 */ /* 0x000fc800078e00ff */
[--C-:B------:R-:W-:Y:S01]  /*9780*/  @!P1 IMAD.IADD R152, R152, 0x1, -R3.reuse ;  /* 0x0000000198989824 */ /* 0x100fe200078e0a03 */
[----:B------:R-:W-:Y:S01]  /*9790*/  ISETP.GE.AND P1, PT, R159, RZ, PT ;  /* 0x000000ff9f00720c */ /* 0x000fe20003f26270 */
[----:B------:R-:W-:Y:S01]  /*97a0*/  IMAD.MOV R8, RZ, RZ, -R8 ;  /* 0x000000ffff087224 */ /* 0x000fe200078e0a08 */
[----:B------:R-:W-:Y:S01]  /*97b0*/  IABS R159, R164 ;  /* 0x000000a4009f7213 */ /* 0x000fe20000000000 */
[----:B------:R-:W-:Y:S02]  /*97c0*/  @!P2 IMAD.IADD R156, R156, 0x1, -R3 ;  /* 0x000000019c9ca824 */ /* 0x000fe400078e0a03 */
[----:B------:R-:W-:Y:S02]  /*97d0*/  IMAD.MOV R7, RZ, RZ, -R7 ;  /* 0x000000ffff077224 */ /* 0x000fe400078e0a07 */
[C---:B------:R-:W-:Y:S01]  /*97e0*/  IMAD R157, R3.reuse, R8, R157 ;  /* 0x00000008039d7224 */ /* 0x040fe200078e029d */
[----:B------:R-:W-:Y:S01]  /*97f0*/  ISETP.GT.U32.AND P2, PT, R3, R156, PT ;  /* 0x0000009c0300720c */ /* 0x000fe20003f44070 */
[----:B------:R-:W-:Y:S01]  /*9800*/  @!P4 IMAD.IADD R153, R153, 0x1, -R3 ;  /* 0x000000019999c824 */ /* 0x000fe200078e0a03 */
[----:B------:R-:W-:Y:S01]  /*9810*/  ISETP.GE.AND P4, PT, R161, RZ, PT ;  /* 0x000000ffa100720c */ /* 0x000fe20003f86270 */
[----:B------:R-:W-:Y:S01]  /*9820*/  VIADD R8, R6, 0xbe ;  /* 0x000000be06087836 */ /* 0x000fe20000000000 */
[----:B------:R-:W-:Y:S01]  /*9830*/  IABS R161, R165 ;  /* 0x000000a500a17213 */ /* 0x000fe20000000000 */
[----:B------:R-:W-:-:S02]  /*9840*/  IMAD R158, R3, R7, R158 ;  /* 0x00000007039e7224 */ /* 0x000fc400078e029e */
[----:B------:R-:W-:-:S04]  /*9850*/  IMAD.HI.U32 R7, R2, R159, RZ ;  /* 0x0000009f02077227 */ /* 0x000fc800078e00ff */
[----:B------:R-:W-:Y:S01]  /*9860*/  @!P3 IMAD.MOV R152, RZ, RZ, -R152 ;  /* 0x000000ffff98b224 */ /* 0x000fe200078e0a98 */
[----:B------:R-:W-:Y:S01]  /*9870*/  ISETP.GE.AND P3, PT, R160, RZ, PT ;  /* 0x000000ffa000720c */ /* 0x000fe20003f66270 */
[----:B------:R-:W-:Y:S01]  /*9880*/  @!P5 IMAD.MOV R153, RZ, RZ, -R153 ;  /* 0x000000ffff99d224 */ /* 0x000fe200078e0a99 */
[----:B------:R-:W-:Y:S01]  /*9890*/  ISETP.GE.AND P5, PT, R8, RZ, PT ;  /* 0x000000ff0800720c */ /* 0x000fe20003fa6270 */
[----:B------:R-:W-:Y:S01]  /*98a0*/  @!P6 IMAD.IADD R155, R155, 0x1, -R3 ;  /* 0x000000019b9be824 */ /* 0x000fe200078e0a03 */
[----:B------:R-:W-:Y:S01]  /*98b0*/  IABS R160, R8 ;  /* 0x0000000800a07213 */ /* 0x000fe20000000000 */
[----:B------:R-:W-:Y:S02]  /*98c0*/  IMAD.MOV R8, RZ, RZ, -R7 ;  /* 0x000000ffff087224 */ /* 0x000fe400078e0a07 */
[----:B------:R-:W-:Y:S01]  /*98d0*/  @!P0 IMAD.MOV R154, RZ, RZ, -R154 ;  /* 0x000000ffff9a8224 */ /* 0x000fe200078e0a9a */
[C---:B------:R-:W-:Y:S01]  /*98e0*/  ISETP.GT.U32.AND P6, PT, R3.reuse, R155, PT ;  /* 0x0000009b0300720c */ /* 0x040fe20003fc4070 */
[C---:B------:R-:W-:Y:S01]  /*98f0*/  IMAD R159, R3.reuse, R8, R159 ;  /* 0x00000008039f7224 */ /* 0x040fe200078e029f */
[----:B------:R-:W-:Y:S01]  /*9900*/  ISETP.GT.U32.AND P0, PT, R3, R157, PT ;  /* 0x0000009d0300720c */ /* 0x000fe20003f04070 */
[----:B------:R-:W-:-:S02]  /*9910*/  @!P2 IMAD.IADD R156, R156, 0x1, -R3 ;  /* 0x000000019c9ca824 */ /* 0x000fc400078e0a03 */
[----:B------:R-:W-:Y:S01]  /*9920*/  IMAD.HI.U32 R7, R2, R160, RZ ;  /* 0x000000a002077227 */ /* 0x000fe200078e00ff */
[----:B------:R-:W-:-:S03]  /*9930*/  ISETP.GT.U32.AND P2, PT, R3, R159, PT ;  /* 0x0000009f0300720c */ /* 0x000fc60003f44070 */
[----:B------:R-:W-:Y:S02]  /*9940*/  IMAD.MOV R7, RZ, RZ, -R7 ;  /* 0x000000ffff077224 */ /* 0x000fe400078e0a07 */
[----:B------:R-:W-:-:S04]  /*9950*/  IMAD.HI.U32 R8, R2, R163, RZ ;  /* 0x000000a302087227 */ /* 0x000fc800078e00ff */
[--C-:B------:R-:W-:Y:S01]  /*9960*/  @!P6 IMAD.IADD R155, R155, 0x1, -R3.reuse ;  /* 0x000000019b9be824 */ /* 0x100fe200078e0a03 */
[----:B------:R-:W-:Y:S01]  /*9970*/  ISETP.GE.AND P6, PT, R162, RZ, PT ;  /* 0x000000ffa200720c */ /* 0x000fe20003fc6270 */
[----:B------:R-:W-:Y:S02]  /*9980*/  @!P0 IMAD.IADD R157, R157, 0x1, -R3 ;  /* 0x000000019d9d8824 */ /* 0x000fe400078e0a03 */
[----:B------:R-:W-:Y:S01]  /*9990*/  @!P1 IMAD.MOV R155, RZ, RZ, -R155 ;  /* 0x000000ffff9b9224 */ /* 0x000fe200078e0a9b */
[----:B------:R-:W-:Y:S01]  /*99a0*/  ISETP.GT.U32.AND P1, PT, R3, R158, PT ;  /* 0x0000009e0300720c */ /* 0x000fe20003f24070 */
[----:B------:R-:W-:Y:S01]  /*99b0*/  @!P2 IMAD.IADD R159, R159, 0x1, -R3 ;  /* 0x000000019f9fa824 */ /* 0x000fe200078e0a03 */
[C---:B------:R-:W-:Y:S01]  /*99c0*/  ISETP.GT.U32.AND P0, PT, R3.reuse, R157, PT ;  /* 0x0000009d0300720c */ /* 0x040fe20003f04070 */
[C---:B------:R-:W-:Y:S02]  /*99d0*/  IMAD R160, R3.reuse, R7, R160 ;  /* 0x0000000703a07224 */ /* 0x040fe400078e02a0 */
[----:B------:R-:W-:Y:S01]  /*99e0*/  IMAD.HI.U32 R7, R2, R161, RZ ;  /* 0x000000a102077227 */ /* 0x000fe200078e00ff */
[----:B------:R-:W-:-:S03]  /*99f0*/  ISETP.GT.U32.AND P2, PT, R3, R159, PT ;  /* 0x0000009f0300720c */ /* 0x000fc60003f44070 */
[----:B------:R-:W-:Y:S02]  /*9a00*/  IMAD.MOV R162, RZ, RZ, -R7 ;  /* 0x000000ffffa27224 */ /* 0x000fe400078e0a07 */
[----:B------:R-:W-:Y:S02]  /*9a10*/  IMAD.MOV R8, RZ, RZ, -R8 ;  /* 0x000000ffff087224 */ /* 0x000fe400078e0a08 */
[--C-:B------:R-:W-:Y:S01]  /*9a20*/  @!P1 IMAD.IADD R158, R158, 0x1, -R3.reuse ;  /* 0x000000019e9e9824 */ /* 0x100fe200078e0a03 */
[----:B------:R-:W-:Y:S01]  /*9a30*/  ISETP.GE.AND P1, PT, R164, RZ, PT ;  /* 0x000000ffa400720c */ /* 0x000fe20003f26270 */
[----:B------:R-:W-:Y:S01]  /*9a40*/  @!P0 IMAD.IADD R157, R157, 0x1, -R3 ;  /* 0x000000019d9d8824 */ /* 0x000fe200078e0a03 */
[C---:B------:R-:W-:Y:S01]  /*9a50*/  ISETP.GT.U32.AND P0, PT, R3.reuse, R160, PT ;  /* 0x000000a00300720c */ /* 0x040fe20003f04070 */
[C---:B------:R-:W-:Y:S01]  /*9a60*/  IMAD R161, R3.reuse, R162, R161 ;  /* 0x000000a203a17224 */ /* 0x040fe200078e02a1 */
[----:B------:R-:W-:Y:S01]  /*9a70*/  IABS R164, R167 ;  /* 0x000000a700a47213 */ /* 0x000fe20000000000 */
[----:B------:R-:W-:Y:S01]  /*9a80*/  IMAD R162, R3, R8, R163 ;  /* 0x0000000803a27224 */ /* 0x000fe200078e02a3 */
[----:B------:R-:W-:Y:S01]  /*9a90*/  LOP3.LUT R8, R5, 0xb6, RZ, 0xfc, !PT ;  /* 0x000000b605087812 */ /* 0x000fe200078efcff */
[----:B------:R-:W-:Y:S01]  /*9aa0*/  @!P3 IMAD.MOV R156, RZ, RZ, -R156 ;  /* 0x000000ffff9cb224 */ /* 0x000fe200078e0a9c */
[C---:B------:R-:W-:Y:S01]  /*9ab0*/  ISETP.GT.U32.AND P3, PT, R3.reuse, R158, PT ;  /* 0x0000009e0300720c */ /* 0x040fe20003f64070 */
[----:B------:R-:W-:Y:S01]  /*9ac0*/  @!P4 IMAD.MOV R157, RZ, RZ, -R157 ;  /* 0x000000ffff9dc224 */ /* 0x000fe200078e0a9d */
[----:B------:R-:W-:Y:S01]  /*9ad0*/  ISETP.GT.U32.AND P4, PT, R3, R161, PT ;  /* 0x000000a10300720c */ /* 0x000fe20003f84070 */
[----:B------:R-:W-:Y:S01]  /*9ae0*/  @!P2 IMAD.IADD R159, R159, 0x1, -R3 ;  /* 0x000000019f9fa824 */ /* 0x000fe200078e0a03 */
[----:B------:R-:W-:Y:S01]  /*9af0*/  ISETP.GT.U32.AND P2, PT, R3, R162, PT ;  /* 0x000000a20300720c */ /* 0x000fe20003f44070 */
[----:B------:R-:W-:-:S04]  /*9b00*/  IMAD.HI.U32 R7, R2, R164, RZ ;  /* 0x000000a402077227 */ /* 0x000fc800078e00ff */
[----:B------:R-:W-:Y:S02]  /*9b10*/  IMAD.MOV R7, RZ, RZ, -R7 ;  /* 0x000000ffff077224 */ /* 0x000fe400078e0a07 */
[--C-:B------:R-:W-:Y:S02]  /*9b20*/  @!P0 IMAD.IADD R160, R160, 0x1, -R3.reuse ;  /* 0x00000001a0a08824 */ /* 0x100fe400078e0a03 */
[C---:B------:R-:W-:Y:S02]  /*9b30*/  IMAD R163, R3.reuse, R7, R164 ;  /* 0x0000000703a37224 */ /* 0x040fe400078e02a4 */
[--C-:B------:R-:W-:Y:S01]  /*9b40*/  @!P3 IMAD.IADD R158, R158, 0x1, -R3.reuse ;  /* 0x000000019e9eb824 */ /* 0x100fe200078e0a03 */
[----:B------:R-:W-:Y:S01]  /*9b50*/  ISETP.GT.U32.AND P0, PT, R3, R160, PT ;  /* 0x000000a00300720c */ /* 0x000fe20003f04070 */
[--C-:B------:R-:W-:Y:S01]  /*9b60*/  @!P4 IMAD.IADD R161, R161, 0x1, -R3.reuse ;  /* 0x00000001a1a1c824 */ /* 0x100fe200078e0a03 */
[----:B------:R-:W-:Y:S01]  /*9b70*/  ISETP.GE.AND P3, PT, R165, RZ, PT ;  /* 0x000000ffa500720c */ /* 0x000fe20003f66270 */
[----:B------:R-:W-:Y:S01]  /*9b80*/  @!P2 IMAD.IADD R162, R162, 0x1, -R3 ;  /* 0x00000001a2a2a824 */ /* 0x000fe200078e0a03 */
[----:B------:R-:W-:Y:S01]  /*9b90*/  IABS R165, R8 ;  /* 0x0000000800a57213 */ /* 0x000fe20000000000 */
[----:B------:R-:W-:Y:S01]  /*9ba0*/  @!P6 IMAD.MOV R158, RZ, RZ, -R158 ;  /* 0x000000ffff9ee224 */ /* 0x000fe200078e0a9e */
[C---:B------:R-:W-:Y:S01]  /*9bb0*/  ISETP.GT.U32.AND P4, PT, R3.reuse, R163, PT ;  /* 0x000000a30300720c */ /* 0x040fe20003f84070 */
[----:B------:R-:W-:Y:S01]  /*9bc0*/  @!P1 IMAD.MOV R159, RZ, RZ, -R159 ;  /* 0x000000ffff9f9224 */ /* 0x000fe200078e0a9f */
[C---:B------:R-:W-:Y:S01]  /*9bd0*/  ISETP.GT.U32.AND P6, PT, R3.reuse, R162, PT ;  /* 0x000000a20300720c */ /* 0x040fe20003fc4070 */
[----:B------:R-:W-:Y:S01]  /*9be0*/  IMAD.HI.U32 R7, R2, R165, RZ ;  /* 0x000000a502077227 */ /* 0x000fe200078e00ff */
[----:B------:R-:W-:-:S02]  /*9bf0*/  ISETP.GT.U32.AND P2, PT, R3, R161, PT ;  /* 0x000000a10300720c */ /* 0x000fc40003f44070 */
[----:B------:R-:W-:Y:S01]  /*9c00*/  ISETP.GE.AND P1, PT, R167, RZ, PT ;  /* 0x000000ffa700720c */ /* 0x000fe20003f26270 */
[----:B------:R-:W-:Y:S01]  /*9c10*/  IMAD.MOV R164, RZ, RZ, -R7 ;  /* 0x000000ffffa47224 */ /* 0x000fe200078e0a07 */
[----:B------:R-:W-:Y:S01]  /*9c20*/  IABS R167, R171 ;  /* 0x000000ab00a77213 */ /* 0x000fe20000000000 */
[----:B------:R-:W-:Y:S01]  /*9c30*/  @!P0 IMAD.IADD R160, R160, 0x1, -R3 ;  /* 0x00000001a0a08824 */ /* 0x000fe200078e0a03 */
[----:B------:R-:W-:Y:S01]  /*9c40*/  ISETP.GE.AND P0, PT, R166, RZ, PT ;  /* 0x000000ffa600720c */ /* 0x000fe20003f06270 */
[----:B------:R-:W-:Y:S01]  /*9c50*/  IMAD R164, R3, R164, R165 ;  /* 0x000000a403a47224 */ /* 0x000fe200078e02a5 */
        /* <DEDUP_REMOVED lines=8> */
[----:B------:R-:W-:Y:S01]  /*9ce0*/  IMAD R165, R3, R7, R166 ;  /* 0x0000000703a57224 */ /* 0x000fe200078e02a6 */
[----:B------:R-:W-:Y:S01]  /*9cf0*/  IABS R166, R170 ;  /* 0x000000aa00a67213 */ /* 0x000fe20000000000 */
[----:B------:R-:W-:Y:S02]  /*9d00*/  @!P3 IMAD.MOV R161, RZ, RZ, -R161 ;  /* 0x000000ffffa1b224 */ /* 0x000fe400078e0aa1 */
[--C-:B------:R-:W-:Y:S01]  /*9d10*/  @!P6 IMAD.IADD R164, R164, 0x1, -R3.reuse ;  /* 0x00000001a4a4e824 */ /* 0x100fe200078e0a03 */
[----:B------:R-:W-:Y:S01]  /*9d20*/  ISETP.GE.AND P6, PT, R168, RZ, PT ;  /* 0x000000ffa800720c */ /* 0x000fe20003fc6270 */
[----:B------:R-:W-:Y:S01]  /*9d30*/  @!P4 IMAD.IADD R163, R163, 0x1, -R3 ;  /* 0x00000001a3a3c824 */ /* 0x000fe200078e0a03 */
[C---:B------:R-:W-:Y:S01]  /*9d40*/  ISETP.GT.U32.AND P4, PT, R3.reuse, R165, PT ;  /* 0x000000a50300720c */ /* 0x040fe20003f84070 */
[----:B------:R-:W-:Y:S01]  /*9d50*/  IMAD.HI.U32 R7, R2, R166, RZ ;  /* 0x000000a602077227 */ /* 0x000fe200078e00ff */
[----:B------:R-:W-:-:S03]  /*9d60*/  ISETP.GT.U32.AND P3, PT, R3, R164, PT ;  /* 0x000000a40300720c */ /* 0x000fc60003f64070 */
[----:B------:R-:W-:Y:S02]  /*9d70*/  IMAD.MOV R7, RZ, RZ, -R7 ;  /* 0x000000ffff077224 */ /* 0x000fe400078e0a07 */
[----:B------:R-:W-:Y:S01]  /*9d80*/  @!P5 IMAD.MOV R160, RZ, RZ, -R160 ;  /* 0x000000ffffa0d224 */ /* 0x000fe200078e0aa0 */
[----:B------:R-:W-:Y:S01]  /*9d90*/  ISETP.GE.AND P5, PT, R8, RZ, PT ;  /* 0x000000ff0800720c */ /* 0x000fe20003fa6270 */
[----:B------:R-:W-:Y:S02]  /*9da0*/  VIADD R8, R6, 0xae ;  /* 0x000000ae06087836 */ /* 0x000fe40000000000 */
[----:B------:R-:W-:Y:S02]  /*9db0*/  IMAD R166, R3, R7, R166 ;  /* 0x0000000703a67224 */ /* 0x000fe400078e02a6 */
[--C-:B------:R-:W-:Y:S01]  /*9dc0*/  @!P4 IMAD.IADD R165, R165, 0x1, -R3.reuse ;  /* 0x00000001a5a5c824 */ /* 0x100fe200078e0a03 */
[----:B------:R-:W-:Y:S01]  /*9dd0*/  ISETP.GE.AND P2, PT, R8, RZ, PT ;  /* 0x000000ff0800720c */ /* 0x000fe20003f46270 */
[----:B------:R-:W-:Y:S01]  /*9de0*/  @!P3 IMAD.IADD R164, R164, 0x1, -R3 ;  /* 0x00000001a4a4b824 */ /* 0x000fe200078e0a03 */
[----:B------:R-:W-:Y:S01]  /*9df0*/  IABS R169, R8 ;  /* 0x0000000800a97213 */ /* 0x000fe20000000000 */
[----:B------:R-:W-:Y:S01]  /*9e00*/  IMAD.HI.U32 R8, R2, R167, RZ ;  /* 0x000000a702087227 */ /* 0x000fe200078e00ff */
[----:B------:R-:W-:-:S02]  /*9e10*/  ISETP.GT.U32.AND P4, PT, R3, R165, PT ;  /* 0x000000a50300720c */ /* 0x000fc40003f84070 */
[----:B------:R-:W-:Y:S01]  /*9e20*/  ISETP.GT.U32.AND P3, PT, R3, R166, PT ;  /* 0x000000a60300720c */ /* 0x000fe20003f64070 */
[----:B------:R-:W-:-:S04]  /*9e30*/  IMAD.HI.U32 R168, R2, R169, RZ ;  /* 0x000000a902a87227 */ /* 0x000fc800078e00ff */
[----:B------:R-:W-:Y:S02]  /*9e40*/  IMAD.MOV R8, RZ, RZ, -R8 ;  /* 0x000000ffff087224 */ /* 0x000fe400078e0a08 */
[----:B------:R-:W-:Y:S02]  /*9e50*/  IMAD.MOV R168, RZ, RZ, -R168 ;  /* 0x000000ffffa87224 */ /* 0x000fe400078e0aa8 */
[----:B------:R-:W-:Y:S01]  /*9e60*/  IMAD R167, R3, R8, R167 ;  /* 0x0000000803a77224 */ /* 0x000fe200078e02a7 */
[----:B------:R-:W-:Y:S01]  /*9e70*/  LOP3.LUT R8, R5, 0xac, RZ, 0xfc, !PT ;  /* 0x000000ac05087812 */ /* 0x000fe200078efcff */
[----:B------:R-:W-:Y:S02]  /*9e80*/  IMAD R168, R3, R168, R169 ;  /* 0x000000a803a87224 */ /* 0x000fe400078e02a9 */
[--C-:B------:R-:W-:Y:S01]  /*9e90*/  @!P4 IMAD.IADD R165, R165, 0x1, -R3.reuse ;  /* 0x00000001a5a5c824 */ /* 0x100fe200078e0a03 */
[----:B------:R-:W-:Y:S01]  /*9ea0*/  IABS R169, R8 ;  /* 0x0000000800a97213 */ /* 0x000fe20000000000 */
[----:B------:R-:W-:Y:S01]  /*9eb0*/  @!P3 IMAD.IADD R166, R166, 0x1, -R3 ;  /* 0x00000001a6a6b824 */ /* 0x000fe200078e0a03 */
[----:B------:R-:W-:Y:S01]  /*9ec0*/  ISETP.GE.AND P3, PT, R8, RZ, PT ;  /* 0x000000ff0800720c */ /* 0x000fe20003f66270 */
[----:B------:R-:W-:Y:S01]  /*9ed0*/  @!P1 IMAD.MOV R163, RZ, RZ, -R163 ;  /* 0x000000ffffa39224 */ /* 0x000fe200078e0aa3 */
[C---:B------:R-:W-:Y:S01]  /*9ee0*/  ISETP.GT.U32.AND P1, PT, R3.reuse, R167, PT ;  /* 0x000000a70300720c */ /* 0x040fe20003f24070 */
[----:B------:R-:W-:Y:S01]  /*9ef0*/  @!P6 IMAD.MOV R165, RZ, RZ, -R165 ;  /* 0x000000ffffa5e224 */ /* 0x000fe200078e0aa5 */
[C---:B------:R-:W-:Y:S01]  /*9f00*/  ISETP.GT.U32.AND P6, PT, R3.reuse, R166, PT ;  /* 0x000000a60300720c */ /* 0x040fe20003fc4070 */
[----:B------:R-:W-:Y:S01]  /*9f10*/  IMAD.HI.U32 R7, R2, R169, RZ ;  /* 0x000000a902077227 */ /* 0x000fe200078e00ff */
[----:B------:R-:W-:-:S03]  /*9f20*/  ISETP.GT.U32.AND P4, PT, R3, R168, PT ;  /* 0x000000a80300720c */ /* 0x000fc60003f84070 */
[----:B------:R-:W-:Y:S02]  /*9f30*/  IMAD.MOV R8, RZ, RZ, -R7 ;  /* 0x000000ffff087224 */ /* 0x000fe400078e0a07 */
[----:B------:R-:W-:Y:S01]  /*9f40*/  @!P0 IMAD.MOV R162, RZ, RZ, -R162 ;  /* 0x000000ffffa28224 */ /* 0x000fe200078e0aa2 */
        /* <DEDUP_REMOVED lines=11> */
[--C-:B------:R-:W-:Y:S01]  /*a000*/  @!P4 IMAD.IADD R168, R168, 0x1, -R3.reuse ;  /* 0x00000001a8a8c824 */ /* 0x100fe200078e0a03 */
[----:B------:R-:W-:Y:S01]  /*a010*/  IABS R171, R174 ;  /* 0x000000ae00ab7213 */ /* 0x000fe20000000000 */
[----:B------:R-:W-:Y:S02]  /*a020*/  IMAD R170, R3, R8, R170 ;  /* 0x0000000803aa7224 */ /* 0x000fe400078e02aa */
[----:B------:R-:W-:Y:S01]  /*a030*/  @!P6 IMAD.IADD R169, R169, 0x1, -R3 ;  /* 0x00000001a9a9e824 */ /* 0x000fe200078e0a03 */
[C---:B------:R-:W-:Y:S01]  /*a040*/  ISETP.GT.U32.AND P4, PT, R3.reuse, R168, PT ;  /* 0x000000a80300720c */ /* 0x040fe20003f84070 */
[----:B------:R-:W-:Y:S01]  /*a050*/  IMAD.HI.U32 R7, R2, R171, RZ ;  /* 0x000000ab02077227 */ /* 0x000fe200078e00ff */
[----:B------:R-:W-:-:S03]  /*a060*/  ISETP.GT.U32.AND P6, PT, R3, R170, PT ;  /* 0x000000aa0300720c */ /* 0x000fc60003fc4070 */
[----:B------:R-:W-:Y:S01]  /*a070*/  @!P1 IMAD.IADD R167, R167, 0x1, -R3 ;  /* 0x00000001a7a79824 */ /* 0x000fe200078e0a03 */
[----:B------:R-:W-:Y:S01]  /*a080*/  ISETP.GE.AND P1, PT, R172, RZ, PT ;  /* 0x000000ffac00720c */ /* 0x000fe20003f26270 */
[----:B------:R-:W-:-:S04]  /*a090*/  IMAD.HI.U32 R8, R2, R173, RZ ;  /* 0x000000ad02087227 */ /* 0x000fc800078e00ff */
[----:B------:R-:W-:Y:S01]  /*a0a0*/  IMAD.MOV R172, RZ, RZ, -R7 ;  /* 0x000000ffffac7224 */ /* 0x000fe200078e0a07 */
[----:B------:R-:W-:Y:S01]  /*a0b0*/  IABS R7, R178 ;  /* 0x000000b200077213 */ /* 0x000fe20000000000 */
[----:B------:R-:W-:Y:S02]  /*a0c0*/  IMAD.MOV R8, RZ, RZ, -R8 ;  /* 0x000000ffff087224 */ /* 0x000fe400078e0a08 */
[C---:B------:R-:W-:Y:S02]  /*a0d0*/  IMAD R171, R3.reuse, R172, R171 ;  /* 0x000000ac03ab7224 */ /* 0x040fe400078e02ab */
[----:B------:R-:W-:Y:S02]  /*a0e0*/  IMAD R172, R3, R8, R173 ;  /* 0x0000000803ac7224 */ /* 0x000fe400078e02ad */
[----:B------:R-:W-:Y:S01]  /*a0f0*/  @!P4 IMAD.IADD R168, R168, 0x1, -R3 ;  /* 0x00000001a8a8c824 */ /* 0x000fe200078e0a03 */
[----:B------:R-:W-:Y:S01]  /*a100*/  ISETP.GE.AND P4, PT, R174, RZ, PT ;  /* 0x000000ffae00720c */ /* 0x000fe20003f86270 */
[----:B------:R-:W-:-:S02]  /*a110*/  IMAD.MOV.U32 R173, RZ, RZ, R7 ;  /* 0x000000ffffad7224 */ /* 0x000fc400078e0007 */
[----:B------:R-:W-:Y:S01]  /*a120*/  @!P6 IMAD.IADD R170, R170, 0x1, -R3 ;  /* 0x00000001aaaae824 */ /* 0x000fe200078e0a03 */
[----:B------:R-:W-:Y:S01]  /*a130*/  ISETP.GT.U32.AND P6, PT, R3, R171, PT ;  /* 0x000000ab0300720c */ /* 0x000fe20003fc4070 */
[----:B------:R-:W-:-:S04]  /*a140*/  IMAD.HI.U32 R7, R2, R173, RZ ;  /* 0x000000ad02077227 */ /* 0x000fc800078e00ff */
[----:B------:R-:W-:Y:S01]  /*a150*/  @!P2 IMAD.MOV R168, RZ, RZ, -R168 ;  /* 0x000000ffffa8a224 */ /* 0x000fe200078e0aa8 */
[C---:B------:R-:W-:Y:S01]  /*a160*/  ISETP.GT.U32.AND P2, PT, R3.reuse, R172, PT ;  /* 0x000000ac0300720c */ /* 0x040fe20003f44070 */
[----:B------:R-:W-:Y:S01]  /*a170*/  @!P0 IMAD.MOV R166, RZ, RZ, -R166 ;  /* 0x000000ffffa68224 */ /* 0x000fe200078e0aa6 */
[----:B------:R-:W-:Y:S01]  /*a180*/  ISETP.GT.U32.AND P0, PT, R3, R169, PT ;  /* 0x000000a90300720c */ /* 0x000fe20003f04070 */
[----:B------:R-:W-:-:S04]  /*a190*/  IMAD.HI.U32 R8, R2, R175, RZ ;  /* 0x000000af02087227 */ /* 0x000fc800078e00ff */
[----:B------:R-:W-:Y:S02]  /*a1a0*/  IMAD.MOV R174, RZ, RZ, -R7 ;  /* 0x000000ffffae7224 */ /* 0x000fe400078e0a07 */
[----:B------:R-:W-:Y:S02]  /*a1b0*/  IMAD.MOV R8, RZ, RZ, -R8 ;  /* 0x000000ffff087224 */ /* 0x000fe400078e0a08 */
[C---:B------:R-:W-:Y:S02]  /*a1c0*/  IMAD R173, R3.reuse, R174, R173 ;  /* 0x000000ae03ad7224 */ /* 0x040fe400078e02ad */
[----:B------:R-:W-:Y:S02]  /*a1d0*/  IMAD R174, R3, R8, R175 ;  /* 0x0000000803ae7224 */ /* 0x000fe400078e02af */
[----:B------:R-:W-:Y:S02]  /*a1e0*/  VIADD R8, R6, 0x9e ;  /* 0x0000009e06087836 */ /* 0x000fe40000000000 */
[----:B------:R-:W-:-:S02]  /*a1f0*/  @!P6 IMAD.IADD R171, R171, 0x1, -R3 ;  /* 0x00000001ababe824 */ /* 0x000fc400078e0a03 */
[----:B------:R-:W-:-:S03]  /*a200*/  IMAD.HI.U32 R7, R2, R176, RZ ;  /* 0x000000b002077227 */ /* 0x000fc600078e00ff */
[C---:B------:R-:W-:Y:S01]  /*a210*/  ISETP.GT.U32.AND P6, PT, R3.reuse, R171, PT ;  /* 0x000000ab0300720c */ /* 0x040fe20003fc4070 */
[----:B------:R-:W-:Y:S01]  /*a220*/  @!P5 IMAD.MOV R167, RZ, RZ, -R167 ;  /* 0x000000ffffa7d224 */ /* 0x000fe200078e0aa7 */
[----:B------:R-:W-:Y:S01]  /*a230*/  ISETP.GT.U32.AND P5, PT, R3, R170, PT ;  /* 0x000000aa0300720c */ /* 0x000fe20003fa4070 */
        /* <DEDUP_REMOVED lines=8> */
[----:B------:R-:W-:Y:S01]  /*a2c0*/  IMAD R175, R3, R7, R176 ;  /* 0x0000000703af7224 */ /* 0x000fe200078e02b0 */
[----:B------:R-:W-:Y:S01]  /*a2d0*/  IABS R177, R181 ;  /* 0x000000b500b17213 */ /* 0x000fe20000000000 */
[----:B------:R-:W-:-:S02]  /*a2e0*/  IMAD.MOV.U32 R176, RZ, RZ, R8 ;  /* 0x000000ffffb07224 */ /* 0x000fc400078e0008 */
[----:B------:R-:W-:Y:S01]  /*a2f0*/  @!P5 IMAD.IADD R170, R170, 0x1, -R3 ;  /* 0x00000001aaaad824 */ /* 0x000fe200078e0a03 */
[----:B------:R-:W-:Y:S01]  /*a300*/  ISETP.GT.U32.AND P5, PT, R3, R173, PT ;  /* 0x000000ad0300720c */ /* 0x000fe20003fa4070 */
[----:B------:R-:W-:-:S04]  /*a310*/  IMAD.HI.U32 R7, R2, R176, RZ ;  /* 0x000000b002077227 */ /* 0x000fc800078e00ff */
[----:B------:R-:W-:Y:S01]  /*a320*/  @!P6 IMAD.IADD R171, R171, 0x1, -R3 ;  /* 0x00000001ababe824 */ /* 0x000fe200078e0a03 */
[----:B------:R-:W-:Y:S01]  /*a330*/  ISETP.GT.U32.AND P6, PT, R3, R174, PT ;  /* 0x000000ae0300720c */ /* 0x000fe20003fc4070 */
[----:B------:R-:W-:Y:S02]  /*a340*/  IMAD.MOV R7, RZ, RZ, -R7 ;  /* 0x000000ffff077224 */ /* 0x000fe400078e0a07 */
[----:B------:R-:W-:Y:S01]  /*a350*/  @!P3 IMAD.IADD R172, R172, 0x1, -R3 ;  /* 0x00000001acacb824 */ /* 0x000fe200078e0a03 */
[----:B------:R-:W-:Y:S01]  /*a360*/  ISETP.GE.AND P3, PT, R179, RZ, PT ;  /* 0x000000ffb300720c */ /* 0x000fe20003f66270 */
[C---:B------:R-:W-:Y:S01]  /*a370*/  IMAD R176, R3.reuse, R7, R176 ;  /* 0x0000000703b07224 */ /* 0x040fe200078e02b0 */
[----:B------:R-:W-:Y:S01]  /*a380*/  IABS R179, R183 ;  /* 0x000000b700b37213 */ /* 0x000fe20000000000 */
[----:B------:R-:W-:Y:S02]  /*a390*/  @!P0 IMAD.MOV R172, RZ, RZ, -R172 ;  /* 0x000000ffffac8224 */ /* 0x000fe400078e0aac */
[----:B------:R-:W-:Y:S01]  /*a3a0*/  @!P4 IMAD.MOV R171, RZ, RZ, -R171 ;  /* 0x000000ffffabc224 */ /* 0x000fe200078e0aab */
[----:B------:R-:W-:Y:S01]  /*a3b0*/  ISETP.GT.U32.AND P0, PT, R3, R176, PT ;  /* 0x000000b00300720c */ /* 0x000fe20003f04070 */
[--C-:B------:R-:W-:Y:S01]  /*a3c0*/  @!P5 IMAD.IADD R173, R173, 0x1, -R3.reuse ;  /* 0x00000001adadd824 */ /* 0x100fe200078e0a03 */
[----:B------:R-:W-:Y:S01]  /*a3d0*/  ISETP.GT.U32.AND P4, PT, R3, R175, PT ;  /* 0x000000af0300720c */ /* 0x000fe20003f84070 */
[----:B------:R-:W-:-:S02]  /*a3e0*/  @!P6 IMAD.IADD R174, R174, 0x1, -R3 ;  /* 0x00000001aeaee824 */ /* 0x000fc400078e0a03 */
[----:B------:R-:W-:Y:S01]  /*a3f0*/  @!P1 IMAD.MOV R170, RZ, RZ, -R170 ;  /* 0x000000ffffaa9224 */ /* 0x000fe200078e0aaa */
[C---:B------:R-:W-:Y:S01]  /*a400*/  ISETP.GT.U32.AND P5, PT, R3.reuse, R173, PT ;  /* 0x000000ad0300720c */ /* 0x040fe20003fa4070 */
[----:B------:R-:W-:Y:S01]  /*a410*/  IMAD.HI.U32 R8, R2, R177, RZ ;  /* 0x000000b102087227 */ /* 0x000fe200078e00ff */
[----:B------:R-:W-:Y:S02]  /*a420*/  ISETP.GE.AND P1, PT, R178, RZ, PT ;  /* 0x000000ffb200720c */ /* 0x000fe40003f26270 */
[----:B------:R-:W-:Y:S01]  /*a430*/  IABS R178, R182 ;  /* 0x000000b600b27213 */ /* 0x000fe20000000000 */
[----:B------:R-:W-:Y:S01]  /*a440*/  IMAD.MOV R8, RZ, RZ, -R8 ;  /* 0x000000ffff087224 */ /* 0x000fe200078e0a08 */
[----:B------:R-:W-:Y:S01]  /*a450*/  ISETP.GT.U32.AND P6, PT, R3, R174, PT ;  /* 0x000000ae0300720c */ /* 0x000fe20003fc4070 */
[--C-:B------:R-:W-:Y:S02]  /*a460*/  @!P0 IMAD.IADD R176, R176, 0x1, -R3.reuse ;  /* 0x00000001b0b08824 */ /* 0x100fe400078e0a03 */
[----:B------:R-:W-:-:S02]  /*a470*/  @!P4 IMAD.IADD R175, R175, 0x1, -R3 ;  /* 0x00000001afafc824 */ /* 0x000fc400078e0a03 */
[C---:B------:R-:W-:Y:S01]  /*a480*/  IMAD.HI.U32 R7, R2.reuse, R178, RZ ;  /* 0x000000b202077227 */ /* 0x040fe200078e00ff */
[C---:B------:R-:W-:Y:S02]  /*a490*/  ISETP.GT.U32.AND P0, PT, R3.reuse, R176, PT ;  /* 0x000000b00300720c */ /* 0x040fe40003f04070 */
[C---:B------:R-:W-:Y:S01]  /*a4a0*/  ISETP.GT.U32.AND P4, PT, R3.reuse, R175, PT ;  /* 0x000000af0300720c */ /* 0x040fe20003f84070 */
[----:B------:R-:W-:Y:S02]  /*a4b0*/  IMAD R177, R3, R8, R177 ;  /* 0x0000000803b17224 */ /* 0x000fe400078e02b1 */
[----:B------:R-:W-:-:S04]  /*a4c0*/  IMAD.HI.U32 R8, R2, R179, RZ ;  /* 0x000000b302087227 */ /* 0x000fc800078e00ff */
[----:B------:R-:W-:Y:S02]  /*a4d0*/  IMAD.MOV R7, RZ, RZ, -R7 ;  /* 0x000000ffff077224 */ /* 0x000fe400078e0a07 */
[--C-:B------:R-:W-:Y:S01]  /*a4e0*/  @!P5 IMAD.IADD R173, R173, 0x1, -R3.reuse ;  /* 0x00000001adadd824 */ /* 0x100fe200078e0a03 */
[----:B------:R-:W-:Y:S01]  /*a4f0*/  ISETP.GE.AND P5, PT, R180, RZ, PT ;  /* 0x000000ffb400720c */ /* 0x000fe20003fa6270 */
[----:B------:R-:W-:Y:S01]  /*a500*/  @!P6 IMAD.IADD R174, R174, 0x1, -R3 ;  /* 0x00000001aeaee824 */ /* 0x000fe200078e0a03 */
[----:B------:R-:W-:Y:S01]  /*a510*/  IABS R180, R184 ;  /* 0x000000b800b47213 */ /* 0x000fe20000000000 */
[----:B------:R-:W-:Y:S01]  /*a520*/  IMAD.MOV R8, RZ, RZ, -R8 ;  /* 0x000000ffff087224 */ /* 0x000fe200078e0a08 */
[----:B------:R-:W-:Y:S01]  /*a530*/  ISETP.GE.AND P6, PT, R181, RZ, PT ;  /* 0x000000ffb500720c */ /* 0x000fe20003fc6270 */
[C---:B------:R-:W-:Y:S02]  /*a540*/  IMAD R178, R3.reuse, R7, R178 ;  /* 0x0000000703b27224 */ /* 0x040fe400078e02b2 */
[----:B------:R-:W-:Y:S01]  /*a550*/  @!P1 IMAD.MOV R173, RZ, RZ, -R173 ;  /* 0x000000ffffad9224 */ /* 0x000fe200078e0aad */
[C---:B------:R-:W-:Y:S01]  /*a560*/  ISETP.GT.U32.AND P1, PT, R3.reuse, R177, PT ;  /* 0x000000b10300720c */ /* 0x040fe20003f24070 */
[----:B------:R-:W-:-:S02]  /*a570*/  IMAD R179, R3, R8, R179 ;  /* 0x0000000803b37224 */ /* 0x000fc400078e02b3 */
[----:B------:R-:W-:Y:S01]  /*a580*/  @!P3 IMAD.MOV R174, RZ, RZ, -R174 ;  /* 0x000000ffffaeb224 */ /* 0x000fe200078e0aae */
[C---:B------:R-:W-:Y:S01]  /*a590*/  ISETP.GT.U32.AND P3, PT, R3.reuse, R178, PT ;  /* 0x000000b20300720c */ /* 0x040fe20003f64070 */
[--C-:B------:R-:W-:Y:S01]  /*a5a0*/  @!P0 IMAD.IADD R176, R176, 0x1, -R3.reuse ;  /* 0x00000001b0b08824 */ /* 0x100fe200078e0a03 */
[----:B------:R-:W-:Y:S01]  /*a5b0*/  ISETP.GT.U32.AND P0, PT, R3, R179, PT ;  /* 0x000000b30300720c */ /* 0x000fe20003f04070 */
[----:B------:R-:W-:Y:S01]  /*a5c0*/  @!P4 IMAD.IADD R175, R175, 0x1, -R3 ;  /* 0x00000001afafc824 */ /* 0x000fe200078e0a03 */
[----:B------:R-:W-:Y:S01]  /*a5d0*/  ISETP.GE.AND P4, PT, R182, RZ, PT ;  /* 0x000000ffb600720c */ /* 0x000fe20003f86270 */
[----:B------:R-:W-:Y:S01]  /*a5e0*/  IMAD.HI.U32 R7, R2, R180, RZ ;  /* 0x000000b402077227 */ /* 0x000fe200078e00ff */
[----:B------:R-:W-:-:S03]  /*a5f0*/  IABS R182, R186 ;  /* 0x000000ba00b67213 */ /* 0x000fc60000000000 */
[----:B------:R-:W-:Y:S01]  /*a600*/  @!P5 IMAD.MOV R175, RZ, RZ, -R175 ;  /* 0x000000ffffafd224 */ /* 0x000fe200078e0aaf */
[----:B------:R-:W-:Y:S01]  /*a610*/  ISETP.GE.AND P5, PT, R183, RZ, PT ;  /* 0x000000ffb700720c */ /* 0x000fe20003fa6270 */
[--C-:B------:R-:W-:Y:S01]  /*a620*/  @!P1 IMAD.IADD R177, R177, 0x1, -R3.reuse ;  /* 0x00000001b1b19824 */ /* 0x100fe200078e0a03 */
[----:B------:R-:W-:Y:S01]  /*a630*/  LOP3.LUT R183, R5, 0x94, RZ, 0xfc, !PT ;  /* 0x0000009405b77812 */ /* 0x000fe200078efcff */
[----:B------:R-:W-:Y:S02]  /*a640*/  @!P3 IMAD.IADD R178, R178, 0x1, -R3 ;  /* 0x00000001b2b2b824 */ /* 0x000fe400078e0a03 */
[----:B------:R-:W-:Y:S01]  /*a650*/  IMAD.MOV R7, RZ, RZ, -R7 ;  /* 0x000000ffff077224 */ /* 0x000fe200078e0a07 */
[----:B------:R-:W-:Y:S01]  /*a660*/  IABS R181, R183 ;  /* 0x000000b700b57213 */ /* 0x000fe20000000000 */
[----:B------:R-:W-:Y:S01]  /*a670*/  @!P0 IMAD.IADD R179, R179, 0x1, -R3 ;  /* 0x00000001b3b38824 */ /* 0x000fe200078e0a03 */
[C---:B------:R-:W-:Y:S01]  /*a680*/  ISETP.GT.U32.AND P1, PT, R3.reuse, R177, PT ;  /* 0x000000b10300720c */ /* 0x040fe20003f24070 */
[C---:B------:R-:W-:Y:S01]  /*a690*/  IMAD R180, R3.reuse, R7, R180 ;  /* 0x0000000703b47224 */ /* 0x040fe200078e02b4 */
[----:B------:R-:W-:Y:S01]  /*a6a0*/  ISETP.GT.U32.AND P0, PT, R3, R178, PT ;  /* 0x000000b20300720c */ /* 0x000fe20003f04070 */
[----:B------:R-:W-:-:S03]  /*a6b0*/  IMAD.HI.U32 R7, R2, R181, RZ ;  /* 0x000000b502077227 */ /* 0x000fc600078e00ff */
[C---:B------:R-:W-:Y:S01]  /*a6c0*/  ISETP.GT.U32.AND P3, PT, R3.reuse, R180, PT ;  /* 0x000000b40300720c */ /* 0x040fe20003f64070 */
[----:B------:R-:W-:Y:S02]  /*a6d0*/  IMAD.MOV R8, RZ, RZ, -R7 ;  /* 0x000000ffff087224 */ /* 0x000fe400078e0a07 */
[----:B------:R-:W-:Y:S01]  /*a6e0*/  @!P2 IMAD.MOV R176, RZ, RZ, -R176 ;  /* 0x000000ffffb0a224 */ /* 0x000fe200078e0ab0 */
[C---:B------:R-:W-:Y:S01]  /*a6f0*/  ISETP.GT.U32.AND P2, PT, R3.reuse, R179, PT ;  /* 0x000000b30300720c */ /* 0x040fe20003f44070 */
[----:B------:R-:W-:Y:S02]  /*a700*/  IMAD R181, R3, R8, R181 ;  /* 0x0000000803b57224 */ /* 0x000fe400078e02b5 */
[--C-:B------:R-:W-:Y:S01]  /*a710*/  @!P1 IMAD.IADD R177, R177, 0x1, -R3.reuse ;  /* 0x00000001b1b19824 */ /* 0x100fe200078e0a03 */
[----:B------:R-:W-:Y:S01]  /*a720*/  ISETP.GE.AND P1, PT, R184, RZ, PT ;  /* 0x000000ffb800720c */ /* 0x000fe20003f26270 */
[----:B------:R-:W-:Y:S01]  /*a730*/  @!P0 IMAD.IADD R178, R178, 0x1, -R3 ;  /* 0x00000001b2b28824 */ /* 0x000fe200078e0a03 */
[----:B------:R-:W-:Y:S01]  /*a740*/  ISETP.GT.U32.AND P0, PT, R3, R181, PT ;  /* 0x000000b50300720c */ /* 0x000fe20003f04070 */
[----:B------:R-:W-:-:S04]  /*a750*/  IMAD.HI.U32 R7, R2, R182, RZ ;  /* 0x000000b602077227 */ /* 0x000fc800078e00ff */
[----:B------:R-:W-:Y:S01]  /*a760*/  @!P6 IMAD.MOV R177, RZ, RZ, -R177 ;  /* 0x000000ffffb1e224 */ /* 0x000fe200078e0ab1 */
[----:B------:R-:W-:Y:S01]  /*a770*/  ISETP.GE.AND P6, PT, R183, RZ, PT ;  /* 0x000000ffb700720c */ /* 0x000fe20003fc6270 */
[----:B------:R-:W-:Y:S01]  /*a780*/  IMAD.MOV R7, RZ, RZ, -R7 ;  /* 0x000000ffff077224 */ /* 0x000fe200078e0a07 */
[----:B------:R-:W-:Y:S01]  /*a790*/  IABS R183, R187 ;  /* 0x000000bb00b77213 */ /* 0x000fe20000000000 */
[----:B------:R-:W-:Y:S02]  /*a7a0*/  VIADD R8, R6, 0x8e ;  /* 0x0000008e06087836 */ /* 0x000fe40000000000 */
[----:B------:R-:W-:Y:S02]  /*a7b0*/  IMAD R182, R3, R7, R182 ;  /* 0x0000000703b67224 */ /* 0x000fe400078e02b6 */
[----:B------:R-:W-:Y:S01]  /*a7c0*/  IMAD.HI.U32 R7, R2, R183, RZ ;  /* 0x000000b702077227 */ /* 0x000fe200078e00ff */
[----:B------:R-:W-:-:S03]  /*a7d0*/  IABS R184, R8 ;  /* 0x0000000800b87213 */ /* 0x000fc60000000000 */
[----:B------:R-:W-:Y:S01]  /*a7e0*/  @!P2 IMAD.IADD R179, R179, 0x1, -R3 ;  /* 0x00000001b3b3a824 */ /* 0x000fe200078e0a03 */
[----:B------:R-:W-:Y:S01]  /*a7f0*/  ISETP.GE.AND P2, PT, R8, RZ, PT ;  /* 0x000000ff0800720c */ /* 0x000fe20003f46270 */
[----:B------:R-:W-:Y:S02]  /*a800*/  IMAD.MOV R8, RZ, RZ, -R7 ;  /* 0x000000ffff087224 */ /* 0x000fe400078e0a07 */
[--C-:B------:R-:W-:Y:S01]  /*a810*/  @!P0 IMAD.IADD R181, R181, 0x1, -R3.reuse ;  /* 0x00000001b5b58824 */ /* 0x100fe200078e0a03 */
[----:B------:R-:W-:Y:S01]  /*a820*/  ISETP.GE.AND P0, PT, R186, RZ, PT ;  /* 0x000000ffba00720c */ /* 0x000fe20003f06270 */
[----:B------:R-:W-:Y:S01]  /*a830*/  @!P3 IMAD.IADD R180, R180, 0x1, -R3 ;  /* 0x00000001b4b4b824 */ /* 0x000fe200078e0a03 */
[----:B------:R-:W-:Y:S01]  /*a840*/  IABS R186, R190 ;  /* 0x000000be00ba7213 */ /* 0x000fe20000000000 */
[C---:B------:R-:W-:Y:S02]  /*a850*/  IMAD R183, R3.reuse, R8, R183 ;  /* 0x0000000803b77224 */ /* 0x040fe400078e02b7 */
[----:B------:R-:W-:Y:S01]  /*a860*/  @!P4 IMAD.MOV R178, RZ, RZ, -R178 ;  /* 0x000000ffffb2c224 */ /* 0x000fe200078e0ab2 */
[C---:B------:R-:W-:Y:S01]  /*a870*/  ISETP.GT.U32.AND P4, PT, R3.reuse, R181, PT ;  /* 0x000000b50300720c */ /* 0x040fe20003f84070 */
[----:B------:R-:W-:Y:S01]  /*a880*/  IMAD.HI.U32 R7, R2, R184, RZ ;  /* 0x000000b802077227 */ /* 0x000fe200078e00ff */
[----:B------:R-:W-:-:S03]  /*a890*/  ISETP.GT.U32.AND P3, PT, R3, R180, PT ;  /* 0x000000b40300720c */ /* 0x000fc60003f64070 */
[----:B------:R-:W-:Y:S01]  /*a8a0*/  @!P5 IMAD.MOV R179, RZ, RZ, -R179 ;  /* 0x000000ffffb3d224 */ /* 0x000fe200078e0ab3 */
[----:B------:R-:W-:Y:S01]  /*a8b0*/  ISETP.GT.U32.AND P5, PT, R3, R183, PT ;  /* 0x000000b70300720c */ /* 0x000fe20003fa4070 */
[----:B------:R-:W-:-:S04]  /*a8c0*/  IMAD.HI.U32 R8, R2, R185, RZ ;  /* 0x000000b902087227 */ /* 0x000fc800078e00ff */
[----:B------:R-:W-:Y:S02]  /*a8d0*/  IMAD.MOV R7, RZ, RZ, -R7 ;  /* 0x000000ffff077224 */ /* 0x000fe400078e0a07 */
[----:B------:R-:W-:Y:S02]  /*a8e0*/  IMAD.MOV R8, RZ, RZ, -R8 ;  /* 0x000000ffff087224 */ /* 0x000fe400078e0a08 */
[C---:B------:R-:W-:Y:S02]  /*a8f0*/  IMAD R184, R3.reuse, R7, R184 ;  /* 0x0000000703b87224 */ /* 0x040fe400078e02b8 */
[----:B------:R-:W-:Y:S02]  /*a900*/  IMAD R185, R3, R8, R185 ;  /* 0x0000000803b97224 */ /* 0x000fe400078e02b9 */
[--C-:B------:R-:W-:Y:S01]  /*a910*/  @!P4 IMAD.IADD R181, R181, 0x1, -R3.reuse ;  /* 0x00000001b5b5c824 */ /* 0x100fe200078e0a03 */
[C---:B------:R-:W-:Y:S01]  /*a920*/  ISETP.GT.U32.AND P4, PT, R3.reuse, R184, PT ;  /* 0x000000b80300720c */ /* 0x040fe20003f84070 */
[--C-:B------:R-:W-:Y:S01]  /*a930*/  @!P3 IMAD.IADD R180, R180, 0x1, -R3.reuse ;  /* 0x00000001b4b4b824 */ /* 0x100fe200078e0a03 */
[----:B------:R-:W-:Y:S01]  /*a940*/  ISETP.GT.U32.AND P3, PT, R3, R182, PT ;  /* 0x000000b60300720c */ /* 0x000fe20003f64070 */
[----:B------:R-:W-:Y:S01]  /*a950*/  @!P5 IMAD.IADD R183, R183, 0x1, -R3 ;  /* 0x00000001b7b7d824 */ /* 0x000fe200078e0a03 */
[----:B------:R-:W-:Y:S01]  /*a960*/  ISETP.GT.U32.AND P5, PT, R3, R185, PT ;  /* 0x000000b90300720c */ /* 0x000fe20003fa4070 */
[----:B------:R-:W-:-:S04]  /*a970*/  IMAD.HI.U32 R7, R2, R186, RZ ;  /* 0x000000ba02077227 */ /* 0x000fc800078e00ff */
[----:B------:R-:W-:Y:S01]  /*a980*/  @!P1 IMAD.MOV R180, RZ, RZ, -R180 ;  /* 0x000000ffffb49224 */ /* 0x000fe200078e0ab4 */
[----:B------:R-:W-:Y:S01]  /*a990*/  ISETP.GE.AND P1, PT, R187, RZ, PT ;  /* 0x000000ffbb00720c */ /* 0x000fe20003f26270 */
[----:B------:R-:W-:Y:S01]  /*a9a0*/  IMAD.MOV R7, RZ, RZ, -R7 ;  /* 0x000000ffff077224 */ /* 0x000fe200078e0a07 */
[----:B------:R-:W-:Y:S01]  /*a9b0*/  IABS R187, R191 ;  /* 0x000000bf00bb7213 */ /* 0x000fe20000000000 */
[--C-:B------:R-:W-:Y:S01]  /*a9c0*/  @!P4 IMAD.IADD R184, R184, 0x1, -R3.reuse ;  /* 0x00000001b8b8c824 */ /* 0x100fe200078e0a03 */
[----:B------:R-:W-:Y:S01]  /*a9d0*/  ISETP.GT.U32.AND P4, PT, R3, R183, PT ;  /* 0x000000b70300720c */ /* 0x000fe20003f84070 */
[--C-:B------:R-:W-:Y:S02]  /*a9e0*/  @!P3 IMAD.IADD R182, R182, 0x1, -R3.reuse ;  /* 0x00000001b6b6b824 */ /* 0x100fe400078e0a03 */
[----:B------:R-:W-:Y:S01]  /*a9f0*/  @!P5 IMAD.IADD R185, R185, 0x1, -R3 ;  /* 0x00000001b9b9d824 */ /* 0x000fe200078e0a03 */
[C---:B------:R-:W-:Y:S01]  /*aa00*/  ISETP.GT.U32.AND P5, PT, R3.reuse, R184, PT ;  /* 0x000000b80300720c */ /* 0x040fe20003fa4070 */
[C---:B------:R-:W-:Y:S01]  /*aa10*/  IMAD R186, R3.reuse, R7, R186 ;  /* 0x0000000703ba7224 */ /* 0x040fe200078e02ba */
[----:B------:R-:W-:Y:S01]  /*aa20*/  ISETP.GT.U32.AND P3, PT, R3, R182, PT ;  /* 0x000000b60300720c */ /* 0x000fe20003f64070 */
[----:B------:R-:W-:-:S04]  /*aa30*/  IMAD.HI.U32 R7, R2, R187, RZ ;  /* 0x000000bb02077227 */ /* 0x000fc800078e00ff */
[----:B------:R-:W-:Y:S02]  /*aa40*/  IMAD.MOV R8, RZ, RZ, -R7 ;  /* 0x000000ffff087224 */ /* 0x000fe400078e0a07 */
[----:B------:R-:W-:Y:S01]  /*aa50*/  @!P4 IMAD.IADD R183, R183, 0x1, -R3 ;  /* 0x00000001b7b7c824 */ /* 0x000fe200078e0a03 */
[----:B------:R-:W-:Y:S01]  /*aa60*/  ISETP.GE.AND P4, PT, R190, RZ, PT ;  /* 0x000000ffbe00720c */ /* 0x000fe20003f86270 */
[C---:B------:R-:W-:Y:S01]  /*aa70*/  IMAD R187, R3.reuse, R8, R187 ;  /* 0x0000000803bb7224 */ /* 0x040fe200078e02bb */
[----:B------:R-:W-:Y:S01]  /*aa80*/  IABS R190, R197 ;  /* 0x000000c500be7213 */ /* 0x000fe20000000000 */
[--C-:B------:R-:W-:Y:S02]  /*aa90*/  @!P5 IMAD.IADD R184, R184, 0x1, -R3.reuse ;  /* 0x00000001b8b8d824 */ /* 0x100fe400078e0a03 */
[----:B------:R-:W-:Y:S01]  /*aaa0*/  @!P3 IMAD.IADD R182, R182, 0x1, -R3 ;  /* 0x00000001b6b6b824 */ /* 0x000fe200078e0a03 */
[C---:B------:R-:W-:Y:S01]  /*aab0*/  ISETP.GT.U32.AND P5, PT, R3.reuse, R187, PT ;  /* 0x000000bb0300720c */ /* 0x040fe20003fa4070 */
[----:B------:R-:W-:Y:S01]  /*aac0*/  @!P6 IMAD.MOV R181, RZ, RZ, -R181 ;  /* 0x000000ffffb5e224 */ /* 0x000fe200078e0ab5 */
[----:B------:R-:W-:Y:S01]  /*aad0*/  ISETP.GE.AND P3, PT, R188, RZ, PT ;  /* 0x000000ffbc00720c */ /* 0x000fe20003f66270 */
[----:B------:R-:W-:Y:S01]  /*aae0*/  @!P0 IMAD.MOV R182, RZ, RZ, -R182 ;  /* 0x000000ffffb68224 */ /* 0x000fe200078e0ab6 */
[----:B------:R-:W-:Y:S01]  /*aaf0*/  IABS R188, R192 ;  /* 0x000000c000bc7213 */ /* 0x000fe20000000000 */
[----:B------:R-:W-:Y:S01]  /*ab00*/  IMAD.HI.U32 R8, R2, R189, RZ ;  /* 0x000000bd02087227 */ /* 0x000fe200078e00ff */
[----:B------:R-:W-:-:S02]  /*ab10*/  ISETP.GT.U32.AND P0, PT, R3, R186, PT ;  /* 0x000000ba0300720c */ /* 0x000fc40003f04070 */
[----:B------:R-:W-:Y:S01]  /*ab20*/  ISETP.GT.U32.AND P6, PT, R3, R185, PT ;  /* 0x000000b90300720c */ /* 0x000fe20003fc4070 */
[----:B------:R-:W-:-:S04]  /*ab30*/  IMAD.HI.U32 R7, R2, R188, RZ ;  /* 0x000000bc02077227 */ /* 0x000fc800078e00ff */
[----:B------:R-:W-:Y:S02]  /*ab40*/  @!P5 IMAD.IADD R187, R187, 0x1, -R3 ;  /* 0x00000001bbbbd824 */ /* 0x000fe400078e0a03 */
[----:B------:R-:W-:Y:S02]  /*ab50*/  IMAD.MOV R7, RZ, RZ, -R7 ;  /* 0x000000ffff077224 */ /* 0x000fe400078e0a07 */
[----:B------:R-:W-:Y:S01]  /*ab60*/  IMAD.MOV R8, RZ, RZ, -R8 ;  /* 0x000000ffff087224 */ /* 0x000fe200078e0a08 */
[C---:B------:R-:W-:Y:S01]  /*ab70*/  ISETP.GT.U32.AND P5, PT, R3.reuse, R187, PT ;  /* 0x000000bb0300720c */ /* 0x040fe20003fa4070 */
[----:B------:R-:W-:Y:S02]  /*ab80*/  IMAD R188, R3, R7, R188 ;  /* 0x0000000703bc7224 */ /* 0x000fe400078e02bc */
[----:B------:R-:W-:-:S04]  /*ab90*/  IMAD.HI.U32 R7, R2, R190, RZ ;  /* 0x000000be02077227 */ /* 0x000fc800078e00ff */
[----:B------:R-:W-:Y:S01]  /*aba0*/  @!P0 IMAD.IADD R186, R186, 0x1, -R3 ;  /* 0x00000001baba8824 */ /* 0x000fe200078e0a03 */
[----:B------:R-:W-:Y:S01]  /*abb0*/  ISETP.GE.AND P0, PT, R192, RZ, PT ;  /* 0x000000ffc000720c */ /* 0x000fe20003f06270 */
[----:B------:R-:W-:Y:S02]  /*abc0*/  IMAD.MOV R7, RZ, RZ, -R7 ;  /* 0x000000ffff077224 */ /* 0x000fe400078e0a07 */
[----:B------:R-:W-:Y:S01]  /*abd0*/  @!P6 IMAD.IADD R185, R185, 0x1, -R3 ;  /* 0x00000001b9b9e824 */ /* 0x000fe200078e0a03 */
[----:B------:R-:W-:Y:S01]  /*abe0*/  ISETP.GE.AND P6, PT, R191, RZ, PT ;  /* 0x000000ffbf00720c */ /* 0x000fe20003fc6270 */
[C---:B------:R-:W-:Y:S01]  /*abf0*/  IMAD R189, R3.reuse, R8, R189 ;  /* 0x0000000803bd7224 */ /* 0x040fe200078e02bd */
[----:B------:R-:W-:Y:S01]  /*ac00*/  IABS R191, R198 ;  /* 0x000000c600bf7213 */ /* 0x000fe20000000000 */
[----:B------:R-:W-:Y:S01]  /*ac10*/  @!P1 IMAD.MOV R183, RZ, RZ, -R183 ;  /* 0x000000ffffb79224 */ /* 0x000fe200078e0ab7 */
[C---:B------:R-:W-:Y:S01]  /*ac20*/  ISETP.GT.U32.AND P1, PT, R3.reuse, R186, PT ;  /* 0x000000ba0300720c */ /* 0x040fe20003f24070 */
[----:B------:R-:W-:Y:S01]  /*ac30*/  @!P2 IMAD.MOV R184, RZ, RZ, -R184 ;  /* 0x000000ffffb8a224 */ /* 0x000fe200078e0ab8 */
[C---:B------:R-:W-:Y:S01]  /*ac40*/  ISETP.GT.U32.AND P2, PT, R3.reuse, R188, PT ;  /* 0x000000bc0300720c */ /* 0x040fe20003f44070 */
[----:B------:R-:W-:-:S02]  /*ac50*/  IMAD R190, R3, R7, R190 ;  /* 0x0000000703be7224 */ /* 0x000fc400078e02be */
[----:B------:R-:W-:Y:S01]  /*ac60*/  @!P3 IMAD.MOV R185, RZ, RZ, -R185 ;  /* 0x000000ffffb9b224 */ /* 0x000fe200078e0ab9 */
[----:B------:R-:W-:Y:S01]  /*ac70*/  ISETP.GT.U32.AND P3, PT, R3, R189, PT ;  /* 0x000000bd0300720c */ /* 0x000fe20003f64070 */
[----:B------:R-:W-:Y:S01]  /*ac80*/  @!P5 IMAD.IADD R187, R187, 0x1, -R3 ;  /* 0x00000001bbbbd824 */ /* 0x000fe200078e0a03 */
[----:B------:R-:W-:Y:S01]  /*ac90*/  ISETP.GT.U32.AND P5, PT, R3, R190, PT ;  /* 0x000000be0300720c */ /* 0x000fe20003fa4070 */
[----:B------:R-:W-:Y:S02]  /*aca0*/  VIADD R8, R6, 0x7e ;  /* 0x0000007e06087836 */ /* 0x000fe40000000000 */
[----:B------:R-:W-:-:S03]  /*acb0*/  IMAD.HI.U32 R7, R2, R191, RZ ;  /* 0x000000bf02077227 */ /* 0x000fc600078e00ff */
[----:B------:R-:W-:Y:S01]  /*acc0*/  IABS R192, R8 ;  /* 0x0000000800c07213 */ /* 0x000fe20000000000 */
[--C-:B------:R-:W-:Y:S01]  /*acd0*/  @!P1 IMAD.IADD R186, R186, 0x1, -R3.reuse ;  /* 0x00000001baba9824 */ /* 0x100fe200078e0a03 */
[----:B------:R-:W-:Y:S01]  /*ace0*/  ISETP.GE.AND P1, PT, R8, RZ, PT ;  /* 0x000000ff0800720c */ /* 0x000fe20003f26270 */
[--C-:B------:R-:W-:Y:S01]  /*acf0*/  @!P2 IMAD.IADD R188, R188, 0x1, -R3.reuse ;  /* 0x00000001bcbca824 */ /* 0x100fe200078e0a03 */
[----:B------:R-:W-:Y:S01]  /*ad00*/  ISETP.GE.AND P2, PT, R193, RZ, PT ;  /* 0x000000ffc100720c */ /* 0x000fe20003f46270 */
[--C-:B------:R-:W-:Y:S02]  /*ad10*/  @!P3 IMAD.IADD R189, R189, 0x1, -R3.reuse ;  /* 0x00000001bdbdb824 */ /* 0x100fe400078e0a03 */
[----:B------:R-:W-:Y:S01]  /*ad20*/  @!P4 IMAD.MOV R186, RZ, RZ, -R186 ;  /* 0x000000ffffbac224 */ /* 0x000fe200078e0aba */
[C---:B------:R-:W-:Y:S01]  /*ad30*/  ISETP.GT.U32.AND P4, PT, R3.reuse, R188, PT ;  /* 0x000000bc0300720c */ /* 0x040fe20003f84070 */
[----:B------:R-:W-:Y:S01]  /*ad40*/  @!P5 IMAD.IADD R190, R190, 0x1, -R3 ;  /* 0x00000001bebed824 */ /* 0x000fe200078e0a03 */
[----:B------:R-:W-:Y:S01]  /*ad50*/  ISETP.GT.U32.AND P3, PT, R3, R189, PT ;  /* 0x000000bd0300720c */ /* 0x000fe20003f64070 */
[----:B------:R-:W-:-:S02]  /*ad60*/  IMAD.MOV R8, RZ, RZ, -R7 ;  /* 0x000000ffff087224 */ /* 0x000fc400078e0a07 */
[----:B------:R-:W-:Y:S01]  /*ad70*/  IMAD.HI.U32 R7, R2, R192, RZ ;  /* 0x000000c002077227 */ /* 0x000fe200078e00ff */
[----:B------:R-:W-:-:S03]  /*ad80*/  ISETP.GT.U32.AND P5, PT, R3, R190, PT ;  /* 0x000000be0300720c */ /* 0x000fc60003fa4070 */
[----:B------:R-:W-:Y:S02]  /*ad90*/  IMAD.MOV R7, RZ, RZ, -R7 ;  /* 0x000000ffff077224 */ /* 0x000fe400078e0a07 */
[C---:B------:R-:W-:Y:S02]  /*ada0*/  IMAD R191, R3.reuse, R8, R191 ;  /* 0x0000000803bf7224 */ /* 0x040fe400078e02bf */
[----:B------:R-:W-:Y:S02]  /*adb0*/  IMAD R192, R3, R7, R192 ;  /* 0x0000000703c07224 */ /* 0x000fe400078e02c0 */
[----:B------:R-:W-:-:S04]  /*adc0*/  IMAD.HI.U32 R7, R2, R194, RZ ;  /* 0x000000c202077227 */ /* 0x000fc800078e00ff */
[----:B------:R-:W-:Y:S01]  /*add0*/  @!P4 IMAD.IADD R188, R188, 0x1, -R3 ;  /* 0x00000001bcbcc824 */ /* 0x000fe200078e0a03 */
[----:B------:R-:W-:Y:S01]  /*ade0*/  ISETP.GT.U32.AND P4, PT, R3, R191, PT ;  /* 0x000000bf0300720c */ /* 0x000fe20003f84070 */
[----:B------:R-:W-:-:S04]  /*adf0*/  IMAD.HI.U32 R193, R2, R196, RZ ;  /* 0x000000c402c17227 */ /* 0x000fc800078e00ff */
[----:B------:R-:W-:-:S04]  /*ae00*/  IMAD.HI.U32 R8, R2, R195, RZ ;  /* 0x000000c302087227 */ /* 0x000fc800078e00ff */
[----:B------:R-:W-:Y:S02]  /*ae10*/  IMAD.MOV R7, RZ, RZ, -R7 ;  /* 0x000000ffff077224 */ /* 0x000fe400078e0a07 */
[--C-:B------:R-:W-:Y:S01]  /*ae20*/  @!P3 IMAD.IADD R189, R189, 0x1, -R3.reuse ;  /* 0x00000001bdbdb824 */ /* 0x100fe200078e0a03 */
[----:B------:R-:W-:Y:S01]  /*ae30*/  ISETP.GE.AND P3, PT, R197, RZ, PT ;  /* 0x000000ffc500720c */ /* 0x000fe20003f66270 */
[----:B------:R-:W-:Y:S01]  /*ae40*/  @!P5 IMAD.IADD R190, R190, 0x1, -R3 ;  /* 0x00000001bebed824 */ /* 0x000fe200078e0a03 */
[C---:B------:R-:W-:Y:S01]  /*ae50*/  ISETP.GT.U32.AND P5, PT, R3.reuse, R192, PT ;  /* 0x000000c00300720c */ /* 0x040fe20003fa4070 */
[----:B------:R-:W-:Y:S02]  /*ae60*/  IMAD.MOV R197, RZ, RZ, -R193 ;  /* 0x000000ffffc57224 */ /* 0x000fe400078e0ac1 */
[----:B------:R-:W-:Y:S02]  /*ae70*/  IMAD.MOV R8, RZ, RZ, -R8 ;  /* 0x000000ffff087224 */ /* 0x000fe400078e0a08 */
[----:B------:R-:W-:-:S02]  /*ae80*/  IMAD R193, R3, R7, R194 ;  /* 0x0000000703c17224 */ /* 0x000fc400078e02c2 */
[C---:B------:R-:W-:Y:S02]  /*ae90*/  IMAD R194, R3.reuse, R8, R195 ;  /* 0x0000000803c27224 */ /* 0x040fe400078e02c3 */
[----:B------:R-:W-:Y:S01]  /*aea0*/  @!P0 IMAD.MOV R188, RZ, RZ, -R188 ;  /* 0x000000ffffbc8224 */ /* 0x000fe200078e0abc */
[----:B------:R-:W-:Y:S01]  /*aeb0*/  ISETP.GT.U32.AND P0, PT, R3, R193, PT ;  /* 0x000000c10300720c */ /* 0x000fe20003f04070 */
[----:B------:R-:W-:Y:S01]  /*aec0*/  @!P4 IMAD.IADD R191, R191, 0x1, -R3 ;  /* 0x00000001bfbfc824 */ /* 0x000fe200078e0a03 */
[----:B------:R-:W-:Y:S01]  /*aed0*/  ISETP.GE.AND P4, PT, R198, RZ, PT ;  /* 0x000000ffc600720c */ /* 0x000fe20003f86270 */
[----:B------:R-:W-:Y:S01]  /*aee0*/  @!P2 IMAD.MOV R189, RZ, RZ, -R189 ;  /* 0x000000ffffbda224 */ /* 0x000fe200078e0abd */
[C---:B------:R-:W-:Y:S01]  /*aef0*/  ISETP.GT.U32.AND P2, PT, R3.reuse, R194, PT ;  /* 0x000000c20300720c */ /* 0x040fe20003f44070 */
[----:B------:R-:W-:Y:S01]  /*af00*/  @!P5 IMAD.IADD R192, R192, 0x1, -R3 ;  /* 0x00000001c0c0d824 */ /* 0x000fe200078e0a03 */
[C---:B------:R-:W-:Y:S01]  /*af10*/  ISETP.GT.U32.AND P5, PT, R3.reuse, R191, PT ;  /* 0x000000bf0300720c */ /* 0x040fe20003fa4070 */
[----:B------:R-:W-:Y:S01]  /*af20*/  IMAD R195, R3, R197, R196 ;  /* 0x000000c503c37224 */ /* 0x000fe200078e02c4 */
[----:B------:R-:W-:Y:S01]  /*af30*/  LOP3.LUT R198, R5, 0x76, RZ, 0xfc, !PT ;  /* 0x0000007605c67812 */ /* 0x000fe200078efcff */
[----:B------:R-:W-:Y:S01]  /*af40*/  @!P6 IMAD.MOV R187, RZ, RZ, -R187 ;  /* 0x000000ffffbbe224 */ /* 0x000fe200078e0abb */
[----:B------:R-:W-:Y:S01]  /*af50*/  ISETP.GT.U32.AND P6, PT, R3, R192, PT ;  /* 0x000000c00300720c */ /* 0x000fe20003fc4070 */
[----:B------:R-:W-:Y:S01]  /*af60*/  @!P3 IMAD.MOV R190, RZ, RZ, -R190 ;  /* 0x000000ffffbeb224 */ /* 0x000fe200078e0abe */
[----:B------:R-:W-:Y:S01]  /*af70*/  IABS R196, R198 ;  /* 0x000000c600c47213 */ /* 0x000fe20000000000 */
[----:B------:R-:W-:Y:S01]  /*af80*/  @!P0 IMAD.IADD R193, R193, 0x1, -R3 ;  /* 0x00000001c1c18824 */ /* 0x000fe200078e0a03 */
[----:B------:R-:W-:-:S02]  /*af90*/  IABS R197, R202 ;  /* 0x000000ca00c57213 */ /* 0x000fc40000000000 */
[----:B------:R-:W-:Y:S01]  /*afa0*/  ISETP.GE.AND P3, PT, R199, RZ, PT ;  /* 0x000000ffc700720c */ /* 0x000fe20003f66270 */
[----:B------:R-:W-:Y:S01]  /*afb0*/  @!P2 IMAD.IADD R194, R194, 0x1, -R3 ;  /* 0x00000001c2c2a824 */ /* 0x000fe200078e0a03 */
[----:B------:R-:W-:Y:S01]  /*afc0*/  ISETP.GT.U32.AND P2, PT, R3, R193, PT ;  /* 0x000000c10300720c */ /* 0x000fe20003f44070 */
[----:B------:R-:W-:Y:S01]  /*afd0*/  IMAD.HI.U32 R7, R2, R196, RZ ;  /* 0x000000c402077227 */ /* 0x000fe200078e00ff */
[----:B------:R-:W-:-:S03]  /*afe0*/  ISETP.GE.AND P0, PT, R201, RZ, PT ;  /* 0x000000ffc900720c */ /* 0x000fc60003f06270 */
[----:B------:R-:W-:Y:S01]  /*aff0*/  @!P5 IMAD.IADD R191, R191, 0x1, -R3 ;  /* 0x00000001bfbfd824 */ /* 0x000fe200078e0a03 */
[C---:B------:R-:W-:Y:S01]  /*b000*/  ISETP.GT.U32.AND P5, PT, R3.reuse, R195, PT ;  /* 0x000000c30300720c */ /* 0x040fe20003fa4070 */
[----:B------:R-:W-:Y:S02]  /*b010*/  IMAD.MOV R7, RZ, RZ, -R7 ;  /* 0x000000ffff077224 */ /* 0x000fe400078e0a07 */
[----:B------:R-:W-:Y:S01]  /*b020*/  @!P4 IMAD.MOV R191, RZ, RZ, -R191 ;  /* 0x000000ffffbfc224 */ /* 0x000fe200078e0abf */
[C---:B------:R-:W-:Y:S01]  /*b030*/  ISETP.GT.U32.AND P4, PT, R3.reuse, R194, PT ;  /* 0x000000c20300720c */ /* 0x040fe20003f84070 */
[----:B------:R-:W-:Y:S02]  /*b040*/  IMAD R196, R3, R7, R196 ;  /* 0x0000000703c47224 */ /* 0x000fe400078e02c4 */
[--C-:B------:R-:W-:Y:S02]  /*b050*/  @!P2 IMAD.IADD R193, R193, 0x1, -R3.reuse ;  /* 0x00000001c1c1a824 */ /* 0x100fe400078e0a03 */
[--C-:B------:R-:W-:Y:S01]  /*b060*/  @!P6 IMAD.IADD R192, R192, 0x1, -R3.reuse ;  /* 0x00000001c0c0e824 */ /* 0x100fe200078e0a03 */
[----:B------:R-:W-:Y:S01]  /*b070*/  ISETP.GT.U32.AND P2, PT, R3, R196, PT ;  /* 0x000000c40300720c */ /* 0x000fe20003f44070 */
[----:B------:R-:W-:Y:S01]  /*b080*/  VIADD R7, R6, 0x6e ;  /* 0x0000006e06077836 */ /* 0x000fe20000000000 */
[----:B------:R-:W-:Y:S01]  /*b090*/  ISETP.GE.AND P6, PT, R200, RZ, PT ;  /* 0x000000ffc800720c */ /* 0x000fe20003fc6270 */
[--C-:B------:R-:W-:Y:S01]  /*b0a0*/  @!P5 IMAD.IADD R195, R195, 0x1, -R3.reuse ;  /* 0x00000001c3c3d824 */ /* 0x100fe200078e0a03 */
[----:B------:R-:W-:Y:S01]  /*b0b0*/  ISETP.GE.AND P5, PT, R198, RZ, PT ;  /* 0x000000ffc600720c */ /* 0x000fe20003fa6270 */
[----:B------:R-:W-:Y:S01]  /*b0c0*/  @!P1 IMAD.MOV R192, RZ, RZ, -R192 ;  /* 0x000000ffffc09224 */ /* 0x000fe200078e0ac0 */
[----:B------:R-:W-:Y:S01]  /*b0d0*/  IABS R198, R203 ;  /* 0x000000cb00c67213 */ /* 0x000fe20000000000 */
[----:B------:R-:W-:Y:S01]  /*b0e0*/  @!P4 IMAD.IADD R194, R194, 0x1, -R3 ;  /* 0x00000001c2c2c824 */ /* 0x000fe200078e0a03 */
[----:B------:R-:W-:Y:S01]  /*b0f0*/  ISETP.GT.U32.AND P1, PT, R3, R195, PT ;  /* 0x000000c30300720c */ /* 0x000fe20003f24070 */
[----:B------:R-:W-:Y:S01]  /*b100*/  IMAD.HI.U32 R8, R2, R197, RZ ;  /* 0x000000c502087227 */ /* 0x000fe200078e00ff */
[----:B------:R-:W-:-:S02]  /*b110*/  ISETP.GE.AND P4, PT, R7, RZ, PT ;  /* 0x000000ff0700720c */ /* 0x000fc40003f86270 */
[----:B------:R-:W-:Y:S01]  /*b120*/  IABS R201, R7 ;  /* 0x0000000700c97213 */ /* 0x000fe20000000000 */
[----:B------:R-:W-:Y:S01]  /*b130*/  IMAD.HI.U32 R7, R2, R198, RZ ;  /* 0x000000c602077227 */ /* 0x000fe200078e00ff */
[----:B------:R-:W-:-:S03]  /*b140*/  IABS R200, R204 ;  /* 0x000000cc00c87213 */ /* 0x000fc60000000000 */
[----:B------:R-:W-:Y:S02]  /*b150*/  IMAD.MOV R8, RZ, RZ, -R8 ;  /* 0x000000ffff087224 */ /* 0x000fe400078e0a08 */
[----:B------:R-:W-:Y:S01]  /*b160*/  @!P2 IMAD.IADD R196, R196, 0x1, -R3 ;  /* 0x00000001c4c4a824 */ /* 0x000fe200078e0a03 */
[----:B------:R-:W-:Y:S01]  /*b170*/  ISETP.GE.AND P2, PT, R202, RZ, PT ;  /* 0x000000ffca00720c */ /* 0x000fe20003f46270 */
[----:B------:R-:W-:Y:S02]  /*b180*/  IMAD.MOV R199, RZ, RZ, -R7 ;  /* 0x000000ffffc77224 */ /* 0x000fe400078e0a07 */
[C---:B------:R-:W-:Y:S02]  /*b190*/  IMAD R197, R3.reuse, R8, R197 ;  /* 0x0000000803c57224 */ /* 0x040fe400078e02c5 */
[----:B------:R-:W-:Y:S01]  /*b1a0*/  @!P3 IMAD.MOV R193, RZ, RZ, -R193 ;  /* 0x000000ffffc1b224 */ /* 0x000fe200078e0ac1 */
[C---:B------:R-:W-:Y:S01]  /*b1b0*/  ISETP.GT.U32.AND P3, PT, R3.reuse, R196, PT ;  /* 0x000000c40300720c */ /* 0x040fe20003f64070 */
[----:B------:R-:W-:-:S02]  /*b1c0*/  IMAD R198, R3, R199, R198 ;  /* 0x000000c703c67224 */ /* 0x000fc400078e02c6 */
[----:B------:R-:W-:Y:S01]  /*b1d0*/  @!P1 IMAD.IADD R195, R195, 0x1, -R3 ;  /* 0x00000001c3c39824 */ /* 0x000fe200078e0a03 */
[C---:B------:R-:W-:Y:S01]  /*b1e0*/  ISETP.GT.U32.AND P1, PT, R3.reuse, R197, PT ;  /* 0x000000c50300720c */ /* 0x040fe20003f24070 */
[----:B------:R-:W-:Y:S01]  /*b1f0*/  @!P6 IMAD.MOV R194, RZ, RZ, -R194 ;  /* 0x000000ffffc2e224 */ /* 0x000fe200078e0ac2 */
[----:B------:R-:W-:Y:S01]  /*b200*/  ISETP.GT.U32.AND P6, PT, R3, R198, PT ;  /* 0x000000c60300720c */ /* 0x000fe20003fc4070 */
[----:B------:R-:W-:-:S04]  /*b210*/  IMAD.HI.U32 R8, R2, R200, RZ ;  /* 0x000000c802087227 */ /* 0x000fc800078e00ff */
[----:B------:R-:W-:Y:S02]  /*b220*/  IMAD.MOV R8, RZ, RZ, -R8 ;  /* 0x000000ffff087224 */ /* 0x000fe400078e0a08 */
[--C-:B------:R-:W-:Y:S01]  /*b230*/  @!P3 IMAD.IADD R196, R196, 0x1, -R3.reuse ;  /* 0x00000001c4c4b824 */ /* 0x100fe200078e0a03 */
[----:B------:R-:W-:Y:S01]  /*b240*/  ISETP.GE.AND P3, PT, R204, RZ, PT ;  /* 0x000000ffcc00720c */ /* 0x000fe20003f66270 */
[----:B------:R-:W-:Y:S01]  /*b250*/  IMAD R199, R3, R8, R200 ;  /* 0x0000000803c77224 */ /* 0x000fe200078e02c8 */
[----:B------:R-:W-:Y:S01]  /*b260*/  LOP3.LUT R8, R5, 0x6a, RZ, 0xfc, !PT ;  /* 0x0000006a05087812 */ /* 0x000fe200078efcff */
[--C-:B------:R-:W-:Y:S02]  /*b270*/  @!P1 IMAD.IADD R197, R197, 0x1, -R3.reuse ;  /* 0x00000001c5c59824 */ /* 0x100fe400078e0a03 */
[----:B------:R-:W-:Y:S02]  /*b280*/  @!P6 IMAD.IADD R198, R198, 0x1, -R3 ;  /* 0x00000001c6c6e824 */ /* 0x000fe400078e0a03 */
[----:B------:R-:W-:Y:S01]  /*b290*/  @!P5 IMAD.MOV R196, RZ, RZ, -R196 ;  /* 0x000000ffffc4d224 */ /* 0x000fe200078e0ac4 */
[C---:B------:R-:W-:Y:S01]  /*b2a0*/  ISETP.GT.U32.AND P5, PT, R3.reuse, R199, PT ;  /* 0x000000c70300720c */ /* 0x040fe20003fa4070 */
[----:B------:R-:W-:Y:S01]  /*b2b0*/  IMAD.HI.U32 R7, R2, R201, RZ ;  /* 0x000000c902077227 */ /* 0x000fe200078e00ff */
[----:B------:R-:W-:-:S02]  /*b2c0*/  ISETP.GT.U32.AND P1, PT, R3, R197, PT ;  /* 0x000000c50300720c */ /* 0x000fc40003f24070 */
[----:B------:R-:W-:Y:S01]  /*b2d0*/  ISETP.GT.U32.AND P6, PT, R3, R198, PT ;  /* 0x000000c60300720c */ /* 0x000fe20003fc4070 */
[----:B------:R-:W-:Y:S01]  /*b2e0*/  IMAD.MOV R202, RZ, RZ, -R7 ;  /* 0x000000ffffca7224 */ /* 0x000fe200078e0a07 */
[----:B------:R-:W-:Y:S01]  /*b2f0*/  LOP3.LUT R7, R5, 0x6c, RZ, 0xfc, !PT ;  /* 0x0000006c05077812 */ /* 0x000fe200078efcff */
[----:B------:R-:W-:Y:S01]  /*b300*/  @!P0 IMAD.MOV R195, RZ, RZ, -R195 ;  /* 0x000000ffffc38224 */ /* 0x000fe200078e0ac3 */
[----:B------:R-:W-:Y:S01]  /*b310*/  ISETP.GE.AND P0, PT, R203, RZ, PT ;  /* 0x000000ffcb00720c */ /* 0x000fe20003f06270 */
[----:B------:R-:W-:Y:S01]  /*b320*/  IMAD R200, R3, R202, R201 ;  /* 0x000000ca03c87224 */ /* 0x000fe200078e02c9 */
[----:B------:R-:W-:Y:S02]  /*b330*/  IABS R201, R7 ;  /* 0x0000000700c97213 */ /* 0x000fe40000000000 */
[----:B------:R-:W-:Y:S01]  /*b340*/  IABS R203, R8 ;  /* 0x0000000800cb7213 */ /* 0x000fe20000000000 */
[--C-:B------:R-:W-:Y:S02]  /*b350*/  @!P5 IMAD.IADD R199, R199, 0x1, -R3.reuse ;  /* 0x00000001c7c7d824 */ /* 0x100fe400078e0a03 */
[--C-:B------:R-:W-:Y:S01]  /*b360*/  @!P1 IMAD.IADD R197, R197, 0x1, -R3.reuse ;  /* 0x00000001c5c59824 */ /* 0x100fe200078e0a03 */
[----:B------:R-:W-:Y:S01]  /*b370*/  ISETP.GE.AND P1, PT, R7, RZ, PT ;  /* 0x000000ff0700720c */ /* 0x000fe20003f26270 */
[----:B------:R-:W-:Y:S01]  /*b380*/  @!P6 IMAD.IADD R198, R198, 0x1, -R3 ;  /* 0x00000001c6c6e824 */ /* 0x000fe200078e0a03 */
[C---:B------:R-:W-:Y:S01]  /*b390*/  ISETP.GT.U32.AND P6, PT, R3.reuse, R200, PT ;  /* 0x000000c80300720c */ /* 0x040fe20003fc4070 */
[----:B------:R-:W-:Y:S01]  /*b3a0*/  IMAD.HI.U32 R7, R2, R201, RZ ;  /* 0x000000c902077227 */ /* 0x000fe200078e00ff */
[----:B------:R-:W-:-:S03]  /*b3b0*/  ISETP.GT.U32.AND P5, PT, R3, R199, PT ;  /* 0x000000c70300720c */ /* 0x000fc60003fa4070 */
[----:B------:R-:W-:Y:S01]  /*b3c0*/  @!P2 IMAD.MOV R197, RZ, RZ, -R197 ;  /* 0x000000ffffc5a224 */ /* 0x000fe200078e0ac5 */
[----:B------:R-:W-:Y:S01]  /*b3d0*/  ISETP.GE.AND P2, PT, R8, RZ, PT ;  /* 0x000000ff0800720c */ /* 0x000fe20003f46270 */
[----:B------:R-:W-:-:S04]  /*b3e0*/  IMAD.HI.U32 R8, R2, R203, RZ ;  /* 0x000000cb02087227 */ /* 0x000fc800078e00ff */
[----:B------:R-:W-:Y:S02]  /*b3f0*/  IMAD.MOV R202, RZ, RZ, -R7 ;  /* 0x000000ffffca7224 */ /* 0x000fe400078e0a07 */
[----:B------:R-:W-:-:S04]  /*b400*/  IMAD.HI.U32 R7, R2, R205, RZ ;  /* 0x000000cd02077227 */ /* 0x000fc800078e00ff */
[----:B------:R-:W-:Y:S02]  /*b410*/  IMAD.MOV R204, RZ, RZ, -R8 ;  /* 0x000000ffffcc7224 */ /* 0x000fe400078e0a08 */
[----:B------:R-:W-:Y:S02]  /*b420*/  IMAD.MOV R206, RZ, RZ, -R7 ;  /* 0x000000ffffce7224 */ /* 0x000fe400078e0a07 */
[C---:B------:R-:W-:Y:S02]  /*b430*/  IMAD R201, R3.reuse, R202, R201 ;  /* 0x000000ca03c97224 */ /* 0x040fe400078e02c9 */
[C---:B------:R-:W-:Y:S02]  /*b440*/  IMAD R202, R3.reuse, R204, R203 ;  /* 0x000000cc03ca7224 */ /* 0x040fe400078e02cb */
[----:B------:R-:W-:Y:S02]  /*b450*/  @!P6 IMAD.IADD R200, R200, 0x1, -R3 ;  /* 0x00000001c8c8e824 */ /* 0x000fe400078e0a03 */
[----:B------:R-:W-:Y:S01]  /*b460*/  IMAD R203, R3, R206, R205 ;  /* 0x000000ce03cb7224 */ /* 0x000fe200078e02cd */
[----:B------:R-:W-:Y:S01]  /*b470*/  IABS R206, R213 ;  /* 0x000000d500ce7213 */ /* 0x000fe20000000000 */
[----:B------:R-:W-:Y:S01]  /*b480*/  @!P5 IMAD.IADD R199, R199, 0x1, -R3 ;  /* 0x00000001c7c7d824 */ /* 0x000fe200078e0a03 */
[C---:B------:R-:W-:Y:S01]  /*b490*/  ISETP.GT.U32.AND P6, PT, R3.reuse, R200, PT ;  /* 0x000000c80300720c */ /* 0x040fe20003fc4070 */
[----:B------:R-:W-:Y:S01]  /*b4a0*/  IMAD.HI.U32 R7, R2, R207, RZ ;  /* 0x000000cf02077227 */ /* 0x000fe200078e00ff */
[----:B------:R-:W-:-:S03]  /*b4b0*/  ISETP.GT.U32.AND P5, PT, R3, R201, PT ;  /* 0x000000c90300720c */ /* 0x000fc60003fa4070 */
[----:B------:R-:W-:Y:S01]  /*b4c0*/  @!P3 IMAD.MOV R199, RZ, RZ, -R199 ;  /* 0x000000ffffc7b224 */ /* 0x000fe200078e0ac7 */
[C---:B------:R-:W-:Y:S01]  /*b4d0*/  ISETP.GT.U32.AND P3, PT, R3.reuse, R203, PT ;  /* 0x000000cb0300720c */ /* 0x040fe20003f64070 */
[----:B------:R-:W-:Y:S02]  /*b4e0*/  IMAD.MOV R204, RZ, RZ, -R7 ;  /* 0x000000ffffcc7224 */ /* 0x000fe400078e0a07 */
[----:B------:R-:W-:Y:S01]  /*b4f0*/  @!P0 IMAD.MOV R198, RZ, RZ, -R198 ;  /* 0x000000ffffc68224 */ /* 0x000fe200078e0ac6 */
[C---:B------:R-:W-:Y:S01]  /*b500*/  ISETP.GT.U32.AND P0, PT, R3.reuse, R202, PT ;  /* 0x000000ca0300720c */ /* 0x040fe20003f04070 */
[C---:B------:R-:W-:Y:S01]  /*b510*/  IMAD R204, R3.reuse, R204, R207 ;  /* 0x000000cc03cc7224 */ /* 0x040fe200078e02cf */
[----:B------:R-:W-:Y:S01]  /*b520*/  IABS R207, R214 ;  /* 0x000000d600cf7213 */ /* 0x000fe20000000000 */
[----:B------:R-:W-:Y:S02]  /*b530*/  @!P6 IMAD.IADD R200, R200, 0x1, -R3 ;  /* 0x00000001c8c8e824 */ /* 0x000fe400078e0a03 */
[----:B------:R-:W-:Y:S01]  /*b540*/  IMAD.HI.U32 R7, R2, R206, RZ ;  /* 0x000000ce02077227 */ /* 0x000fe200078e00ff */
[----:B------:R-:W-:-:S03]  /*b550*/  ISETP.GT.U32.AND P6, PT, R3, R204, PT ;  /* 0x000000cc0300720c */ /* 0x000fc60003fc4070 */
[----:B------:R-:W-:Y:S02]  /*b560*/  @!P3 IMAD.IADD R203, R203, 0x1, -R3 ;  /* 0x00000001cbcbb824 */ /* 0x000fe400078e0a03 */
[----:B------:R-:W-:Y:S02]  /*b570*/  @!P4 IMAD.MOV R200, RZ, RZ, -R200 ;  /* 0x000000ffffc8c224 */ /* 0x000fe400078e0ac8 */
[----:B------:R-:W-:Y:S01]  /*b580*/  IMAD.HI.U32 R8, R2, R208, RZ ;  /* 0x000000d002087227 */ /* 0x000fe200078e00ff */
[----:B------:R-:W-:-:S03]  /*b590*/  ISETP.GT.U32.AND P4, PT, R3, R203, PT ;  /* 0x000000cb0300720c */ /* 0x000fc60003f84070 */
[----:B------:R-:W-:Y:S02]  /*b5a0*/  @!P0 IMAD.IADD R202, R202, 0x1, -R3 ;  /* 0x00000001caca8824 */ /* 0x000fe400078e0a03 */
[----:B------:R-:W-:Y:S02]  /*b5b0*/  IMAD.MOV R7, RZ, RZ, -R7 ;  /* 0x000000ffff077224 */ /* 0x000fe400078e0a07 */
[--C-:B------:R-:W-:Y:S01]  /*b5c0*/  @!P5 IMAD.IADD R201, R201, 0x1, -R3.reuse ;  /* 0x00000001c9c9d824 */ /* 0x100fe200078e0a03 */
[C---:B------:R-:W-:Y:S01]  /*b5d0*/  ISETP.GT.U32.AND P3, PT, R3.reuse, R202, PT ;  /* 0x000000ca0300720c */ /* 0x040fe20003f64070 */
[----:B------:R-:W-:Y:S02]  /*b5e0*/  IMAD.MOV R8, RZ, RZ, -R8 ;  /* 0x000000ffff087224 */ /* 0x000fe400078e0a08 */
[----:B------:R-:W-:Y:S01]  /*b5f0*/  @!P6 IMAD.IADD R204, R204, 0x1, -R3 ;  /* 0x00000001cccce824 */ /* 0x000fe200078e0a03 */
[C---:B------:R-:W-:Y:S01]  /*b600*/  ISETP.GT.U32.AND P0, PT, R3.reuse, R201, PT ;  /* 0x000000c90300720c */ /* 0x040fe20003f04070 */
[----:B------:R-:W-:-:S02]  /*b610*/  IMAD R206, R3, R7, R206 ;  /* 0x0000000703ce7224 */ /* 0x000fc400078e02ce */
[C---:B------:R-:W-:Y:S01]  /*b620*/  IMAD R205, R3.reuse, R8, R208 ;  /* 0x0000000803cd7224 */ /* 0x040fe200078e02d0 */
[----:B------:R-:W-:Y:S01]  /*b630*/  ISETP.GT.U32.AND P6, PT, R3, R204, PT ;  /* 0x000000cc0300720c */ /* 0x000fe20003fc4070 */
[----:B------:R-:W-:Y:S02]  /*b640*/  VIADD R8, R6, 0x5e ;  /* 0x0000005e06087836 */ /* 0x000fe40000000000 */
[--C-:B------:R-:W-:Y:S01]  /*b650*/  @!P4 IMAD.IADD R203, R203, 0x1, -R3.reuse ;  /* 0x00000001cbcbc824 */ /* 0x100fe200078e0a03 */
[----:B------:R-:W-:Y:S01]  /*b660*/  ISETP.GT.U32.AND P4, PT, R3, R206, PT ;  /* 0x000000ce0300720c */ /* 0x000fe20003f84070 */
[----:B------:R-:W-:Y:S01]  /*b670*/  @!P3 IMAD.IADD R202, R202, 0x1, -R3 ;  /* 0x00000001cacab824 */ /* 0x000fe200078e0a03 */
[----:B------:R-:W-:Y:S01]  /*b680*/  IABS R209, R8 ;  /* 0x0000000800d17213 */ /* 0x000fe20000000000 */
[----:B------:R-:W-:Y:S01]  /*b690*/  IMAD.HI.U32 R7, R2, R207, RZ ;  /* 0x000000cf02077227 */ /* 0x000fe200078e00ff */
[----:B------:R-:W-:Y:S02]  /*b6a0*/  ISETP.GE.AND P5, PT, R8, RZ, PT ;  /* 0x000000ff0800720c */ /* 0x000fe40003fa6270 */
[----:B------:R-:W-:Y:S01]  /*b6b0*/  ISETP.GE.AND P3, PT, R212, RZ, PT ;  /* 0x000000ffd400720c */ /* 0x000fe20003f66270 */
[----:B------:R-:W-:Y:S01]  /*b6c0*/  IMAD.HI.U32 R8, R2, R209, RZ ;  /* 0x000000d102087227 */ /* 0x000fe200078e00ff */
[----:B------:R-:W-:-:S03]  /*b6d0*/  LOP3.LUT R212, R5, 0x5c, RZ, 0xfc, !PT ;  /* 0x0000005c05d47812 */ /* 0x000fc600078efcff */
[----:B------:R-:W-:Y:S01]  /*b6e0*/  @!P0 IMAD.IADD R201, R201, 0x1, -R3 ;  /* 0x00000001c9c98824 */ /* 0x000fe200078e0a03 */
[----:B------:R-:W-:Y:S01]  /*b6f0*/  ISETP.GT.U32.AND P0, PT, R3, R205, PT ;  /* 0x000000cd0300720c */ /* 0x000fe20003f04070 */
[----:B------:R-:W-:Y:S02]  /*b700*/  IMAD.MOV R208, RZ, RZ, -R7 ;  /* 0x000000ffffd07224 */ /* 0x000fe400078e0a07 */
[----:B------:R-:W-:Y:S02]  /*b710*/  IMAD.MOV R8, RZ, RZ, -R8 ;  /* 0x000000ffff087224 */ /* 0x000fe400078e0a08 */
[--C-:B------:R-:W-:Y:S01]  /*b720*/  @!P6 IMAD.IADD R204, R204, 0x1, -R3.reuse ;  /* 0x00000001cccce824 */ /* 0x100fe200078e0a03 */
[----:B------:R-:W-:Y:S01]  /*b730*/  ISETP.GE.AND P6, PT, R211, RZ, PT ;  /* 0x000000ffd300720c */ /* 0x000fe20003fc6270 */
[----:B------:R-:W-:Y:S01]  /*b740*/  @!P4 IMAD.IADD R206, R206, 0x1, -R3 ;  /* 0x00000001cecec824 */ /* 0x000fe200078e0a03 */
[----:B------:R-:W-:Y:S01]  /*b750*/  IABS R211, R215 ;  /* 0x000000d700d37213 */ /* 0x000fe20000000000 */
[----:B------:R-:W-:-:S02]  /*b760*/  IMAD R207, R3, R208, R207 ;  /* 0x000000d003cf7224 */ /* 0x000fc400078e02cf */
[C---:B------:R-:W-:Y:S01]  /*b770*/  IMAD R208, R3.reuse, R8, R209 ;  /* 0x0000000803d07224 */ /* 0x040fe200078e02d1 */
[----:B------:R-:W-:Y:S01]  /*b780*/  IABS R209, R212 ;  /* 0x000000d400d17213 */ /* 0x000fe20000000000 */
[----:B------:R-:W-:Y:S01]  /*b790*/  @!P2 IMAD.MOV R202, RZ, RZ, -R202 ;  /* 0x000000ffffcaa224 */ /* 0x000fe200078e0aca */
[----:B------:R-:W-:Y:S01]  /*b7a0*/  ISETP.GT.U32.AND P2, PT, R3, R206, PT ;  /* 0x000000ce0300720c */ /* 0x000fe20003f44070 */
[----:B------:R-:W-:Y:S01]  /*b7b0*/  @!P3 IMAD.MOV R203, RZ, RZ, -R203 ;  /* 0x000000ffffcbb224 */ /* 0x000fe200078e0acb */
[----:B------:R-:W-:Y:S01]  /*b7c0*/  ISETP.GE.AND P3, PT, R213, RZ, PT ;  /* 0x000000ffd500720c */ /* 0x000fe20003f66270 */
[C---:B------:R-:W-:Y:S01]  /*b7d0*/  IMAD.HI.U32 R7, R2.reuse, R209, RZ ;  /* 0x000000d102077227 */ /* 0x040fe200078e00ff */
[----:B------:R-:W-:Y:S02]  /*b7e0*/  ISETP.GT.U32.AND P4, PT, R3, R207, PT ;  /* 0x000000cf0300720c */ /* 0x000fe40003f84070 */
[----:B------:R-:W-:Y:S01]  /*b7f0*/  LOP3.LUT R213, R5, 0x58, RZ, 0xfc, !PT ;  /* 0x0000005805d57812 */ /* 0x000fe200078efcff */
[----:B------:R-:W-:-:S04]  /*b800*/  IMAD.HI.U32 R8, R2, R211, RZ ;  /* 0x000000d302087227 */ /* 0x000fc800078e00ff */
[----:B------:R-:W-:Y:S01]  /*b810*/  @!P0 IMAD.IADD R205, R205, 0x1, -R3 ;  /* 0x00000001cdcd8824 */ /* 0x000fe200078e0a03 */
[----:B------:R-:W-:Y:S01]  /*b820*/  ISETP.GE.AND P0, PT, R210, RZ, PT ;  /* 0x000000ffd200720c */ /* 0x000fe20003f06270 */
[----:B------:R-:W-:Y:S01]  /*b830*/  IMAD.MOV R210, RZ, RZ, -R7 ;  /* 0x000000ffffd27224 */ /* 0x000fe200078e0a07 */
[----:B------:R-:W-:Y:S01]  /*b840*/  IABS R7, R213 ;  /* 0x000000d500077213 */ /* 0x000fe20000000000 */
[----:B------:R-:W-:Y:S01]  /*b850*/  @!P6 IMAD.MOV R204, RZ, RZ, -R204 ;  /* 0x000000ffffcce224 */ /* 0x000fe200078e0acc */
[C---:B------:R-:W-:Y:S01]  /*b860*/  ISETP.GT.U32.AND P6, PT, R3.reuse, R208, PT ;  /* 0x000000d00300720c */ /* 0x040fe20003fc4070 */
[----:B------:R-:W-:Y:S02]  /*b870*/  IMAD.MOV R8, RZ, RZ, -R8 ;  /* 0x000000ffff087224 */ /* 0x000fe400078e0a08 */
[----:B------:R-:W-:Y:S01]  /*b880*/  @!P1 IMAD.MOV R201, RZ, RZ, -R201 ;  /* 0x000000ffffc99224 */ /* 0x000fe200078e0ac9 */
[C---:B------:R-:W-:Y:S01]  /*b890*/  ISETP.GT.U32.AND P1, PT, R3.reuse, R205, PT ;  /* 0x000000cd0300720c */ /* 0x040fe20003f24070 */
[----:B------:R-:W-:-:S02]  /*b8a0*/  IMAD R209, R3, R210, R209 ;  /* 0x000000d203d17224 */ /* 0x000fc400078e02d1 */
[----:B------:R-:W-:Y:S01]  /*b8b0*/  @!P2 IMAD.IADD R206, R206, 0x1, -R3 ;  /* 0x00000001cecea824 */ /* 0x000fe200078e0a03 */
[----:B------:R-:W-:Y:S01]  /*b8c0*/  ISETP.GE.AND P2, PT, R212, RZ, PT ;  /* 0x000000ffd400720c */ /* 0x000fe20003f46270 */
[----:B------:R-:W-:Y:S02]  /*b8d0*/  IMAD R210, R3, R8, R211 ;  /* 0x0000000803d27224 */ /* 0x000fe400078e02d3 */
[----:B------:R-:W-:Y:S02]  /*b8e0*/  @!P3 IMAD.MOV R206, RZ, RZ, -R206 ;  /* 0x000000ffffceb224 */ /* 0x000fe400078e0ace */
[--C-:B------:R-:W-:Y:S01]  /*b8f0*/  @!P4 IMAD.IADD R207, R207, 0x1, -R3.reuse ;  /* 0x00000001cfcfc824 */ /* 0x100fe200078e0a03 */
[----:B------:R-:W-:Y:S01]  /*b900*/  ISETP.GT.U32.AND P3, PT, R3, R210, PT ;  /* 0x000000d20300720c */ /* 0x000fe20003f64070 */
[--C-:B------:R-:W-:Y:S02]  /*b910*/  @!P6 IMAD.IADD R208, R208, 0x1, -R3.reuse ;  /* 0x00000001d0d0e824 */ /* 0x100fe400078e0a03 */
[----:B------:R-:W-:Y:S01]  /*b920*/  @!P1 IMAD.IADD R205, R205, 0x1, -R3 ;  /* 0x00000001cdcd9824 */ /* 0x000fe200078e0a03 */
[----:B------:R-:W-:Y:S01]  /*b930*/  ISETP.GE.AND P1, PT, R214, RZ, PT ;  /* 0x000000ffd600720c */ /* 0x000fe20003f26270 */
[----:B------:R-:W-:Y:S01]  /*b940*/  IMAD.MOV.U32 R211, RZ, RZ, R7 ;  /* 0x000000ffffd37224 */ /* 0x000fe200078e0007 */
[C---:B------:R-:W-:Y:S01]  /*b950*/  ISETP.GT.U32.AND P4, PT, R3.reuse, R207, PT ;  /* 0x000000cf0300720c */ /* 0x040fe20003f84070 */
[----:B------:R-:W-:Y:S01]  /*b960*/  @!P0 IMAD.MOV R205, RZ, RZ, -R205 ;  /* 0x000000ffffcd8224 */ /* 0x000fe200078e0acd */
[----:B------:R-:W-:Y:S01]  /*b970*/  ISETP.GT.U32.AND P6, PT, R3, R208, PT ;  /* 0x000000d00300720c */ /* 0x000fe20003fc4070 */
[----:B------:R-:W-:Y:S01]  /*b980*/  IMAD.HI.U32 R7, R2, R211, RZ ;  /* 0x000000d302077227 */ /* 0x000fe200078e00ff */
[----:B------:R-:W-:-:S02]  /*b990*/  LOP3.LUT R214, R5, 0x56, RZ, 0xfc, !PT ;  /* 0x0000005605d67812 */ /* 0x000fc400078efcff */
[----:B------:R-:W-:Y:S01]  /*b9a0*/  ISETP.GT.U32.AND P0, PT, R3, R209, PT ;  /* 0x000000d10300720c */ /* 0x000fe20003f04070 */
[----:B------:R-:W-:Y:S01]  /*b9b0*/  @!P3 IMAD.IADD R210, R210, 0x1, -R3 ;  /* 0x00000001d2d2b824 */ /* 0x000fe200078e0a03 */
[----:B------:R-:W-:Y:S01]  /*b9c0*/  IABS R212, R214 ;  /* 0x000000d600d47213 */ /* 0x000fe20000000000 */
[----:B------:R-:W-:-:S03]  /*b9d0*/  IMAD.MOV R8, RZ, RZ, -R7 ;  /* 0x000000ffff087224 */ /* 0x000fc600078e0a07 */
[----:B------:R-:W-:Y:S01]  /*b9e0*/  ISETP.GT.U32.AND P3, PT, R3, R210, PT ;  /* 0x000000d20300720c */ /* 0x000fe20003f64070 */
        /* <DEDUP_REMOVED lines=9> */
[--C-:B------:R-:W-:Y:S02]  /*ba80*/  @!P0 IMAD.IADD R209, R209, 0x1, -R3.reuse ;  /* 0x00000001d1d18824 */ /* 0x100fe400078e0a03 */
        /* <DEDUP_REMOVED lines=13> */
[--C-:B------:R-:W-:Y:S01]  /*bb60*/  @!P0 IMAD.IADD R209, R209, 0x1, -R3.reuse ;  /* 0x00000001d1d18824 */ /* 0x100fe200078e0a03 */
[----:B------:R-:W-:Y:S01]  /*bb70*/  ISETP.GE.AND P0, PT, R215, RZ, PT ;  /* 0x000000ffd700720c */ /* 0x000fe20003f06270 */
[----:B------:R-:W-:Y:S01]  /*bb80*/  VIADD R7, R6, 0x4e ;  /* 0x0000004e06077836 */ /* 0x000fe20000000000 */
[----:B------:R-:W-:Y:S01]  /*bb90*/  IABS R215, R218 ;  /* 0x000000da00d77213 */ /* 0x000fe20000000000 */
[----:B------:R-:W-:Y:S01]  /*bba0*/  @!P3 IMAD.IADD R212, R212, 0x1, -R3 ;  /* 0x00000001d4d4b824 */ /* 0x000fe200078e0a03 */
[C---:B------:R-:W-:Y:S01]  /*bbb0*/  ISETP.GT.U32.AND P5, PT, R3.reuse, R211, PT ;  /* 0x000000d30300720c */ /* 0x040fe20003fa4070 */
[----:B------:R-:W-:Y:S01]  /*bbc0*/  @!P4 IMAD.MOV R210, RZ, RZ, -R210 ;  /* 0x000000ffffd2c224 */ /* 0x000fe200078e0ad2 */
[----:B------:R-:W-:Y:S01]  /*bbd0*/  ISETP.GT.U32.AND P4, PT, R3, R213, PT ;  /* 0x000000d50300720c */ /* 0x000fe20003f84070 */
[----:B------:R-:W-:Y:S01]  /*bbe0*/  @!P2 IMAD.MOV R209, RZ, RZ, -R209 ;  /* 0x000000ffffd1a224 */ /* 0x000fe200078e0ad1 */
[----:B------:R-:W-:Y:S01]  /*bbf0*/  ISETP.GE.AND P2, PT, R7, RZ, PT ;  /* 0x000000ff0700720c */ /* 0x000fe20003f46270 */
[----:B------:R-:W-:Y:S01]  /*bc00*/  IMAD.HI.U32 R8, R2, R215, RZ ;  /* 0x000000d702087227 */ /* 0x000fe200078e00ff */
[----:B------:R-:W-:-:S02]  /*bc10*/  IABS R216, R7 ;  /* 0x0000000700d87213 */ /* 0x000fc40000000000 */
[----:B------:R-:W-:Y:S01]  /*bc20*/  ISETP.GT.U32.AND P3, PT, R3, R212, PT ;  /* 0x000000d40300720c */ /* 0x000fe20003f64070 */
[----:B------:R-:W-:-:S04]  /*bc30*/  IMAD.HI.U32 R7, R2, R214, RZ ;  /* 0x000000d602077227 */ /* 0x000fc800078e00ff */
[----:B------:R-:W-:Y:S02]  /*bc40*/  IMAD.MOV R7, RZ, RZ, -R7 ;  /* 0x000000ffff077224 */ /* 0x000fe400078e0a07 */
[----:B------:R-:W-:Y:S02]  /*bc50*/  IMAD.MOV R8, RZ, RZ, -R8 ;  /* 0x000000ffff087224 */ /* 0x000fe400078e0a08 */
[----:B------:R-:W-:Y:S01]  /*bc60*/  @!P5 IMAD.IADD R211, R211, 0x1, -R3 ;  /* 0x00000001d3d3d824 */ /* 0x000fe200078e0a03 */
[----:B------:R-:W-:Y:S01]  /*bc70*/  ISETP.GE.AND P5, PT, R217, RZ, PT ;  /* 0x000000ffd900720c */ /* 0x000fe20003fa6270 */
[C---:B------:R-:W-:Y:S01]  /*bc80*/  IMAD R214, R3.reuse, R7, R214 ;  /* 0x0000000703d67224 */ /* 0x040fe200078e02d6 */
[----:B------:R-:W-:Y:S01]  /*bc90*/  IABS R217, R220 ;  /* 0x000000dc00d97213 */ /* 0x000fe20000000000 */
[----:B------:R-:W-:Y:S02]  /*bca0*/  IMAD R215, R3, R8, R215 ;  /* 0x0000000803d77224 */ /* 0x000fe400078e02d7 */
[----:B------:R-:W-:-:S02]  /*bcb0*/  @!P4 IMAD.IADD R213, R213, 0x1, -R3 ;  /* 0x00000001d5d5c824 */ /* 0x000fc400078e0a03 */
[----:B------:R-:W-:Y:S01]  /*bcc0*/  @!P3 IMAD.IADD R212, R212, 0x1, -R3 ;  /* 0x00000001d4d4b824 */ /* 0x000fe200078e0a03 */
[C---:B------:R-:W-:Y:S01]  /*bcd0*/  ISETP.GT.U32.AND P3, PT, R3.reuse, R214, PT ;  /* 0x000000d60300720c */ /* 0x040fe20003f64070 */
[----:B------:R-:W-:Y:S01]  /*bce0*/  @!P6 IMAD.MOV R211, RZ, RZ, -R211 ;  /* 0x000000ffffd3e224 */ /* 0x000fe200078e0ad3 */
[C---:B------:R-:W-:Y:S01]  /*bcf0*/  ISETP.GT.U32.AND P4, PT, R3.reuse, R213, PT ;  /* 0x000000d50300720c */ /* 0x040fe20003f84070 */
[----:B------:R-:W-:Y:S01]  /*bd00*/  IMAD.HI.U32 R8, R2, R217, RZ ;  /* 0x000000d902087227 */ /* 0x000fe200078e00ff */
[----:B------:R-:W-:-:S03]  /*bd10*/  ISETP.GT.U32.AND P6, PT, R3, R215, PT ;  /* 0x000000d70300720c */ /* 0x000fc60003fc4070 */
[----:B------:R-:W-:Y:S02]  /*bd20*/  IMAD.MOV R8, RZ, RZ, -R8 ;  /* 0x000000ffff087224 */ /* 0x000fe400078e0a08 */
[----:B------:R-:W-:-:S04]  /*bd30*/  IMAD.HI.U32 R7, R2, R216, RZ ;  /* 0x000000d802077227 */ /* 0x000fc800078e00ff */
[----:B------:R-:W-:Y:S01]  /*bd40*/  @!P1 IMAD.MOV R212, RZ, RZ, -R212 ;  /* 0x000000ffffd49224 */ /* 0x000fe200078e0ad4 */
[----:B------:R-:W-:Y:S01]  /*bd50*/  ISETP.GE.AND P1, PT, R218, RZ, PT ;  /* 0x000000ffda00720c */ /* 0x000fe20003f26270 */
[----:B------:R-:W-:Y:S01]  /*bd60*/  @!P3 IMAD.IADD R214, R214, 0x1, -R3 ;  /* 0x00000001d6d6b824 */ /* 0x000fe200078e0a03 */
[----:B------:R-:W-:Y:S01]  /*bd70*/  IABS R218, R221 ;  /* 0x000000dd00da7213 */ /* 0x000fe20000000000 */
[----:B------:R-:W-:Y:S02]  /*bd80*/  IMAD R217, R3, R8, R217 ;  /* 0x0000000803d97224 */ /* 0x000fe400078e02d9 */
[--C-:B------:R-:W-:Y:S01]  /*bd90*/  @!P4 IMAD.IADD R213, R213, 0x1, -R3.reuse ;  /* 0x00000001d5d5c824 */ /* 0x100fe200078e0a03 */
[----:B------:R-:W-:Y:S01]  /*bda0*/  ISETP.GT.U32.AND P3, PT, R3, R214, PT ;  /* 0x000000d60300720c */ /* 0x000fe20003f64070 */
[----:B------:R-:W-:Y:S02]  /*bdb0*/  @!P6 IMAD.IADD R215, R215, 0x1, -R3 ;  /* 0x00000001d7d7e824 */ /* 0x000fe400078e0a03 */
[----:B------:R-:W-:-:S02]  /*bdc0*/  IMAD.MOV R7, RZ, RZ, -R7 ;  /* 0x000000ffff077224 */ /* 0x000fc400078e0a07 */
[----:B------:R-:W-:Y:S01]  /*bdd0*/  @!P0 IMAD.MOV R213, RZ, RZ, -R213 ;  /* 0x000000ffffd58224 */ /* 0x000fe200078e0ad5 */
[C---:B------:R-:W-:Y:S01]  /*bde0*/  ISETP.GT.U32.AND P6, PT, R3.reuse, R215, PT ;  /* 0x000000d70300720c */ /* 0x040fe20003fc4070 */
[C---:B------:R-:W-:Y:S01]  /*bdf0*/  IMAD R216, R3.reuse, R7, R216 ;  /* 0x0000000703d87224 */ /* 0x040fe200078e02d8 */
[----:B------:R-:W-:Y:S01]  /*be00*/  ISETP.GT.U32.AND P0, PT, R3, R217, PT ;  /* 0x000000d90300720c */ /* 0x000fe20003f04070 */
[----:B------:R-:W-:-:S03]  /*be10*/  IMAD.HI.U32 R7, R2, R218, RZ ;  /* 0x000000da02077227 */ /* 0x000fc600078e00ff */
[C---:B------:R-:W-:Y:S01]  /*be20*/  ISETP.GT.U32.AND P4, PT, R3.reuse, R216, PT ;  /* 0x000000d80300720c */ /* 0x040fe20003f84070 */
[----:B------:R-:W-:Y:S02]  /*be30*/  IMAD.MOV R7, RZ, RZ, -R7 ;  /* 0x000000ffff077224 */ /* 0x000fe400078e0a07 */
[--C-:B------:R-:W-:Y:S01]  /*be40*/  @!P3 IMAD.IADD R214, R214, 0x1, -R3.reuse ;  /* 0x00000001d6d6b824 */ /* 0x100fe200078e0a03 */
[----:B------:R-:W-:Y:S01]  /*be50*/  ISETP.GE.AND P3, PT, R220, RZ, PT ;  /* 0x000000ffdc00720c */ /* 0x000fe20003f66270 */
[----:B------:R-:W-:Y:S01]  /*be60*/  IMAD R218, R3, R7, R218 ;  /* 0x0000000703da7224 */ /* 0x000fe200078e02da */
[----:B------:R-:W-:Y:S01]  /*be70*/  IABS R220, R223 ;  /* 0x000000df00dc7213 */ /* 0x000fe20000000000 */
[--C-:B------:R-:W-:Y:S02]  /*be80*/  @!P6 IMAD.IADD R215, R215, 0x1, -R3.reuse ;  /* 0x00000001d7d7e824 */ /* 0x100fe400078e0a03 */
[----:B------:R-:W-:Y:S01]  /*be90*/  @!P0 IMAD.IADD R217, R217, 0x1, -R3 ;  /* 0x00000001d9d98824 */ /* 0x000fe200078e0a03 */
[----:B------:R-:W-:Y:S01]  /*bea0*/  ISETP.GT.U32.AND P6, PT, R3, R218, PT ;  /* 0x000000da0300720c */ /* 0x000fe20003fc4070 */
[----:B------:R-:W-:Y:S01]  /*beb0*/  @!P5 IMAD.MOV R214, RZ, RZ, -R214 ;  /* 0x000000ffffd6d224 */ /* 0x000fe200078e0ad6 */
[----:B------:R-:W-:Y:S01]  /*bec0*/  ISETP.GE.AND P0, PT, R221, RZ, PT ;  /* 0x000000ffdd00720c */ /* 0x000fe20003f06270 */
[----:B------:R-:W-:Y:S01]  /*bed0*/  IMAD.HI.U32 R7, R2, R219, RZ ;  /* 0x000000db02077227 */ /* 0x000fe200078e00ff */
[----:B------:R-:W-:-:S02]  /*bee0*/  ISETP.GT.U32.AND P5, PT, R3, R217, PT ;  /* 0x000000d90300720c */ /* 0x000fc40003fa4070 */
[----:B------:R-:W-:Y:S01]  /*bef0*/  LOP3.LUT R221, R5, 0x42, RZ, 0xfc, !PT ;  /* 0x0000004205dd7812 */ /* 0x000fe200078efcff */
[----:B------:R-:W-:Y:S02]  /*bf00*/  IMAD.MOV R8, RZ, RZ, -R7 ;  /* 0x000000ffff087224 */ /* 0x000fe400078e0a07 */
[----:B------:R-:W-:-:S04]  /*bf10*/  IMAD.HI.U32 R7, R2, R220, RZ ;  /* 0x000000dc02077227 */ /* 0x000fc800078e00ff */
[----:B------:R-:W-:Y:S01]  /*bf20*/  IMAD R219, R3, R8, R219 ;  /* 0x0000000803db7224 */ /* 0x000fe200078e02db */
[----:B------:R-:W-:Y:S01]  /*bf30*/  LOP3.LUT R8, R5, 0x44, RZ, 0xfc, !PT ;  /* 0x0000004405087812 */ /* 0x000fe200078efcff */
[--C-:B------:R-:W-:Y:S02]  /*bf40*/  @!P6 IMAD.IADD R218, R218, 0x1, -R3.reuse ;  /* 0x00000001dadae824 */ /* 0x100fe400078e0a03 */
[----:B------:R-:W-:Y:S01]  /*bf50*/  @!P5 IMAD.IADD R217, R217, 0x1, -R3 ;  /* 0x00000001d9d9d824 */ /* 0x000fe200078e0a03 */
[C---:B------:R-:W-:Y:S01]  /*bf60*/  ISETP.GT.U32.AND P5, PT, R3.reuse, R219, PT ;  /* 0x000000db0300720c */ /* 0x040fe20003fa4070 */
[----:B------:R-:W-:Y:S01]  /*bf70*/  IMAD.MOV R7, RZ, RZ, -R7 ;  /* 0x000000ffff077224 */ /* 0x000fe200078e0a07 */
[C---:B------:R-:W-:Y:S01]  /*bf80*/  ISETP.GT.U32.AND P6, PT, R3.reuse, R218, PT ;  /* 0x000000da0300720c */ /* 0x040fe20003fc4070 */
[----:B------:R-:W-:Y:S02]  /*bf90*/  @!P4 IMAD.IADD R216, R216, 0x1, -R3 ;  /* 0x00000001d8d8c824 */ /* 0x000fe400078e0a03 */
[----:B------:R-:W-:-:S02]  /*bfa0*/  IMAD R220, R3, R7, R220 ;  /* 0x0000000703dc7224 */ /* 0x000fc400078e02dc */
[----:B------:R-:W-:Y:S01]  /*bfb0*/  @!P1 IMAD.MOV R215, RZ, RZ, -R215 ;  /* 0x000000ffffd79224 */ /* 0x000fe200078e0ad7 */
[----:B------:R-:W-:Y:S01]  /*bfc0*/  ISETP.GT.U32.AND P4, PT, R3, R216, PT ;  /* 0x000000d80300720c */ /* 0x000fe20003f84070 */
[----:B------:R-:W-:Y:S01]  /*bfd0*/  @!P3 IMAD.MOV R217, RZ, RZ, -R217 ;  /* 0x000000ffffd9b224 */ /* 0x000fe200078e0ad9 */
[----:B------:R-:W-:Y:S02]  /*bfe0*/  ISETP.GE.AND P1, PT, R222, RZ, PT ;  /* 0x000000ffde00720c */ /* 0x000fe40003f26270 */
[----:B------:R-:W-:Y:S01]  /*bff0*/  IABS R222, R8 ;  /* 0x0000000800de7213 */ /* 0x000fe20000000000 */
[--C-:B------:R-:W-:Y:S01]  /*c000*/  @!P5 IMAD.IADD R219, R219, 0x1, -R3.reuse ;  /* 0x00000001dbdbd824 */ /* 0x100fe200078e0a03 */
[----:B------:R-:W-:Y:S01]  /*c010*/  ISETP.GE.AND P3, PT, R221, RZ, PT ;  /* 0x000000ffdd00720c */ /* 0x000fe20003f66270 */
[----:B------:R-:W-:Y:S01]  /*c020*/  @!P6 IMAD.IADD R218, R218, 0x1, -R3 ;  /* 0x00000001dadae824 */ /* 0x000fe200078e0a03 */
[C---:B------:R-:W-:Y:S01]  /*c030*/  ISETP.GT.U32.AND P6, PT, R3.reuse, R220, PT ;  /* 0x000000dc0300720c */ /* 0x040fe20003fc4070 */
[----:B------:R-:W-:Y:S01]  /*c040*/  IMAD.HI.U32 R7, R2, R222, RZ ;  /* 0x000000de02077227 */ /* 0x000fe200078e00ff */
[----:B------:R-:W-:-:S03]  /*c050*/  ISETP.GT.U32.AND P5, PT, R3, R219, PT ;  /* 0x000000db0300720c */ /* 0x000fc60003fa4070 */
[----:B------:R-:W-:Y:S01]  /*c060*/  @!P4 IMAD.IADD R216, R216, 0x1, -R3 ;  /* 0x00000001d8d8c824 */ /* 0x000fe200078e0a03 */
[----:B------:R-:W-:Y:S01]  /*c070*/  ISETP.GE.AND P4, PT, R223, RZ, PT ;  /* 0x000000ffdf00720c */ /* 0x000fe20003f86270 */
[----:B------:R-:W-:Y:S01]  /*c080*/  @!P0 IMAD.MOV R218, RZ, RZ, -R218 ;  /* 0x000000ffffda8224 */ /* 0x000fe200078e0ada */
[----:B------:R-:W-:Y:S01]  /*c090*/  IABS R223, R221 ;  /* 0x000000dd00df7213 */ /* 0x000fe20000000000 */
[----:B------:R-:W-:Y:S02]  /*c0a0*/  IMAD.MOV R221, RZ, RZ, -R7 ;  /* 0x000000ffffdd7224 */ /* 0x000fe400078e0a07 */
[----:B------:R-:W-:Y:S01]  /*c0b0*/  @!P2 IMAD.MOV R216, RZ, RZ, -R216 ;  /* 0x000000ffffd8a224 */ /* 0x000fe200078e0ad8 */
[----:B------:R-:W-:Y:S01]  /*c0c0*/  ISETP.GE.AND P2, PT, R8, RZ, PT ;  /* 0x000000ff0800720c */ /* 0x000fe20003f46270 */
[----:B------:R-:W-:Y:S01]  /*c0d0*/  @!P6 IMAD.IADD R220, R220, 0x1, -R3 ;  /* 0x00000001dcdce824 */ /* 0x000fe200078e0a03 */
[----:B------:R-:W-:Y:S01]  /*c0e0*/  LOP3.LUT R8, R5, 0x40, RZ, 0xfc, !PT ;  /* 0x0000004005087812 */ /* 0x000fe200078efcff */
[----:B------:R-:W-:-:S02]  /*c0f0*/  IMAD R221, R3, R221, R222 ;  /* 0x000000dd03dd7224 */ /* 0x000fc400078e02de */
[----:B------:R-:W-:Y:S01]  /*c100*/  @!P5 IMAD.IADD R219, R219, 0x1, -R3 ;  /* 0x00000001dbdbd824 */ /* 0x000fe200078e0a03 */
[C---:B------:R-:W-:Y:S01]  /*c110*/  ISETP.GT.U32.AND P6, PT, R3.reuse, R220, PT ;  /* 0x000000dc0300720c */ /* 0x040fe20003fc4070 */
[----:B------:R-:W-:Y:S01]  /*c120*/  IMAD.HI.U32 R7, R2, R223, RZ ;  /* 0x000000df02077227 */ /* 0x000fe200078e00ff */
[----:B------:R-:W-:Y:S02]  /*c130*/  ISETP.GE.AND P0, PT, R8, RZ, PT ;  /* 0x000000ff0800720c */ /* 0x000fe40003f06270 */
[----:B------:R-:W-:Y:S01]  /*c140*/  IABS R224, R8 ;  /* 0x0000000800e07213 */ /* 0x000fe20000000000 */
[----:B------:R-:W-:Y:S01]  /*c150*/  @!P1 IMAD.MOV R219, RZ, RZ, -R219 ;  /* 0x000000ffffdb9224 */ /* 0x000fe200078e0adb */
[----:B------:R-:W-:Y:S01]  /*c160*/  ISETP.GT.U32.AND P1, PT, R3, R221, PT ;  /* 0x000000dd0300720c */ /* 0x000fe20003f24070 */
[----:B------:R-:W-:Y:S02]  /*c170*/  IMAD.MOV R222, RZ, RZ, -R7 ;  /* 0x000000ffffde7224 */ /* 0x000fe400078e0a07 */
[----:B------:R-:W-:-:S02]  /*c180*/  VIADD R8, R6, 0x3e ;  /* 0x0000003e06087836 */ /* 0x000fc40000000000 */
[----:B------:R-:W-:Y:S02]  /*c190*/  IMAD R222, R3, R222, R223 ;  /* 0x000000de03de7224 */ /* 0x000fe400078e02df */
[--C-:B------:R-:W-:Y:S01]  /*c1a0*/  @!P6 IMAD.IADD R220, R220, 0x1, -R3.reuse ;  /* 0x00000001dcdce824 */ /* 0x100fe200078e0a03 */
[----:B------:R-:W-:Y:S01]  /*c1b0*/  ISETP.GE.AND P5, PT, R8, RZ, PT ;  /* 0x000000ff0800720c */ /* 0x000fe20003fa6270 */
[----:B------:R-:W-:Y:S01]  /*c1c0*/  IMAD.HI.U32 R7, R2, R224, RZ ;  /* 0x000000e002077227 */ /* 0x000fe200078e00ff */
[----:B------:R-:W-:Y:S02]  /*c1d0*/  IABS R225, R8 ;  /* 0x0000000800e17213 */ /* 0x000fe40000000000 */
[----:B------:R-:W-:Y:S01]  /*c1e0*/  LOP3.LUT R8, R5, 0x3c, RZ, 0xfc, !PT ;  /* 0x0000003c05087812 */ /* 0x000fe200078efcff */
[----:B------:R-:W-:Y:S01]  /*c1f0*/  @!P4 IMAD.MOV R220, RZ, RZ, -R220 ;  /* 0x000000ffffdcc224 */ /* 0x000fe200078e0adc */
[----:B------:R-:W-:Y:S01]  /*c200*/  ISETP.GT.U32.AND P4, PT, R3, R222, PT ;  /* 0x000000de0300720c */ /* 0x000fe20003f84070 */
[----:B------:R-:W-:Y:S01]  /*c210*/  @!P1 IMAD.IADD R221, R221, 0x1, -R3 ;  /* 0x00000001dddd9824 */ /* 0x000fe200078e0a03 */
[----:B------:R-:W-:Y:S01]  /*c220*/  IABS R226, R8 ;  /* 0x0000000800e27213 */ /* 0x000fe20000000000 */
[----:B------:R-:W-:Y:S01]  /*c230*/  IMAD.MOV R7, RZ, RZ, -R7 ;  /* 0x000000ffff077224 */ /* 0x000fe200078e0a07 */
[----:B------:R-:W-:-:S02]  /*c240*/  ISETP.GE.AND P6, PT, R8, RZ, PT ;  /* 0x000000ff0800720c */ /* 0x000fc40003fc6270 */
[C---:B------:R-:W-:Y:S01]  /*c250*/  ISETP.GT.U32.AND P1, PT, R3.reuse, R221, PT ;  /* 0x000000dd0300720c */ /* 0x040fe20003f24070 */
[----:B------:R-:W-:Y:S02]  /*c260*/  IMAD R223, R3, R7, R224 ;  /* 0x0000000703df7224 */ /* 0x000fe400078e02e0 */
[----:B------:R-:W-:-:S04]  /*c270*/  IMAD.HI.U32 R7, R2, R225, RZ ;  /* 0x000000e102077227 */ /* 0x000fc800078e00ff */
[----:B------:R-:W-:-:S04]  /*c280*/  IMAD.HI.U32 R8, R2, R226, RZ ;  /* 0x000000e202087227 */ /* 0x000fc800078e00ff */
[----:B------:R-:W-:Y:S02]  /*c290*/  @!P4 IMAD.IADD R222, R222, 0x1, -R3 ;  /* 0x00000001dedec824 */ /* 0x000fe400078e0a03 */
[----:B------:R-:W-:Y:S01]  /*c2a0*/  IMAD.MOV R224, RZ, RZ, -R7 ;  /* 0x000000ffffe07224 */ /* 0x000fe200078e0a07 */
[----:B------:R-:W-:Y:S01]  /*c2b0*/  LOP3.LUT R7, R5, 0x36, RZ, 0xfc, !PT ;  /* 0x0000003605077812 */ /* 0x000fe200078efcff */
[----:B------:R-:W-:Y:S01]  /*c2c0*/  IMAD.MOV R227, RZ, RZ, -R8 ;  /* 0x000000ffffe37224 */ /* 0x000fe200078e0a08 */
[----:B------:R-:W-:Y:S01]  /*c2d0*/  ISETP.GT.U32.AND P4, PT, R3, R222, PT ;  /* 0x000000de0300720c */ /* 0x000fe20003f84070 */
[----:B------:R-:W-:Y:S01]  /*c2e0*/  @!P1 IMAD.IADD R221, R221, 0x1, -R3 ;  /* 0x00000001dddd9824 */ /* 0x000fe200078e0a03 */
[C---:B------:R-:W-:Y:S01]  /*c2f0*/  ISETP.GT.U32.AND P1, PT, R3.reuse, R223, PT ;  /* 0x000000df0300720c */ /* 0x040fe20003f24070 */
[----:B------:R-:W-:Y:S02]  /*c300*/  IMAD R224, R3, R224, R225 ;  /* 0x000000e003e07224 */ /* 0x000fe400078e02e1 */
[----:B------:R-:W-:-:S04]  /*c310*/  IMAD.HI.U32 R8, R2, R229, RZ ;  /* 0x000000e502087227 */ /* 0x000fc800078e00ff */
[C---:B------:R-:W-:Y:S01]  /*c320*/  IMAD R225, R3.reuse, R227, R226 ;  /* 0x000000e303e17224 */ /* 0x040fe200078e02e2 */
[----:B------:R-:W-:Y:S01]  /*c330*/  IABS R226, R7 ;  /* 0x0000000700e27213 */ /* 0x000fe20000000000 */
[----:B------:R-:W-:Y:S02]  /*c340*/  IMAD.MOV R8, RZ, RZ, -R8 ;  /* 0x000000ffff087224 */ /* 0x000fe400078e0a08 */
[----:B------:R-:W-:Y:S02]  /*c350*/  IMAD.MOV.U32 R227, RZ, RZ, R228 ;  /* 0x000000ffffe37224 */ /* 0x000fe400078e00e4 */
[----:B------:R-:W-:Y:S02]  /*c360*/  IMAD.MOV.U32 R228, RZ, RZ, R226 ;  /* 0x000000ffffe47224 */ /* 0x000fe400078e00e2 */
[----:B------:R-:W-:Y:S01]  /*c370*/  @!P2 IMAD.MOV R221, RZ, RZ, -R221 ;  /* 0x000000ffffdda224 */ /* 0x000fe200078e0add */
[C---:B------:R-:W-:Y:S01]  /*c380*/  ISETP.GT.U32.AND P2, PT, R3.reuse, R224, PT ;  /* 0x000000e00300720c */ /* 0x040fe20003f44070 */
[----:B------:R-:W-:-:S02]  /*c390*/  IMAD R226, R3, R8, R229 ;  /* 0x0000000803e27224 */ /* 0x000fc400078e02e5 */
[--C-:B------:R-:W-:Y:S01]  /*c3a0*/  @!P4 IMAD.IADD R222, R222, 0x1, -R3.reuse ;  /* 0x00000001dedec824 */ /* 0x100fe200078e0a03 */
[----:B------:R-:W-:Y:S01]  /*c3b0*/  ISETP.GT.U32.AND P4, PT, R3, R225, PT ;  /* 0x000000e10300720c */ /* 0x000fe20003f84070 */
[----:B------:R-:W-:Y:S01]  /*c3c0*/  @!P1 IMAD.IADD R223, R223, 0x1, -R3 ;  /* 0x00000001dfdf9824 */ /* 0x000fe200078e0a03 */
[----:B------:R-:W-:Y:S01]  /*c3d0*/  ISETP.GT.U32.AND P1, PT, R3, R226, PT ;  /* 0x000000e20300720c */ /* 0x000fe20003f24070 */
[----:B------:R-:W-:-:S04]  /*c3e0*/  IMAD.HI.U32 R229, R2, R228, RZ ;  /* 0x000000e402e57227 */ /* 0x000fc800078e00ff */
[----:B------:R-:W-:-:S04]  /*c3f0*/  IMAD.HI.U32 R8, R2, R227, RZ ;  /* 0x000000e302087227 */ /* 0x000fc800078e00ff */
[----:B------:R-:W-:Y:S01]  /*c400*/  @!P2 IMAD.IADD R224, R224, 0x1, -R3 ;  /* 0x00000001e0e0a824 */ /* 0x000fe200078e0a03 */
[----:B------:R-:W-:Y:S01]  /*c410*/  ISETP.GT.U32.AND P2, PT, R3, R223, PT ;  /* 0x000000df0300720c */ /* 0x000fe20003f44070 */
[----:B------:R-:W-:Y:S02]  /*c420*/  IMAD.MOV R229, RZ, RZ, -R229 ;  /* 0x000000ffffe57224 */ /* 0x000fe400078e0ae5 */
[--C-:B------:R-:W-:Y:S01]  /*c430*/  @!P4 IMAD.IADD R225, R225, 0x1, -R3.reuse ;  /* 0x00000001e1e1c824 */ /* 0x100fe200078e0a03 */
[C---:B------:R-:W-:Y:S01]  /*c440*/  ISETP.GT.U32.AND P4, PT, R3.reuse, R224, PT ;  /* 0x000000e00300720c */ /* 0x040fe20003f84070 */
[----:B------:R-:W-:Y:S02]  /*c450*/  @!P1 IMAD.IADD R226, R226, 0x1, -R3 ;  /* 0x00000001e2e29824 */ /* 0x000fe400078e0a03 */
[----:B------:R-:W-:Y:S02]  /*c460*/  IMAD.MOV R8, RZ, RZ, -R8 ;  /* 0x000000ffff087224 */ /* 0x000fe400078e0a08 */
[C---:B------:R-:W-:Y:S01]  /*c470*/  IMAD R228, R3.reuse, R229, R228 ;  /* 0x000000e503e47224 */ /* 0x040fe200078e02e4 */
[----:B------:R-:W-:Y:S01]  /*c480*/  ISETP.GT.U32.AND P1, PT, R3, R226, PT ;  /* 0x000000e20300720c */ /* 0x000fe20003f24070 */
[----:B------:R-:W-:-:S02]  /*c490*/  IMAD.MOV.U32 R229, RZ, RZ, R230 ;  /* 0x000000ffffe57224 */ /* 0x000fc400078e00e6 */
[----:B------:R-:W-:Y:S01]  /*c4a0*/  IMAD R227, R3, R8, R227 ;  /* 0x0000000803e37224 */ /* 0x000fe200078e02e3 */
[----:B------:R-:W-:Y:S01]  /*c4b0*/  LOP3.LUT R8, R5, 0x30, RZ, 0xfc, !PT ;  /* 0x0000003005087812 */ /* 0x000fe200078efcff */
[----:B------:R-:W-:-:S03]  /*c4c0*/  IMAD.HI.U32 R230, R2, R229, RZ ;  /* 0x000000e502e67227 */ /* 0x000fc600078e00ff */
[----:B------:R-:W-:Y:S01]  /*c4d0*/  IABS R237, R8 ;  /* 0x0000000800ed7213 */ /* 0x000fe20000000000 */
[----:B------:R-:W-:Y:S01]  /*c4e0*/  @!P2 IMAD.IADD R223, R223, 0x1, -R3 ;  /* 0x00000001dfdfa824 */ /* 0x000fe200078e0a03 */
[C---:B------:R-:W-:Y:S01]  /*c4f0*/  ISETP.GT.U32.AND P2, PT, R3.reuse, R227, PT ;  /* 0x000000e30300720c */ /* 0x040fe20003f44070 */
[----:B------:R-:W-:Y:S02]  /*c500*/  IMAD.MOV R238, RZ, RZ, -R230 ;  /* 0x000000ffffee7224 */ /* 0x000fe400078e0ae6 */
[----:B------:R-:W-:Y:S01]  /*c510*/  @!P3 IMAD.MOV R222, RZ, RZ, -R222 ;  /* 0x000000ffffdeb224 */ /* 0x000fe200078e0ade */
[C---:B------:R-:W-:Y:S01]  /*c520*/  ISETP.GT.U32.AND P3, PT, R3.reuse, R225, PT ;  /* 0x000000e10300720c */ /* 0x040fe20003f64070 */
[C---:B------:R-:W-:Y:S02]  /*c530*/  IMAD R229, R3.reuse, R238, R229 ;  /* 0x000000ee03e57224 */ /* 0x040fe400078e02e5 */
[--C-:B------:R-:W-:Y:S01]  /*c540*/  @!P4 IMAD.IADD R224, R224, 0x1, -R3.reuse ;  /* 0x00000001e0e0c824 */ /* 0x100fe200078e0a03 */
[C---:B------:R-:W-:Y:S01]  /*c550*/  ISETP.GT.U32.AND P4, PT, R3.reuse, R228, PT ;  /* 0x000000e40300720c */ /* 0x040fe20003f84070 */
[----:B------:R-:W-:Y:S01]  /*c560*/  @!P1 IMAD.IADD R226, R226, 0x1, -R3 ;  /* 0x00000001e2e29824 */ /* 0x000fe200078e0a03 */
[----:B------:R-:W-:Y:S01]  /*c570*/  ISETP.GT.U32.AND P1, PT, R3, R229, PT ;  /* 0x000000e50300720c */ /* 0x000fe20003f24070 */
[----:B------:R-:W-:-:S02]  /*c580*/  IMAD.MOV.U32 R230, RZ, RZ, R231 ;  /* 0x000000ffffe67224 */ /* 0x000fc400078e00e7 */
[----:B------:R-:W-:Y:S01]  /*c590*/  @!P2 IMAD.IADD R227, R227, 0x1, -R3 ;  /* 0x00000001e3e3a824 */ /* 0x000fe200078e0a03 */
[----:B------:R-:W-:Y:S01]  /*c5a0*/  ISETP.GE.AND P2, PT, R236, RZ, PT ;  /* 0x000000ffec00720c */ /* 0x000fe20003f46270 */
[----:B------:R-:W-:Y:S02]  /*c5b0*/  IMAD.MOV.U32 R231, RZ, RZ, R237 ;  /* 0x000000ffffe77224 */ /* 0x000fe400078e00ed */
[----:B------:R-:W-:Y:S01]  /*c5c0*/  @!P0 IMAD.MOV R223, RZ, RZ, -R223 ;  /* 0x000000ffffdf8224 */ /* 0x000fe200078e0adf */
[----:B------:R-:W-:Y:S01]  /*c5d0*/  ISETP.GT.U32.AND P0, PT, R3, R227, PT ;  /* 0x000000e30300720c */ /* 0x000fe20003f04070 */
[--C-:B------:R-:W-:Y:S01]  /*c5e0*/  @!P3 IMAD.IADD R225, R225, 0x1, -R3.reuse ;  /* 0x00000001e1e1b824 */ /* 0x100fe200078e0a03 */
[----:B------:R-:W-:Y:S01]  /*c5f0*/  ISETP.GE.AND P3, PT, R235, RZ, PT ;  /* 0x000000ffeb00720c */ /* 0x000fe20003f66270 */
[----:B------:R-:W-:Y:S02]  /*c600*/  @!P4 IMAD.IADD R228, R228, 0x1, -R3 ;  /* 0x00000001e4e4c824 */ /* 0x000fe400078e0a03 */
[----:B------:R-:W-:-:S04]  /*c610*/  IMAD.HI.U32 R237, R2, R230, RZ ;  /* 0x000000e602ed7227 */ /* 0x000fc800078e00ff */
[----:B------:R-:W-:-:S04]  /*c620*/  IMAD.HI.U32 R238, R2, R231, RZ ;  /* 0x000000e702ee7227 */ /* 0x000fc800078e00ff */
[----:B------:R-:W-:Y:S01]  /*c630*/  @!P1 IMAD.IADD R229, R229, 0x1, -R3 ;  /* 0x00000001e5e59824 */ /* 0x000fe200078e0a03 */
[C---:B------:R-:W-:Y:S01]  /*c640*/  ISETP.GT.U32.AND P1, PT, R3.reuse, R228, PT ;  /* 0x000000e40300720c */ /* 0x040fe20003f24070 */
[----:B------:R-:W-:Y:S02]  /*c650*/  IMAD.MOV R237, RZ, RZ, -R237 ;  /* 0x000000ffffed7224 */ /* 0x000fe400078e0aed */
[----:B------:R-:W-:Y:S02]  /*c660*/  IMAD.MOV R238, RZ, RZ, -R238 ;  /* 0x000000ffffee7224 */ /* 0x000fe400078e0aee */
[----:B------:R-:W-:Y:S02]  /*c670*/  VIADD R235, R6, 0x2e ;  /* 0x0000002e06eb7836 */ /* 0x000fe40000000000 */
[C---:B------:R-:W-:Y:S02]  /*c680*/  IMAD R230, R3.reuse, R237, R230 ;  /* 0x000000ed03e67224 */ /* 0x040fe400078e02e6 */
[----:B------:R-:W-:Y:S01]  /*c690*/  IMAD R231, R3, R238, R231 ;  /* 0x000000ee03e77224 */ /* 0x000fe200078e02e7 */
[----:B------:R-:W-:Y:S01]  /*c6a0*/  ISETP.GE.AND P4, PT, R235, RZ, PT ;  /* 0x000000ffeb00720c */ /* 0x000fe20003f86270 */
[----:B------:R-:W-:Y:S01]  /*c6b0*/  @!P5 IMAD.MOV R224, RZ, RZ, -R224 ;  /* 0x000000ffffe0d224 */ /* 0x000fe200078e0ae0 */
[----:B------:R-:W-:Y:S01]  /*c6c0*/  ISETP.GT.U32.AND P5, PT, R3, R229, PT ;  /* 0x000000e50300720c */ /* 0x000fe20003fa4070 */
[----:B------:R-:W-:Y:S01]  /*c6d0*/  @!P6 IMAD.MOV R225, RZ, RZ, -R225 ;  /* 0x000000ffffe1e224 */ /* 0x000fe200078e0ae1 */
[----:B------:R-:W-:Y:S01]  /*c6e0*/  IABS R235, R235 ;  /* 0x000000eb00eb7213 */ /* 0x000fe20000000000 */
[--C-:B------:R-:W-:Y:S01]  /*c6f0*/  @!P0 IMAD.IADD R227, R227, 0x1, -R3.reuse ;  /* 0x00000001e3e38824 */ /* 0x100fe200078e0a03 */
[C---:B------:R-:W-:Y:S01]  /*c700*/  ISETP.GT.U32.AND P6, PT, R3.reuse, R230, PT ;  /* 0x000000e60300720c */ /* 0x040fe20003fc4070 */
[----:B------:R-:W-:Y:S01]  /*c710*/  @!P3 IMAD.MOV R226, RZ, RZ, -R226 ;  /* 0x000000ffffe2b224 */ /* 0x000fe200078e0ae2 */
[----:B------:R-:W-:Y:S01]  /*c720*/  ISETP.GT.U32.AND P0, PT, R3, R231, PT ;  /* 0x000000e70300720c */ /* 0x000fe20003f04070 */
[----:B------:R-:W-:Y:S01]  /*c730*/  @!P1 IMAD.IADD R228, R228, 0x1, -R3 ;  /* 0x00000001e4e49824 */ /* 0x000fe200078e0a03 */
[----:B------:R-:W-:Y:S01]  /*c740*/  ISETP.GE.AND P3, PT, R7, RZ, PT ;  /* 0x000000ff0700720c */ /* 0x000fe20003f66270 */
[----:B------:R-:W-:Y:S01]  /*c750*/  IMAD.HI.U32 R236, R2, R235, RZ ;  /* 0x000000eb02ec7227 */ /* 0x000fe200078e00ff */
[----:B------:R-:W-:-:S02]  /*c760*/  LOP3.LUT R7, R5, 0x2c, RZ, 0xfc, !PT ;  /* 0x0000002c05077812 */ /* 0x000fc400078efcff */
[----:B------:R-:W-:Y:S01]  /*c770*/  ISETP.GE.AND P1, PT, R233, RZ, PT ;  /* 0x000000ffe900720c */ /* 0x000fe20003f26270 */
[--C-:B------:R-:W-:Y:S01]  /*c780*/  @!P5 IMAD.IADD R229, R229, 0x1, -R3.reuse ;  /* 0x00000001e5e5d824 */ /* 0x100fe200078e0a03 */
[----:B------:R-:W-:Y:S01]  /*c790*/  IABS R233, R7 ;  /* 0x0000000700e97213 */ /* 0x000fe20000000000 */
[----:B------:R-:W-:Y:S01]  /*c7a0*/  IMAD.MOV R236, RZ, RZ, -R236 ;  /* 0x000000ffffec7224 */ /* 0x000fe200078e0aec */
[----:B------:R-:W-:Y:S01]  /*c7b0*/  ISETP.GE.AND P5, PT, R234, RZ, PT ;  /* 0x000000ffea00720c */ /* 0x000fe20003fa6270 */
[----:B------:R-:W-:Y:S01]  /*c7c0*/  @!P6 IMAD.IADD R230, R230, 0x1, -R3 ;  /* 0x00000001e6e6e824 */ /* 0x000fe200078e0a03 */
[----:B------:R-:W-:Y:S01]  /*c7d0*/  ISETP.GE.AND P6, PT, R8, RZ, PT ;  /* 0x000000ff0800720c */ /* 0x000fe20003fc6270 */
[----:B------:R-:W-:Y:S02]  /*c7e0*/  IMAD.MOV.U32 R234, RZ, RZ, R233 ;  /* 0x000000ffffea7224 */ /* 0x000fe400078e00e9 */
[----:B------:R-:W-:Y:S01]  /*c7f0*/  IMAD R233, R3, R236, R235 ;  /* 0x000000ec03e97224 */ /* 0x000fe200078e02eb */
[----:B------:R-:W-:Y:S01]  /*c800*/  LOP3.LUT R235, R5, 0x28, RZ, 0xfc, !PT ;  /* 0x0000002805eb7812 */ /* 0x000fe200078efcff */
[----:B------:R-:W-:Y:S01]  /*c810*/  @!P0 IMAD.IADD R231, R231, 0x1, -R3 ;  /* 0x00000001e7e78824 */ /* 0x000fe200078e0a03 */
[----:B------:R-:W-:Y:S01]  /*c820*/  ISETP.GT.U32.AND P0, PT, R3, R230, PT ;  /* 0x000000e60300720c */ /* 0x000fe20003f04070 */
[----:B------:R-:W-:Y:S01]  /*c830*/  IMAD.HI.U32 R8, R2, R234, RZ ;  /* 0x000000ea02087227 */ /* 0x000fe200078e00ff */
[----:B------:R-:W-:-:S03]  /*c840*/  IABS R238, R235 ;  /* 0x000000eb00ee7213 */ /* 0x000fc60000000000 */
[----:B------:R-:W-:Y:S01]  /*c850*/  @!P2 IMAD.MOV R227, RZ, RZ, -R227 ;  /* 0x000000ffffe3a224 */ /* 0x000fe200078e0ae3 */
[C---:B------:R-:W-:Y:S01]  /*c860*/  ISETP.GT.U32.AND P2, PT, R3.reuse, R231, PT ;  /* 0x000000e70300720c */ /* 0x040fe20003f44070 */
[----:B------:R-:W-:Y:S01]  /*c870*/  @!P3 IMAD.MOV R228, RZ, RZ, -R228 ;  /* 0x000000ffffe4b224 */ /* 0x000fe200078e0ae4 */
[----:B------:R-:W-:Y:S01]  /*c880*/  ISETP.GT.U32.AND P3, PT, R3, R233, PT ;  /* 0x000000e90300720c */ /* 0x000fe20003f64070 */
[----:B------:R-:W-:Y:S02]  /*c890*/  IMAD.MOV R8, RZ, RZ, -R8 ;  /* 0x000000ffff087224 */ /* 0x000fe400078e0a08 */
[----:B------:R-:W-:Y:S01]  /*c8a0*/  @!P1 IMAD.MOV R229, RZ, RZ, -R229 ;  /* 0x000000ffffe59224 */ /* 0x000fe200078e0ae5 */
[----:B------:R-:W-:Y:S01]  /*c8b0*/  ISETP.GE.AND P1, PT, R7, RZ, PT ;  /* 0x000000ff0700720c */ /* 0x000fe20003f26270 */
[----:B------:R-:W-:Y:S01]  /*c8c0*/  IMAD R234, R3, R8, R234 ;  /* 0x0000000803ea7224 */ /* 0x000fe200078e02ea */
[C---:B------:R-:W-:Y:S01]  /*c8d0*/  LOP3.LUT R8, R5.reuse, 0x2a, RZ, 0xfc, !PT ;  /* 0x0000002a05087812 */ /* 0x040fe200078efcff */
[----:B------:R-:W-:Y:S01]  /*c8e0*/  @!P0 IMAD.IADD R230, R230, 0x1, -R3 ;  /* 0x00000001e6e68824 */ /* 0x000fe200078e0a03 */
[----:B------:R-:W-:-:S02]  /*c8f0*/  LOP3.LUT R7, R5, 0x26, RZ, 0xfc, !PT ;  /* 0x0000002605077812 */ /* 0x000fc400078efcff */
[----:B------:R-:W-:Y:S01]  /*c900*/  IABS R236, R8 ;  /* 0x0000000800ec7213 */ /* 0x000fe20000000000 */
[--C-:B------:R-:W-:Y:S01]  /*c910*/  @!P2 IMAD.IADD R231, R231, 0x1, -R3.reuse ;  /* 0x00000001e7e7a824 */ /* 0x100fe200078e0a03 */
[----:B------:R-:W-:Y:S01]  /*c920*/  ISETP.GT.U32.AND P2, PT, R3, R234, PT ;  /* 0x000000ea0300720c */ /* 0x000fe20003f44070 */
[----:B------:R-:W-:Y:S01]  /*c930*/  @!P3 IMAD.IADD R233, R233, 0x1, -R3 ;  /* 0x00000001e9e9b824 */ /* 0x000fe200078e0a03 */
[----:B------:R-:W-:Y:S01]  /*c940*/  ISETP.GE.AND P3, PT, R235, RZ, PT ;  /* 0x000000ffeb00720c */ /* 0x000fe20003f66270 */
[----:B------:R-:W-:Y:S01]  /*c950*/  IMAD.MOV.U32 R235, RZ, RZ, R236 ;  /* 0x000000ffffeb7224 */ /* 0x000fe200078e00ec */
[----:B------:R-:W-:Y:S01]  /*c960*/  ISETP.GE.AND P0, PT, R8, RZ, PT ;  /* 0x000000ff0800720c */ /* 0x000fe20003f06270 */
[----:B------:R-:W-:Y:S01]  /*c970*/  @!P5 IMAD.MOV R230, RZ, RZ, -R230 ;  /* 0x000000ffffe6d224 */ /* 0x000fe200078e0ae6 */
[----:B------:R-:W-:Y:S01]  /*c980*/  ISETP.GT.U32.AND P5, PT, R3, R233, PT ;  /* 0x000000e90300720c */ /* 0x000fe20003fa4070 */
[----:B------:R-:W-:Y:S01]  /*c990*/  IMAD.HI.U32 R240, R2, R235, RZ ;  /* 0x000000eb02f07227 */ /* 0x000fe200078e00ff */
[----:B------:R-:W-:-:S02]  /*c9a0*/  IABS R237, R7 ;  /* 0x0000000700ed7213 */ /* 0x000fc40000000000 */
[----:B------:R-:W-:Y:S01]  /*c9b0*/  IABS R8, R252 ;  /* 0x000000fc00087213 */ /* 0x000fe20000000000 */
[----:B------:R-:W-:Y:S02]  /*c9c0*/  IMAD.MOV R240, RZ, RZ, -R240 ;  /* 0x000000fffff07224 */ /* 0x000fe400078e0af0 */
[----:B------:R-:W-:Y:S02]  /*c9d0*/  @!P2 IMAD.IADD R234, R234, 0x1, -R3 ;  /* 0x00000001eaeaa824 */ /* 0x000fe400078e0a03 */
[C---:B------:R-:W-:Y:S01]  /*c9e0*/  IMAD R235, R3.reuse, R240, R235 ;  /* 0x000000f003eb7224 */ /* 0x040fe200078e02eb */
[----:B------:R-:W-:Y:S01]  /*c9f0*/  IABS R240, R251 ;  /* 0x000000fb00f07213 */ /* 0x000fe20000000000 */
[----:B------:R-:W-:Y:S01]  /*ca00*/  IMAD.MOV.U32 R236, RZ, RZ, R238 ;  /* 0x000000ffffec7224 */ /* 0x000fe200078e00ee */
[----:B------:R-:W-:Y:S01]  /*ca10*/  ISETP.GT.U32.AND P2, PT, R3, R234, PT ;  /* 0x000000ea0300720c */ /* 0x000fe20003f44070 */
[----:B------:R-:W-:Y:S01]  /*ca20*/  @!P5 IMAD.IADD R233, R233, 0x1, -R3 ;  /* 0x00000001e9e9d824 */ /* 0x000fe200078e0a03 */
[----:B------:R-:W-:Y:S01]  /*ca30*/  ISETP.GT.U32.AND P5, PT, R3, R235, PT ;  /* 0x000000eb0300720c */ /* 0x000fe20003fa4070 */
[----:B------:R-:W-:-:S04]  /*ca40*/  IMAD.HI.U32 R239, R2, R236, RZ ;  /* 0x000000ec02ef7227 */ /* 0x000fc800078e00ff */
[----:B------:R-:W-:Y:S02]  /*ca50*/  IMAD.MOV R239, RZ, RZ, -R239 ;  /* 0x000000ffffef7224 */ /* 0x000fe400078e0aef */
[----:B------:R-:W-:Y:S01]  /*ca60*/  @!P6 IMAD.MOV R231, RZ, RZ, -R231 ;  /* 0x000000ffffe7e224 */ /* 0x000fe200078e0ae7 */
[----:B------:R-:W-:Y:S01]  /*ca70*/  ISETP.GE.AND P6, PT, R7, RZ, PT ;  /* 0x000000ff0700720c */ /* 0x000fe20003fc6270 */
[----:B------:R-:W-:Y:S01]  /*ca80*/  IMAD R236, R3, R239, R236 ;  /* 0x000000ef03ec7224 */ /* 0x000fe200078e02ec */
[----:B------:R-:W-:Y:S01]  /*ca90*/  LOP3.LUT R239, R5, 0x22, RZ, 0xfc, !PT ;  /* 0x0000002205ef7812 */ /* 0x000fe200078efcff */
[--C-:B------:R-:W-:Y:S01]  /*caa0*/  @!P2 IMAD.IADD R234, R234, 0x1, -R3.reuse ;  /* 0x00000001eaeaa824 */ /* 0x100fe200078e0a03 */
[----:B------:R-:W-:Y:S01]  /*cab0*/  ISETP.GE.AND P2, PT, R243, RZ, PT ;  /* 0x000000fff300720c */ /* 0x000fe20003f46270 */
[----:B------:R-:W-:Y:S01]  /*cac0*/  @!P5 IMAD.IADD R235, R235, 0x1, -R3 ;  /* 0x00000001ebebd824 */ /* 0x000fe200078e0a03 */
[----:B------:R-:W-:Y:S01]  /*cad0*/  IABS R243, R243 ;  /* 0x000000f300f37213 */ /* 0x000fe20000000000 */
[----:B------:R-:W-:Y:S01]  /*cae0*/  @!P1 IMAD.MOV R234, RZ, RZ, -R234 ;  /* 0x000000ffffea9224 */ /* 0x000fe200078e0aea */
[C---:B------:R-:W-:Y:S01]  /*caf0*/  ISETP.GT.U32.AND P1, PT, R3.reuse, R236, PT ;  /* 0x000000ec0300720c */ /* 0x040fe20003f24070 */
[----:B------:R-:W-:Y:S01]  /*cb00*/  IMAD.HI.U32 R238, R2, R237, RZ ;  /* 0x000000ed02ee7227 */ /* 0x000fe200078e00ff */
[----:B------:R-:W-:-:S03]  /*cb10*/  ISETP.GT.U32.AND P5, PT, R3, R235, PT ;  /* 0x000000eb0300720c */ /* 0x000fc60003fa4070 */
[----:B------:R-:W-:-:S04]  /*cb20*/  IMAD.HI.U32 R7, R2, R8, RZ ;  /* 0x0000000802077227 */ /* 0x000fc800078e00ff */
[----:B------:R-:W-:Y:S02]  /*cb30*/  IMAD.MOV R238, RZ, RZ, -R238 ;  /* 0x000000ffffee7224 */ /* 0x000fe400078e0aee */
[----:B------:R-:W-:Y:S02]  /*cb40*/  IMAD.MOV R7, RZ, RZ, -R7 ;  /* 0x000000ffff077224 */ /* 0x000fe400078e0a07 */
[C---:B------:R-:W-:Y:S01]  /*cb50*/  IMAD R237, R3.reuse, R238, R237 ;  /* 0x000000ee03ed7224 */ /* 0x040fe200078e02ed */
[----:B------:R-:W-:Y:S01]  /*cb60*/  IABS R238, R5 ;  /* 0x0000000500ee7213 */ /* 0x000fe20000000000 */
[----:B------:R-:W-:Y:S02]  /*cb70*/  IMAD R8, R3, R7, R8 ;  /* 0x0000000703087224 */ /* 0x000fe400078e0208 */
[--C-:B------:R-:W-:Y:S01]  /*cb80*/  @!P5 IMAD.IADD R235, R235, 0x1, -R3.reuse ;  /* 0x00000001ebebd824 */ /* 0x100fe200078e0a03 */
[----:B------:R-:W-:Y:S01]  /*cb90*/  ISETP.GT.U32.AND P5, PT, R3, R237, PT ;  /* 0x000000ed0300720c */ /* 0x000fe20003fa4070 */
[----:B------:R-:W-:-:S02]  /*cba0*/  @!P1 IMAD.IADD R236, R236, 0x1, -R3 ;  /* 0x00000001ecec9824 */ /* 0x000fc400078e0a03 */
        /* <DEDUP_REMOVED lines=9> */
[----:B------:R-:W-:-:S04]  /*cc40*/  IMAD.HI.U32 R245, R2, R240, RZ ;  /* 0x000000f002f57227 */ /* 0x000fc800078e00ff */
[--C-:B------:R-:W-:Y:S01]  /*cc50*/  @!P1 IMAD.IADD R236, R236, 0x1, -R3.reuse ;  /* 0x00000001ecec9824 */ /* 0x100fe200078e0a03 */
[----:B------:R-:W-:Y:S01]  /*cc60*/  ISETP.GT.U32.AND P1, PT, R3, R238, PT ;  /* 0x000000ee0300720c */ /* 0x000fe20003f24070 */
[----:B------:R-:W-:Y:S02]  /*cc70*/  @!P0 IMAD.IADD R8, R8, 0x1, -R3 ;  /* 0x0000000108088824 */ /* 0x000fe400078e0a03 */
[----:B------:R-:W-:-:S03]  /*cc80*/  IMAD.HI.U32 R7, R2, R239, RZ ;  /* 0x000000ef02077227 */ /* 0x000fc600078e00ff */
[----:B------:R-:W-:Y:S01]  /*cc90*/  ISETP.GT.U32.AND P0, PT, R3, R8, PT ;  /* 0x000000080300720c */ /* 0x000fe20003f04070 */
[----:B------:R-:W-:-:S04]  /*cca0*/  IMAD.HI.U32 R246, R2, R243, RZ ;  /* 0x000000f302f67227 */ /* 0x000fc800078e00ff */
[----:B------:R-:W-:Y:S02]  /*ccb0*/  IMAD.MOV R241, RZ, RZ, -R245 ;  /* 0x000000fffff17224 */ /* 0x000fe400078e0af5 */
[----:B------:R-:W-:Y:S02]  /*ccc0*/  IMAD.MOV R7, RZ, RZ, -R7 ;  /* 0x000000ffff077224 */ /* 0x000fe400078e0a07 */
[----:B------:R-:W-:Y:S01]  /*ccd0*/  IMAD.MOV R245, RZ, RZ, -R246 ;  /* 0x000000fffff57224 */ /* 0x000fe200078e0af6 */
[----:B------:R-:W-:Y:S01]  /*cce0*/  IABS R246, R14 ;  /* 0x0000000e00f67213 */ /* 0x000fe20000000000 */
[----:B------:R-:W-:Y:S02]  /*ccf0*/  @!P5 IMAD.IADD R237, R237, 0x1, -R3 ;  /* 0x00000001ededd824 */ /* 0x000fe400078e0a03 */
[C---:B------:R-:W-:Y:S02]  /*cd00*/  IMAD R240, R3.reuse, R241, R240 ;  /* 0x000000f103f07224 */ /* 0x040fe400078e02f0 */
[C---:B------:R-:W-:Y:S01]  /*cd10*/  IMAD R239, R3.reuse, R7, R239 ;  /* 0x0000000703ef7224 */ /* 0x040fe200078e02ef */
[C---:B------:R-:W-:Y:S01]  /*cd20*/  ISETP.GT.U32.AND P5, PT, R3.reuse, R237, PT ;  /* 0x000000ed0300720c */ /* 0x040fe20003fa4070 */
[C---:B------:R-:W-:Y:S01]  /*cd30*/  IMAD R241, R3.reuse, R245, R243 ;  /* 0x000000f503f17224 */ /* 0x040fe200078e02f3 */
[----:B------:R-:W-:Y:S01]  /*cd40*/  IABS R243, R4 ;  /* 0x0000000400f37213 */ /* 0x000fe20000000000 */
[--C-:B------:R-:W-:Y:S01]  /*cd50*/  @!P1 IMAD.IADD R238, R238, 0x1, -R3.reuse ;  /* 0x00000001eeee9824 */ /* 0x100fe200078e0a03 */
[----:B------:R-:W-:Y:S01]  /*cd60*/  IABS R245, R16 ;  /* 0x0000001000f57213 */ /* 0x000fe20000000000 */
[----:B------:R-:W-:Y:S01]  /*cd70*/  IMAD.MOV R7, RZ, RZ, -R244 ;  /* 0x000000ffff077224 */ /* 0x000fe200078e0af4 */
[----:B------:R-:W-:Y:S01]  /*cd80*/  IABS R244, R125 ;  /* 0x0000007d00f47213 */ /* 0x000fe20000000000 */
[----:B------:R-:W-:Y:S01]  /*cd90*/  @!P0 IMAD.IADD R8, R8, 0x1, -R3 ;  /* 0x0000000108088824 */ /* 0x000fe200078e0a03 */
[C---:B------:R-:W-:Y:S01]  /*cda0*/  ISETP.GT.U32.AND P1, PT, R3.reuse, R238, PT ;  /* 0x000000ee0300720c */ /* 0x040fe20003f24070 */
[C---:B------:R-:W-:Y:S01]  /*cdb0*/  IMAD R242, R3.reuse, R7, R242 ;  /* 0x0000000703f27224 */ /* 0x040fe200078e02f2 */
[----:B------:R-:W-:Y:S01]  /*cdc0*/  ISETP.GT.U32.AND P0, PT, R3, R240, PT ;  /* 0x000000f00300720c */ /* 0x000fe20003f04070 */
[----:B------:R-:W-:-:S04]  /*cdd0*/  IMAD.HI.U32 R7, R2, R243, RZ ;  /* 0x000000f302077227 */ /* 0x000fc800078e00ff */
[----:B------:R-:W-:Y:S02]  /*cde0*/  IMAD.MOV R7, RZ, RZ, -R7 ;  /* 0x000000ffff077224 */ /* 0x000fe400078e0a07 */
[----:B------:R-:W-:Y:S01]  /*cdf0*/  @!P5 IMAD.IADD R237, R237, 0x1, -R3 ;  /* 0x00000001ededd824 */ /* 0x000fe200078e0a03 */
[C---:B------:R-:W-:Y:S01]  /*ce00*/  ISETP.GT.U32.AND P5, PT, R3.reuse, R239, PT ;  /* 0x000000ef0300720c */ /* 0x040fe20003fa4070 */
[C---:B------:R-:W-:Y:S02]  /*ce10*/  IMAD R243, R3.reuse, R7, R243 ;  /* 0x0000000703f37224 */ /* 0x040fe400078e02f3 */
[--C-:B------:R-:W-:Y:S01]  /*ce20*/  @!P1 IMAD.IADD R238, R238, 0x1, -R3.reuse ;  /* 0x00000001eeee9824 */ /* 0x100fe200078e0a03 */
[C---:B------:R-:W-:Y:S01]  /*ce30*/  ISETP.GT.U32.AND P1, PT, R3.reuse, R241, PT ;  /* 0x000000f10300720c */ /* 0x040fe20003f24070 */
[----:B------:R-:W-:Y:S01]  /*ce40*/  @!P0 IMAD.IADD R240, R240, 0x1, -R3 ;  /* 0x00000001f0f08824 */ /* 0x000fe200078e0a03 */
[----:B------:R-:W-:Y:S01]  /*ce50*/  ISETP.GT.U32.AND P0, PT, R3, R243, PT ;  /* 0x000000f30300720c */ /* 0x000fe20003f04070 */
[----:B------:R-:W-:-:S04]  /*ce60*/  IMAD.HI.U32 R247, R2, R245, RZ ;  /* 0x000000f502f77227 */ /* 0x000fc800078e00ff */
[----:B------:R-:W-:-:S04]  /*ce70*/  IMAD.HI.U32 R248, R2, R244, RZ ;  /* 0x000000f402f87227 */ /* 0x000fc800078e00ff */
[--C-:B------:R-:W-:Y:S02]  /*ce80*/  @!P5 IMAD.IADD R239, R239, 0x1, -R3.reuse ;  /* 0x00000001efefd824 */ /* 0x100fe400078e0a03 */
[--C-:B------:R-:W-:Y:S01]  /*ce90*/  @!P1 IMAD.IADD R241, R241, 0x1, -R3.reuse ;  /* 0x00000001f1f19824 */ /* 0x100fe200078e0a03 */
[----:B------:R-:W-:Y:S01]  /*cea0*/  ISETP.GE.AND P1, PT, R5, RZ, PT ;  /* 0x000000ff0500720c */ /* 0x000fe20003f26270 */
[----:B------:R-:W-:Y:S01]  /*ceb0*/  @!P0 IMAD.IADD R243, R243, 0x1, -R3 ;  /* 0x00000001f3f38824 */ /* 0x000fe200078e0a03 */
[C---:B------:R-:W-:Y:S01]  /*cec0*/  ISETP.GT.U32.AND P0, PT, R3.reuse, R240, PT ;  /* 0x000000f00300720c */ /* 0x040fe20003f04070 */
[----:B------:R-:W-:Y:S01]  /*ced0*/  IMAD.MOV R247, RZ, RZ, -R247 ;  /* 0x000000fffff77224 */ /* 0x000fe200078e0af7 */
[----:B------:R-:W-:Y:S01]  /*cee0*/  ISETP.GT.U32.AND P5, PT, R3, R239, PT ;  /* 0x000000ef0300720c */ /* 0x000fe20003fa4070 */
[----:B------:R-:W-:-:S04]  /*cef0*/  IMAD.HI.U32 R249, R2, R246, RZ ;  /* 0x000000f602f97227 */ /* 0x000fc800078e00ff */
[----:B------:R-:W-:Y:S02]  /*cf00*/  IMAD.MOV R7, RZ, RZ, -R248 ;  /* 0x000000ffff077224 */ /* 0x000fe400078e0af8 */
[C---:B------:R-:W-:Y:S01]  /*cf10*/  IMAD R245, R3.reuse, R247, R245 ;  /* 0x000000f703f57224 */ /* 0x040fe200078e02f5 */
[----:B------:R-:W-:Y:S01]  /*cf20*/  IABS R247, R13 ;  /* 0x0000000d00f77213 */ /* 0x000fe20000000000 */
[----:B------:R-:W-:Y:S01]  /*cf30*/  IMAD.MOV R248, RZ, RZ, -R249 ;  /* 0x000000fffff87224 */ /* 0x000fe200078e0af9 */
[----:B------:R-:W-:Y:S01]  /*cf40*/  IABS R249, R15 ;  /* 0x0000000f00f97213 */ /* 0x000fe20000000000 */
[----:B------:R-:W-:Y:S01]  /*cf50*/  @!P1 IMAD.MOV R238, RZ, RZ, -R238 ;  /* 0x000000ffffee9224 */ /* 0x000fe200078e0aee */
[C---:B------:R-:W-:Y:S01]  /*cf60*/  ISETP.GT.U32.AND P1, PT, R3.reuse, R243, PT ;  /* 0x000000f30300720c */ /* 0x040fe20003f24070 */
[----:B------:R-:W-:Y:S01]  /*cf70*/  IMAD R246, R3, R248, R246 ;  /* 0x000000f803f67224 */ /* 0x000fe200078e02f6 */
[----:B------:R-:W-:Y:S01]  /*cf80*/  IABS R248, R11 ;  /* 0x0000000b00f87213 */ /* 0x000fe20000000000 */
[----:B------:R-:W-:-:S04]  /*cf90*/  IMAD.HI.U32 R6, R2, R247, RZ ;  /* 0x000000f702067227 */ /* 0x000fc800078e00ff */
[--C-:B------:R-:W-:Y:S01]  /*cfa0*/  @!P0 IMAD.IADD R240, R240, 0x1, -R3.reuse ;  /* 0x00000001f0f08824 */ /* 0x100fe200078e0a03 */
[C---:B------:R-:W-:Y:S01]  /*cfb0*/  ISETP.GT.U32.AND P0, PT, R3.reuse, R245, PT ;  /* 0x000000f50300720c */ /* 0x040fe20003f04070 */
[----:B------:R-:W-:Y:S02]  /*cfc0*/  IMAD R244, R3, R7, R244 ;  /* 0x0000000703f47224 */ /* 0x000fe400078e02f4 */
[----:B------:R-:W-:Y:S02]  /*cfd0*/  IMAD.MOV R6, RZ, RZ, -R6 ;  /* 0x000000ffff067224 */ /* 0x000fe400078e0a06 */
[----:B------:R-:W-:Y:S01]  /*cfe0*/  @!P5 IMAD.IADD R239, R239, 0x1, -R3 ;  /* 0x00000001efefd824 */ /* 0x000fe200078e0a03 */
[----:B------:R-:W-:Y:S01]  /*cff0*/  ISETP.GT.U32.AND P5, PT, R3, R242, PT ;  /* 0x000000f20300720c */ /* 0x000fe20003fa4070 */
[----:B------:R-:W-:-:S04]  /*d000*/  IMAD.HI.U32 R7, R2, R248, RZ ;  /* 0x000000f802077227 */ /* 0x000fc800078e00ff */
[----:B------:R-:W-:Y:S02]  /*d010*/  IMAD R247, R3, R6, R247 ;  /* 0x0000000603f77224 */ /* 0x000fe400078e02f7 */
[----:B------:R-:W-:Y:S02]  /*d020*/  IMAD.MOV R6, RZ, RZ, -R7 ;  /* 0x000000ffff067224 */ /* 0x000fe400078e0a07 */
[--C-:B------:R-:W-:Y:S01]  /*d030*/  @!P1 IMAD.IADD R243, R243, 0x1, -R3.reuse ;  /* 0x00000001f3f39824 */ /* 0x100fe200078e0a03 */
[----:B------:R-:W-:Y:S01]  /*d040*/  ISETP.GE.AND P1, PT, R251, RZ, PT ;  /* 0x000000fffb00720c */ /* 0x000fe20003f26270 */
[----:B------:R-:W-:Y:S02]  /*d050*/  IMAD R248, R3, R6, R248 ;  /* 0x0000000603f87224 */ /* 0x000fe400078e02f8 */
[--C-:B------:R-:W-:Y:S02]  /*d060*/  @!P0 IMAD.IADD R245, R245, 0x1, -R3.reuse ;  /* 0x00000001f5f58824 */ /* 0x100fe400078e0a03 */
[----:B------:R-:W-:Y:S01]  /*d070*/  @!P5 IMAD.IADD R242, R242, 0x1, -R3 ;  /* 0x00000001f2f2d824 */ /* 0x000fe200078e0a03 */
[C---:B------:R-:W-:Y:S01]  /*d080*/  ISETP.GT.U32.AND P0, PT, R3.reuse, R248, PT ;  /* 0x000000f80300720c */ /* 0x040fe20003f04070 */
[----:B------:R-:W-:Y:S01]  /*d090*/  IMAD.HI.U32 R251, R2, R249, RZ ;  /* 0x000000f902fb7227 */ /* 0x000fe200078e00ff */
[----:B------:R-:W-:-:S03]  /*d0a0*/  ISETP.GT.U32.AND P5, PT, R3, R244, PT ;  /* 0x000000f40300720c */ /* 0x000fc60003fa4070 */
[----:B------:R-:W-:Y:S01]  /*d0b0*/  @!P3 IMAD.MOV R236, RZ, RZ, -R236 ;  /* 0x000000ffffecb224 */ /* 0x000fe200078e0aec */
[----:B------:R-:W-:Y:S01]  /*d0c0*/  ISETP.GT.U32.AND P3, PT, R3, R241, PT ;  /* 0x000000f10300720c */ /* 0x000fe20003f64070 */
[----:B------:R-:W-:Y:S02]  /*d0d0*/  IMAD.MOV R251, RZ, RZ, -R251 ;  /* 0x000000fffffb7224 */ /* 0x000fe400078e0afb */
[----:B------:R-:W-:-:S04]  /*d0e0*/  IMAD.HI.U32 R7, R2, R250, RZ ;  /* 0x000000fa02077227 */ /* 0x000fc800078e00ff */
[C---:B------:R-:W-:Y:S01]  /*d0f0*/  IMAD R249, R3.reuse, R251, R249 ;  /* 0x000000fb03f97224 */ /* 0x040fe200078e02f9 */
[----:B------:R-:W-:Y:S01]  /*d100*/  IABS R251, R9 ;  /* 0x0000000900fb7213 */ /* 0x000fe20000000000 */
[--C-:B------:R-:W-:Y:S02]  /*d110*/  @!P0 IMAD.IADD R248, R248, 0x1, -R3.reuse ;  /* 0x00000001f8f88824 */ /* 0x100fe400078e0a03 */
[----:B------:R-:W-:Y:S01]  /*d120*/  @!P5 IMAD.IADD R244, R244, 0x1, -R3 ;  /* 0x00000001f4f4d824 */ /* 0x000fe200078e0a03 */
[C---:B------:R-:W-:Y:S01]  /*d130*/  ISETP.GT.U32.AND P0, PT, R3.reuse, R249, PT ;  /* 0x000000f90300720c */ /* 0x040fe20003f04070 */
[----:B------:R-:W-:Y:S01]  /*d140*/  @!P6 IMAD.MOV R237, RZ, RZ, -R237 ;  /* 0x000000ffffede224 */ /* 0x000fe200078e0aed */
[----:B------:R-:W-:Y:S01]  /*d150*/  ISETP.GT.U32.AND P6, PT, R3, R242, PT ;  /* 0x000000f20300720c */ /* 0x000fe20003fc4070 */
[----:B------:R-:W-:Y:S01]  /*d160*/  @!P3 IMAD.IADD R241, R241, 0x1, -R3 ;  /* 0x00000001f1f1b824 */ /* 0x000fe200078e0a03 */
[C---:B------:R-:W-:Y:S01]  /*d170*/  ISETP.GT.U32.AND P3, PT, R3.reuse, R246, PT ;  /* 0x000000f60300720c */ /* 0x040fe20003f64070 */
[----:B------:R-:W-:Y:S01]  /*d180*/  IMAD.MOV R6, RZ, RZ, -R7 ;  /* 0x000000ffff067224 */ /* 0x000fe200078e0a07 */
[----:B------:R-:W-:Y:S01]  /*d190*/  ISETP.GT.U32.AND P5, PT, R3, R244, PT ;  /* 0x000000f40300720c */ /* 0x000fe20003fa4070 */
[----:B------:R-:W-:-:S02]  /*d1a0*/  @!P1 IMAD.MOV R240, RZ, RZ, -R240 ;  /* 0x000000fffff09224 */ /* 0x000fc400078e0af0 */
[----:B------:R-:W-:Y:S02]  /*d1b0*/  IMAD R250, R3, R6, R250 ;  /* 0x0000000603fa7224 */ /* 0x000fe400078e02fa */
[----:B--2---:R-:W-:-:S04]  /*d1c0*/  IMAD.HI.U32 R21, R2, R251, RZ ;  /* 0x000000fb02157227 */ /* 0x004fc800078e00ff */
[--C-:B------:R-:W-:Y:S01]  /*d1d0*/  @!P0 IMAD.IADD R249, R249, 0x1, -R3.reuse ;  /* 0x00000001f9f98824 */ /* 0x100fe200078e0a03 */
[C---:B------:R-:W-:Y:S01]  /*d1e0*/  ISETP.GT.U32.AND P0, PT, R3.reuse, R250, PT ;  /* 0x000000fa0300720c */ /* 0x040fe20003f04070 */
[--C-:B------:R-:W-:Y:S01]  /*d1f0*/  @!P6 IMAD.IADD R242, R242, 0x1, -R3.reuse ;  /* 0x00000001f2f2e824 */ /* 0x100fe200078e0a03 */
[----:B------:R-:W-:Y:S01]  /*d200*/  ISETP.GT.U32.AND P6, PT, R3, R247, PT ;  /* 0x000000f70300720c */ /* 0x000fe20003fc4070 */
[--C-:B------:R-:W-:Y:S01]  /*d210*/  @!P3 IMAD.IADD R246, R246, 0x1, -R3.reuse ;  /* 0x00000001f6f6b824 */ /* 0x100fe200078e0a03 */
[----:B------:R-:W-:Y:S01]  /*d220*/  ISETP.GE.AND P3, PT, R4, RZ, PT ;  /* 0x000000ff0400720c */ /* 0x000fe20003f66270 */
[----:B------:R-:W-:Y:S01]  /*d230*/  @!P5 IMAD.IADD R244, R244, 0x1, -R3 ;  /* 0x00000001f4f4d824 */ /* 0x000fe200078e0a03 */
[----:B------:R-:W-:Y:S01]  /*d240*/  ISETP.GE.AND P5, PT, R0, RZ, PT ;  /* 0x000000ff0000720c */ /* 0x000fe20003fa6270 */
[----:B------:R-:W-:Y:S01]  /*d250*/  @!P2 IMAD.MOV R241, RZ, RZ, -R241 ;  /* 0x000000fffff1a224 */ /* 0x000fe200078e0af1 */
[C---:B------:R-:W-:Y:S01]  /*d260*/  LOP3.LUT R4, R5.reuse, 0x8, RZ, 0xfc, !PT ;  /* 0x0000000805047812 */ /* 0x040fe200078efcff */
[----:B------:R-:W-:Y:S01]  /*d270*/  @!P4 IMAD.MOV R239, RZ, RZ, -R239 ;  /* 0x000000ffffefc224 */ /* 0x000fe200078e0aef */
[----:B------:R-:W-:Y:S01]  /*d280*/  LOP3.LUT R0, R5, 0x6, RZ, 0xfc, !PT ;  /* 0x0000000605007812 */ /* 0x000fe200078efcff */
[----:B------:R-:W-:Y:S01]  /*d290*/  IMAD.MOV R21, RZ, RZ, -R21 ;  /* 0x000000ffff157224 */ /* 0x000fe200078e0a15 */
[----:B------:R-:W-:-:S02]  /*d2a0*/  IABS R7, R4 ;  /* 0x0000000400077213 */ /* 0x000fc40000000000 */
[----:B------:R-:W-:Y:S01]  /*d2b0*/  IABS R6, R0 ;  /* 0x0000000000067213 */ /* 0x000fe20000000000 */
[----:B------:R-:W-:Y:S01]  /*d2c0*/  @!P0 IMAD.IADD R250, R250, 0x1, -R3 ;  /* 0x00000001fafa8824 */ /* 0x000fe200078e0a03 */
[C---:B------:R-:W-:Y:S01]  /*d2d0*/  ISETP.GT.U32.AND P0, PT, R3.reuse, R245, PT ;  /* 0x000000f50300720c */ /* 0x040fe20003f04070 */
[----:B------:R-:W-:Y:S01]  /*d2e0*/  IMAD.HI.U32 R20, R2, R7, RZ ;  /* 0x0000000702147227 */ /* 0x000fe200078e00ff */
[----:B------:R-:W-:-:S03]  /*d2f0*/  ISETP.GT.U32.AND P1, PT, R3, R246, PT ;  /* 0x000000f60300720c */ /* 0x000fc60003f24070 */
[----:B------:R-:W-:Y:S01]  /*d300*/  @!P6 IMAD.IADD R247, R247, 0x1, -R3 ;  /* 0x00000001f7f7e824 */ /* 0x000fe200078e0a03 */
[----:B------:R-:W-:Y:S01]  /*d310*/  ISETP.GE.AND P6, PT, R125, RZ, PT ;  /* 0x000000ff7d00720c */ /* 0x000fe20003fc6270 */
[----:B------:R-:W-:Y:S01]  /*d320*/  IMAD.HI.U32 R19, R2, R6, RZ ;  /* 0x0000000602137227 */ /* 0x000fe200078e00ff */
[----:B------:R-:W-:Y:S02]  /*d330*/  LOP3.LUT R125, R5, 0x2, RZ, 0xfc, !PT ;  /* 0x00000002057d7812 */ /* 0x000fe400078efcff */
[----:B------:R-:W-:Y:S01]  /*d340*/  IABS R5, R12 ;  /* 0x0000000c00057213 */ /* 0x000fe20000000000 */
[----:B------:R-:W-:Y:S01]  /*d350*/  IMAD.MOV R20, RZ, RZ, -R20 ;  /* 0x000000ffff147224 */ /* 0x000fe200078e0a14 */
[----:B------:R-:W-:Y:S01]  /*d360*/  IABS R17, R125 ;  /* 0x0000007d00117213 */ /* 0x000fe20000000000 */
[----:B------:R-:W-:Y:S01]  /*d370*/  IMAD.MOV R19, RZ, RZ, -R19 ;  /* 0x000000ffff137224 */ /* 0x000fe200078e0a13 */
[C---:B------:R-:W-:Y:S01]  /*d380*/  ISETP.GT.U32.AND P2, PT, R3.reuse, R247, PT ;  /* 0x000000f70300720c */ /* 0x040fe20003f44070 */
[----:B------:R-:W-:-:S02]  /*d390*/  IMAD R7, R3, R20, R7 ;  /* 0x0000001403077224 */ /* 0x000fc400078e0207 */
[C---:B------:R-:W-:Y:S01]  /*d3a0*/  IMAD R6, R3.reuse, R19, R6 ;  /* 0x0000001303067224 */ /* 0x040fe200078e0206 */
[----:B------:R-:W-:Y:S01]  /*d3b0*/  ISETP.GT.U32.AND P4, PT, R3, R248, PT ;  /* 0x000000f80300720c */ /* 0x000fe20003f84070 */
[----:B------:R-:W-:-:S04]  /*d3c0*/  IMAD.HI.U32 R18, R2, R5, RZ ;  /* 0x0000000502127227 */ /* 0x000fc800078e00ff */
[----:B------:R-:W-:Y:S01]  /*d3d0*/  @!P3 IMAD.MOV R243, RZ, RZ, -R243 ;  /* 0x000000fffff3b224 */ /* 0x000fe200078e0af3 */
[----:B------:R-:W-:Y:S01]  /*d3e0*/  ISETP.GT.U32.AND P3, PT, R3, R249, PT ;  /* 0x000000f90300720c */ /* 0x000fe20003f64070 */
[----:B------:R-:W-:-:S04]  /*d3f0*/  IMAD.HI.U32 R2, R2, R17, RZ ;  /* 0x0000001102027227 */ /* 0x000fc800078e00ff */
[--C-:B------:R-:W-:Y:S01]  /*d400*/  @!P0 IMAD.IADD R245, R245, 0x1, -R3.reuse ;  /* 0x00000001f5f58824 */ /* 0x100fe200078e0a03 */
[C---:B------:R-:W-:Y:S01]  /*d410*/  ISETP.GT.U32.AND P0, PT, R3.reuse, R7, PT ;  /* 0x000000070300720c */ /* 0x040fe20003f04070 */
[----:B------:R-:W-:Y:S01]  /*d420*/  @!P1 IMAD.IADD R246, R246, 0x1, -R3 ;  /* 0x00000001f6f69824 */ /* 0x000fe200078e0a03 */
[C---:B------:R-:W-:Y:S01]  /*d430*/  ISETP.GT.U32.AND P1, PT, R3.reuse, R6, PT ;  /* 0x000000060300720c */ /* 0x040fe20003f24070 */
[----:B------:R-:W-:Y:S02]  /*d440*/  IMAD.MOV R18, RZ, RZ, -R18 ;  /* 0x000000ffff127224 */ /* 0x000fe400078e0a12 */
[----:B------:R-:W-:Y:S02]  /*d450*/  IMAD.MOV R2, RZ, RZ, -R2 ;  /* 0x000000ffff027224 */ /* 0x000fe400078e0a02 */
[C---:B------:R-:W-:Y:S02]  /*d460*/  IMAD R251, R3.reuse, R21, R251 ;  /* 0x0000001503fb7224 */ /* 0x040fe400078e02fb */
[C---:B------:R-:W-:Y:S01]  /*d470*/  IMAD R5, R3.reuse, R18, R5 ;  /* 0x0000001203057224 */ /* 0x040fe200078e0205 */
[----:B------:R-:W2:Y:S01]  /*d480*/  LDL.LU R21, [R1+0x1094] ;  /* 0x0010940001157983 */ /* 0x000ea20000300800 */
[----:B------:R-:W-:-:S02]  /*d490*/  IMAD R2, R3, R2, R17 ;  /* 0x0000000203027224 */ /* 0x000fc400078e0211 */
[----:B------:R-:W-:Y:S01]  /*d4a0*/  @!P6 IMAD.MOV R244, RZ, RZ, -R244 ;  /* 0x000000fffff4e224 */ /* 0x000fe200078e0af4 */
[----:B------:R-:W-:Y:S01]  /*d4b0*/  ISETP.GT.U32.AND P6, PT, R3, R251, PT ;  /* 0x000000fb0300720c */ /* 0x000fe20003fc4070 */
[--C-:B------:R-:W-:Y:S01]  /*d4c0*/  @!P2 IMAD.IADD R247, R247, 0x1, -R3.reuse ;  /* 0x00000001f7f7a824 */ /* 0x100fe200078e0a03 */
[C---:B------:R-:W-:Y:S01]  /*d4d0*/  ISETP.GT.U32.AND P2, PT, R3.reuse, R5, PT ;  /* 0x000000050300720c */ /* 0x040fe20003f44070 */
[----:B------:R-:W-:Y:S01]  /*d4e0*/  @!P5 IMAD.MOV R242, RZ, RZ, -R242 ;  /* 0x000000fffff2d224 */ /* 0x000fe200078e0af2 */
[C---:B------:R-:W-:Y:S01]  /*d4f0*/  ISETP.GT.U32.AND P5, PT, R3.reuse, R250, PT ;  /* 0x000000fa0300720c */ /* 0x040fe20003fa4070 */
[--C-:B------:R-:W-:Y:S01]  /*d500*/  @!P4 IMAD.IADD R248, R248, 0x1, -R3.reuse ;  /* 0x00000001f8f8c824 */ /* 0x100fe200078e0a03 */
[----:B------:R-:W-:Y:S01]  /*d510*/  ISETP.GT.U32.AND P4, PT, R3, R2, PT ;  /* 0x000000020300720c */ /* 0x000fe20003f84070 */
[--C-:B------:R-:W-:Y:S01]  /*d520*/  @!P3 IMAD.IADD R249, R249, 0x1, -R3.reuse ;  /* 0x00000001f9f9b824 */ /* 0x100fe200078e0a03 */
[----:B------:R-:W-:Y:S01]  /*d530*/  ISETP.GE.AND P3, PT, R16, RZ, PT ;  /* 0x000000ff1000720c */ /* 0x000fe20003f66270 */
[--C-:B------:R-:W-:Y:S01]  /*d540*/  @!P0 IMAD.IADD R7, R7, 0x1, -R3.reuse ;  /* 0x0000000107078824 */ /* 0x100fe200078e0a03 */
[----:B------:R-:W-:Y:S01]  /*d550*/  ISETP.GE.AND P0, PT, R13, RZ, PT ;  /* 0x000000ff0d00720c */ /* 0x000fe20003f06270 */
[--C-:B------:R-:W-:Y:S01]  /*d560*/  @!P1 IMAD.IADD R6, R6, 0x1, -R3.reuse ;  /* 0x0000000106069824 */ /* 0x100fe200078e0a03 */
[----:B------:R-:W-:Y:S01]  /*d570*/  ISETP.GE.AND P1, PT, R11, RZ, PT ;  /* 0x000000ff0b00720c */ /* 0x000fe20003f26270 */
[--C-:B------:R-:W-:Y:S01]  /*d580*/  @!P6 IMAD.IADD R251, R251, 0x1, -R3.reuse ;  /* 0x00000001fbfbe824 */ /* 0x100fe200078e0a03 */
[----:B------:R-:W3:Y:S01]  /*d590*/  LDL.LU R20, [R1+0x1090] ;  /* 0x0010900001147983 */ /* 0x000ee20000300800 */
[--C-:B------:R-:W-:Y:S01]  /*d5a0*/  @!P2 IMAD.IADD R5, R5, 0x1, -R3.reuse ;  /* 0x000000010505a824 */ /* 0x100fe200078e0a03 */
[----:B------:R-:W-:Y:S01]  /*d5b0*/  ISETP.GE.AND P2, PT, R10, RZ, PT ;  /* 0x000000ff0a00720c */ /* 0x000fe20003f46270 */
[--C-:B------:R-:W-:Y:S01]  /*d5c0*/  @!P5 IMAD.IADD R250, R250, 0x1, -R3.reuse ;  /* 0x00000001fafad824 */ /* 0x100fe200078e0a03 */
[----:B------:R-:W-:Y:S01]  /*d5d0*/  ISETP.GE.AND P5, PT, R15, RZ, PT ;  /* 0x000000ff0f00720c */ /* 0x000fe20003fa6270 */
[----:B------:R-:W-:Y:S01]  /*d5e0*/  @!P4 IMAD.IADD R2, R2, 0x1, -R3 ;  /* 0x000000010202c824 */ /* 0x000fe200078e0a03 */
[C---:B------:R-:W-:Y:S01]  /*d5f0*/  ISETP.GT.U32.AND P4, PT, R3.reuse, R7, PT ;  /* 0x000000070300720c */ /* 0x040fe20003f84070 */
[----:B------:R-:W-:Y:S01]  /*d600*/  @!P3 IMAD.MOV R245, RZ, RZ, -R245 ;  /* 0x000000fffff5b224 */ /* 0x000fe200078e0af5 */
[C---:B------:R-:W-:Y:S01]  /*d610*/  ISETP.GT.U32.AND P3, PT, R3.reuse, R251, PT ;  /* 0x000000fb0300720c */ /* 0x040fe20003f64070 */
[----:B------:R-:W-:Y:S01]  /*d620*/  @!P0 IMAD.MOV R247, RZ, RZ, -R247 ;  /* 0x000000fffff78224 */ /* 0x000fe200078e0af7 */
[C---:B------:R-:W-:Y:S01]  /*d630*/  ISETP.GT.U32.AND P0, PT, R3.reuse, R6, PT ;  /* 0x000000060300720c */ /* 0x040fe20003f04070 */
[----:B------:R-:W-:Y:S01]  /*d640*/  @!P1 IMAD.MOV R248, RZ, RZ, -R248 ;  /* 0x000000fffff89224 */ /* 0x000fe200078e0af8 */
[----:B------:R-:W-:Y:S01]  /*d650*/  ISETP.GT.U32.AND P1, PT, R3, R5, PT ;  /* 0x000000050300720c */ /* 0x000fe20003f24070 */
[----:B------:R-:W4:Y:S01]  /*d660*/  LDL.LU R19, [R1+0x108c] ;  /* 0x00108c0001137983 */ /* 0x000f220000300800 */
[----:B------:R-:W-:-:S03]  /*d670*/  ISETP.GE.AND P6, PT, R14, RZ, PT ;  /* 0x000000ff0e00720c */ /* 0x000fc60003fc6270 */
[----:B------:R-:W2:Y:S04]  /*d680*/  LDL.LU R18, [R1+0x1088] ;  /* 0x0010880001127983 */ /* 0x000ea80000300800 */
[----:B------:R-:W3:Y:S04]  /*d690*/  LDL.LU R17, [R1+0x1084] ;  /* 0x0010840001117983 */ /* 0x000ee80000300800 */
[----:B------:R-:W4:Y:S01]  /*d6a0*/  LDL.LU R16, [R1+0x1080] ;  /* 0x0010800001107983 */ /* 0x000f220000300800 */
[----:B------:R-:W-:-:S03]  /*d6b0*/  @!P2 IMAD.MOV R250, RZ, RZ, -R250 ;  /* 0x000000fffffaa224 */ /* 0x000fc600078e0afa */
[----:B------:R-:W2:Y:S01]  /*d6c0*/  LDL.LU R15, [R1+0x107c] ;  /* 0x00107c00010f7983 */ /* 0x000ea20000300800 */
[----:B------:R-:W-:-:S03]  /*d6d0*/  @!P5 IMAD.MOV R249, RZ, RZ, -R249 ;  /* 0x000000fffff9d224 */ /* 0x000fc600078e0af9 */
[----:B------:R-:W3:Y:S01]  /*d6e0*/  LDL.LU R14, [R1+0x1078] ;  /* 0x00107800010e7983 */ /* 0x000ee20000300800 */
[----:B------:R-:W-:-:S03]  /*d6f0*/  ISETP.GE.AND P2, PT, R9, RZ, PT ;  /* 0x000000ff0900720c */ /* 0x000fc60003f46270 */
[----:B------:R-:W4:Y:S01]  /*d700*/  LDL.LU R13, [R1+0x1074] ;  /* 0x00107400010d7983 */ /* 0x000f220000300800 */
[----:B------:R-:W-:Y:S01]  /*d710*/  ISETP.GE.AND P5, PT, R252, RZ, PT ;  /* 0x000000fffc00720c */ /* 0x000fe20003fa6270 */
[--C-:B------:R-:W-:Y:S01]  /*d720*/  @!P4 IMAD.IADD R7, R7, 0x1, -R3.reuse ;  /* 0x000000010707c824 */ /* 0x100fe200078e0a03 */
[----:B------:R-:W-:Y:S01]  /*d730*/  ISETP.GE.AND P4, PT, R0, RZ, PT ;  /* 0x000000ff0000720c */ /* 0x000fe20003f86270 */
[----:B------:R-:W2:Y:S01]  /*d740*/  LDL.LU R11, [R1+0x20] ;  /* 0x00002000010b7983 */ /* 0x000ea20000300800 */
[--C-:B------:R-:W-:Y:S01]  /*d750*/  @!P3 IMAD.IADD R251, R251, 0x1, -R3.reuse ;  /* 0x00000001fbfbb824 */ /* 0x100fe200078e0a03 */
[----:B------:R-:W-:Y:S01]  /*d760*/  ISETP.GE.AND P3, PT, R4, RZ, PT ;  /* 0x000000ff0400720c */ /* 0x000fe20003f66270 */
[--C-:B------:R-:W-:Y:S01]  /*d770*/  @!P0 IMAD.IADD R6, R6, 0x1, -R3.reuse ;  /* 0x0000000106068824 */ /* 0x100fe200078e0a03 */
[----:B------:R-:W3:Y:S01]  /*d780*/  LDL.LU R10, [R1+0x1c] ;  /* 0x00001c00010a7983 */ /* 0x000ee20000300800 */
[----:B------:R-:W-:Y:S01]  /*d790*/  ISETP.GE.AND P0, PT, R12, RZ, PT ;  /* 0x000000ff0c00720c */ /* 0x000fe20003f06270 */
[----:B------:R-:W-:-:S02]  /*d7a0*/  @!P1 IMAD.IADD R5, R5, 0x1, -R3 ;  /* 0x0000000105059824 */ /* 0x000fc400078e0a03 */
[----:B------:R-:W4:Y:S01]  /*d7b0*/  LDL.LU R9, [R1+0x18] ;  /* 0x0000180001097983 */ /* 0x000f220000300800 */
[----:B------:R-:W-:Y:S01]  /*d7c0*/  ISETP.GE.AND P1, PT, R125, RZ, PT ;  /* 0x000000ff7d00720c */ /* 0x000fe20003f26270 */
[----:B------:R-:W-:Y:S01]  /*d7d0*/  @!P6 IMAD.MOV R246, RZ, RZ, -R246 ;  /* 0x000000fffff6e224 */ /* 0x000fe200078e0af6 */
[----:B------:R-:W-:Y:S01]  /*d7e0*/  ISETP.GT.U32.AND P6, PT, R3, R2, PT ;  /* 0x000000020300720c */ /* 0x000fe20003fc4070 */
[----:B------:R-:W4:Y:S04]  /*d7f0*/  LDL.LU R252, [R1+0x14] ;  /* 0x0000140001fc7983 */ /* 0x000f280000300800 */
[----:B------:R-:W4:Y:S04]  /*d800*/  LDL.LU R0, [R1+0x10] ;  /* 0x0000100001007983 */ /* 0x000f280000300800 */
[----:B------:R-:W4:Y:S04]  /*d810*/  LDL.LU R4, [R1+0xc] ;  /* 0x00000c0001047983 */ /* 0x000f280000300800 */
[----:B------:R-:W4:Y:S04]  /*d820*/  LDL.LU R12, [R1+0x1070] ;  /* 0x00107000010c7983 */ /* 0x000f280000300800 */
[----:B------:R-:W2:Y:S01]  /*d830*/  LDL.LU R125, [R1+0x106c] ;  /* 0x00106c00017d7983 */ /* 0x000ea20000300800 */
[----:B------:R-:W-:Y:S01]  /*d840*/  LOP3.LUT R232, R232, 0x3f, RZ, 0xc0, !PT ;  /* 0x0000003fe8e87812 */ /* 0x000fe200078ec0ff */
[----:B------:R-:W-:-:S04]  /*d850*/  @!P2 IMAD.MOV R251, RZ, RZ, -R251 ;  /* 0x000000fffffba224 */ /* 0x000fc800078e0afb */
[----:B------:R-:W-:Y:S02]  /*d860*/  IMAD R232, R232, UR34, RZ ;  /* 0x00000022e8e87c24 */ /* 0x000fe4000f8e02ff */
[----:B------:R-:W-:-:S03]  /*d870*/  @!P6 IMAD.IADD R2, R2, 0x1, -R3 ;  /* 0x000000010202e824 */ /* 0x000fc600078e0a03 */
[----:B------:R-:W-:Y:S02]  /*d880*/  IADD3 R3, P6, R232, UR6, RZ ;  /* 0x00000006e8037c10 */ /* 0x000fe4000ffde0ff */
[----:B--2---:R-:W-:Y:S01]  /*d890*/  ISETP.NE.AND P2, PT, R125, RZ, PT ;  /* 0x000000ff7d00720c */ /* 0x004fe20003f45270 */
[----:B------:R-:W-:Y:S01]  /*d8a0*/  @!P1 IMAD.MOV R2, RZ, RZ, -R2 ;  /* 0x000000ffff029224 */ /* 0x000fe200078e0a02 */
[----:B------:R-:W-:Y:S01]  /*d8b0*/  LOP3.LUT R125, RZ, R125, RZ, 0x33, !PT ;  /* 0x0000007dff7d7212 */ /* 0x000fe200078e33ff */
[----:B------:R0:W-:Y:S01]  /*d8c0*/  STL [R1+0x1038], R3 ;  /* 0x0010380301007387 */ /* 0x0001e20000100800 */
[----:B------:R-:W-:Y:S02]  /*d8d0*/  ULDC UR6, c[0x0][0x240] ;  /* 0x0000900000067ab9 */ /* 0x000fe40000000800 */
[C---:B------:R-:W-:Y:S02]  /*d8e0*/  SEL R11, R125.reuse, R11, !P2 ;  /* 0x0000000b7d0b7207 */ /* 0x040fe40005000000 */
[----:B---3--:R-:W-:-:S02]  /*d8f0*/  SEL R10, R125, R10, !P2 ;  /* 0x0000000a7d0a7207 */ /* 0x008fc40005000000 */
[C---:B----4-:R-:W-:Y:S01]  /*d900*/  SEL R9, R125.reuse, R9, !P2 ;  /* 0x000000097d097207 */ /* 0x050fe20005000000 */
[----:B0-----:R-:W2:Y:S01]  /*d910*/  LDL.LU R3, [R1+0x8] ;  /* 0x0000080001037983 */ /* 0x001ea20000300800 */
[----:B------:R-:W-:-:S03]  /*d920*/  SEL R252, R125, R252, !P2 ;  /* 0x000000fc7dfc7207 */ /* 0x000fc60005000000 */
[----:B------:R0:W-:Y:S01]  /*d930*/  STL [R1+0xd0], R11 ;  /* 0x0000d00b01007387 */ /* 0x0001e20000100800 */
[C---:B------:R-:W-:Y:S02]  /*d940*/  SEL R0, R125.reuse, R0, !P2 ;  /* 0x000000007d007207 */ /* 0x040fe40005000000 */
[C---:B------:R-:W-:Y:S01]  /*d950*/  SEL R4, R125.reuse, R4, !P2 ;  /* 0x000000047d047207 */ /* 0x040fe20005000000 */
[----:B0-----:R-:W3:Y:S04]  /*d960*/  LDL.LU R11, [R1+0x1068] ;  /* 0x00106800010b7983 */ /* 0x001ee80000300800 */
[----:B------:R0:W-:Y:S04]  /*d970*/  STL [R1+0xcc], R10 ;  /* 0x0000cc0a01007387 */ /* 0x0001e80000100800 */
[----:B0-----:R-:W4:Y:S04]  /*d980*/  LDL.LU R10, [R1+0x1064] ;  /* 0x00106400010a7983 */ /* 0x001f280000300800 */
[----:B------:R0:W-:Y:S04]  /*d990*/  STL [R1+0xc8], R9 ;  /* 0x0000c80901007387 */ /* 0x0001e80000100800 */
[----:B0-----:R-:W3:Y:S04]  /*d9a0*/  LDL.LU R9, [R1+0x1060] ;  /* 0x0010600001097983 */ /* 0x001ee80000300800 */
[----:B------:R0:W-:Y:S04]  /*d9b0*/  STL [R1+0xc4], R252 ;  /* 0x0000c4fc01007387 */ /* 0x0001e80000100800 */
[----:B0-----:R-:W4:Y:S04]  /*d9c0*/  LDL.LU R252, [R1+0x105c] ;  /* 0x00105c0001fc7983 */ /* 0x001f280000300800 */
[----:B------:R0:W-:Y:S04]  /*d9d0*/  STL [R1+0xc0], R0 ;  /* 0x0000c00001007387 */ /* 0x0001e80000100800 */
[----:B0-----:R-:W4:Y:S04]  /*d9e0*/  LDL.LU R0, [R1+0x1058] ;  /* 0x0010580001007983 */ /* 0x001f280000300800 */
[----:B------:R0:W-:Y:S04]  /*d9f0*/  STL [R1+0xbc], R4 ;  /* 0x0000bc0401007387 */ /* 0x0001e80000100800 */
[----:B0-----:R-:W4:Y:S01]  /*da00*/  LDL.LU R4, [R1+0x1054] ;  /* 0x0010540001047983 */ /* 0x001f220000300800 */
[----:B--2---:R-:W-:-:S05]  /*da10*/  SEL R3, R125, R3, !P2 ;  /* 0x000000037d037207 */ /* 0x004fca0005000000 */
[----:B------:R4:W-:Y:S01]  /*da20*/  STL [R1+0xb8], R3 ;  /* 0x0000b80301007387 */ /* 0x0009e20000100800 */
[C---:B---3--:R-:W-:Y:S02]  /*da30*/  SEL R9, R125.reuse, R9, !P2 ;  /* 0x000000097d097207 */ /* 0x048fe40005000000 */
[C---:B----4-:R-:W-:Y:S02]  /*da40*/  SEL R3, R125.reuse, R4, !P2 ;  /* 0x000000047d037207 */ /* 0x050fe40005000000 */
[----:B------:R-:W2:Y:S04]  /*da50*/  LDL.LU R4, [R1+0x1050] ;  /* 0x0010500001047983 */ /* 0x000ea80000300800 */
[----:B------:R0:W-:Y:S02]  /*da60*/  STL [R1+0xb4], R3 ;  /* 0x0000b40301007387 */ /* 0x0001e40000100800 */
[----:B0-----:R-:W-:-:S02]  /*da70*/  SEL R3, R125, R0, !P2 ;  /* 0x000000007d037207 */ /* 0x001fc40005000000 */
[----:B------:R-:W-:-:S03]  /*da80*/  SEL R0, R125, R252, !P2 ;  /* 0x000000fc7d007207 */ /* 0x000fc60005000000 */
[----:B------:R0:W-:Y:S04]  /*da90*/  STL [R1+0xb0], R3 ;  /* 0x0000b00301007387 */ /* 0x0001e80000100800 */
[----:B------:R1:W-:Y:S01]  /*daa0*/  STL [R1+0xac], R0 ;  /* 0x0000ac0001007387 */ /* 0x0003e20000100800 */
[----:B0-----:R-:W-:-:S03]  /*dab0*/  SEL R3, R125, R10, !P2 ;  /* 0x0000000a7d037207 */ /* 0x001fc60005000000 */
[----:B------:R0:W-:Y:S01]  /*dac0*/  STL [R1+0xa8], R9 ;  /* 0x0000a80901007387 */ /* 0x0001e20000100800 */
[----:B-1----:R-:W-:-:S03]  /*dad0*/  SEL R0, R125, R11, !P2 ;  /* 0x0000000b7d007207 */ /* 0x002fc60005000000 */
[----:B------:R1:W-:Y:S04]  /*dae0*/  STL [R1+0xa4], R3 ;  /* 0x0000a40301007387 */ /* 0x0003e80000100800 */
[----:B------:R3:W-:Y:S01]  /*daf0*/  STL [R1+0xa0], R0 ;  /* 0x0000a00001007387 */ /* 0x0007e20000100800 */
[C---:B0-----:R-:W-:Y:S02]  /*db00*/  SEL R9, R125.reuse, R12, !P2 ;  /* 0x0000000c7d097207 */ /* 0x041fe40005000000 */
[----:B-1----:R-:W-:-:S03]  /*db10*/  SEL R3, R125, R13, !P2 ;  /* 0x0000000d7d037207 */ /* 0x002fc60005000000 */
[----:B------:R0:W-:Y:S01]  /*db20*/  STL [R1+0x9c], R9 ;  /* 0x00009c0901007387 */ /* 0x0001e20000100800 */
[----:B---3--:R-:W-:-:S03]  /*db30*/  SEL R0, R125, R14, !P2 ;  /* 0x0000000e7d007207 */ /* 0x008fc60005000000 */
        /* <DEDUP_REMOVED lines=46> */
[----:B------:R-:W-:Y:S01]  /*de20*/  STL [R1+0x3c], R9 ;  /* 0x00003c0901007387 */ /* 0x000fe20000100800 */
[----:B---3--:R-:W-:-:S03]  /*de30*/  SEL R0, R125, R38, !P2 ;  /* 0x000000267d007207 */ /* 0x008fc60005000000 */
[----:B------:R0:W-:Y:S01]  /*de40*/  STL [R1+0x38], R3 ;  /* 0x0000380301007387 */ /* 0x0001e20000100800 */
[----:B------:R-:W-:-:S03]  /*de50*/  SEL R38, R125, R40, !P2 ;  /* 0x000000287d267207 */ /* 0x000fc60005000000 */
[----:B------:R1:W-:Y:S01]  /*de60*/  STL [R1+0x34], R0 ;  /* 0x0000340001007387 */ /* 0x0003e20000100800 */
[C---:B------:R-:W-:Y:S02]  /*de70*/  SEL R40, R125.reuse, R72, !P2 ;  /* 0x000000487d287207 */ /* 0x040fe40005000000 */
[C---:B0-----:R-:W-:Y:S02]  /*de80*/  SEL R3, R125.reuse, R70, !P2 ;  /* 0x000000467d037207 */ /* 0x041fe40005000000 */
[----:B-1----:R-:W-:-:S03]  /*de90*/  SEL R0, R125, R71, !P2 ;  /* 0x000000477d007207 */ /* 0x002fc60005000000 */
[----:B------:R0:W-:Y:S04]  /*dea0*/  STL [R1+0x30], R3 ;  /* 0x0000300301007387 */ /* 0x0001e80000100800 */
[----:B------:R1:W-:Y:S01]  /*deb0*/  STL [R1+0x2c], R0 ;  /* 0x00002c0001007387 */ /* 0x0003e20000100800 */
[----:B0-----:R-:W-:-:S03]  /*dec0*/  SEL R3, R125, R73, !P2 ;  /* 0x000000497d037207 */ /* 0x001fc60005000000 */
[----:B------:R0:W-:Y:S01]  /*ded0*/  STL [R1+0x28], R40 ;  /* 0x0000282801007387 */ /* 0x0001e20000100800 */
[----:B-1----:R-:W-:-:S03]  /*dee0*/  SEL R0, R125, R74, !P2 ;  /* 0x0000004a7d007207 */ /* 0x002fc60005000000 */
[----:B------:R1:W-:Y:S01]  /*def0*/  STL [R1+0x24], R3 ;  /* 0x0000240301007387 */ /* 0x0003e20000100800 */
[----:B0-----:R-:W-:-:S03]  /*df00*/  SEL R40, R125, R75, !P2 ;  /* 0x0000004b7d287207 */ /* 0x001fc60005000000 */
[----:B------:R0:W-:Y:S01]  /*df10*/  STL [R1+0x20], R0 ;  /* 0x0000200001007387 */ /* 0x0001e20000100800 */
[----:B-1----:R-:W-:-:S03]  /*df20*/  SEL R3, R125, R76, !P2 ;  /* 0x0000004c7d037207 */ /* 0x002fc60005000000 */
[----:B------:R1:W-:Y:S01]  /*df30*/  STL [R1], R40 ;  /* 0x0000002801007387 */ /* 0x0003e20000100800 */
[----:B0-----:R-:W-:-:S03]  /*df40*/  SEL R0, R125, R77, !P2 ;  /* 0x0000004d7d007207 */ /* 0x001fc60005000000 */
[----:B------:R0:W-:Y:S01]  /*df50*/  STL [R1+0xc], R3 ;  /* 0x00000c0301007387 */ /* 0x0001e20000100800 */
[----:B-1----:R-:W-:-:S03]  /*df60*/  SEL R40, R125, R78, !P2 ;  /* 0x0000004e7d287207 */ /* 0x002fc60005000000 */
[----:B------:R1:W-:Y:S01]  /*df70*/  STL [R1+0x18], R0 ;  /* 0x0000180001007387 */ /* 0x0003e20000100800 */
[C---:B------:R-:W-:Y:S02]  /*df80*/  SEL R30, R125.reuse, R48, !P2 ;  /* 0x000000307d1e7207 */ /* 0x040fe40005000000 */
[C---:B0-----:R-:W-:Y:S01]  /*df90*/  SEL R3, R125.reuse, R79, !P2 ;  /* 0x0000004f7d037207 */ /* 0x041fe20005000000 */
[----:B------:R0:W-:Y:S01]  /*dfa0*/  STL [R1+0x1c], R40 ;  /* 0x00001c2801007387 */ /* 0x0001e20000100800 */
[----:B-1----:R-:W-:-:S03]  /*dfb0*/  SEL R0, R125, R80, !P2 ;  /* 0x000000507d007207 */ /* 0x002fc60005000000 */
[----:B------:R-:W3:Y:S01]  /*dfc0*/  LDL.LU R48, [R1+0xd0] ;  /* 0x0000d00001307983 */ /* 0x000ee20000300800 */
[----:B------:R-:W-:-:S03]  /*dfd0*/  SEL R31, R125, R47, !P2 ;  /* 0x0000002f7d1f7207 */ /* 0x000fc60005000000 */
[----:B------:R1:W-:Y:S01]  /*dfe0*/  STL [R1+0x14], R3 ;  /* 0x0000140301007387 */ /* 0x0003e20000100800 */
[----:B------:R-:W-:-:S03]  /*dff0*/  SEL R32, R125, R46, !P2 ;  /* 0x0000002e7d207207 */ /* 0x000fc60005000000 */
[----:B------:R-:W4:Y:S01]  /*e000*/  LDL.LU R47, [R1+0xcc] ;  /* 0x0000cc00012f7983 */ /* 0x000f220000300800 */
[----:B------:R-:W-:-:S03]  /*e010*/  SEL R33, R125, R45, !P2 ;  /* 0x0000002d7d217207 */ /* 0x000fc60005000000 */
[----:B------:R1:W-:Y:S01]  /*e020*/  STL [R1+0x10], R0 ;  /* 0x0000100001007387 */ /* 0x0003e20000100800 */
[----:B------:R-:W-:-:S03]  /*e030*/  SEL R34, R125, R44, !P2 ;  /* 0x0000002c7d227207 */ /* 0x000fc60005000000 */
[----:B------:R-:W4:Y:S01]  /*e040*/  LDL.LU R46, [R1+0xc8] ;  /* 0x0000c800012e7983 */ /* 0x000f220000300800 */
[----:B------:R-:W-:-:S03]  /*e050*/  SEL R35, R125, R43, !P2 ;  /* 0x0000002b7d237207 */ /* 0x000fc60005000000 */
[----:B------:R-:W4:Y:S01]  /*e060*/  LDL.LU R45, [R1+0xc4] ;  /* 0x0000c400012d7983 */ /* 0x000f220000300800 */
[----:B------:R-:W-:-:S03]  /*e070*/  SEL R36, R125, R42, !P2 ;  /* 0x0000002a7d247207 */ /* 0x000fc60005000000 */
[----:B------:R-:W4:Y:S01]  /*e080*/  LDL.LU R44, [R1+0xc0] ;  /* 0x0000c000012c7983 */ /* 0x000f220000300800 */
[----:B------:R-:W-:-:S03]  /*e090*/  SEL R37, R125, R41, !P2 ;  /* 0x000000297d257207 */ /* 0x000fc60005000000 */
[----:B------:R-:W4:Y:S04]  /*e0a0*/  LDL.LU R43, [R1+0xbc] ;  /* 0x0000bc00012b7983 */ /* 0x000f280000300800 */
[----:B------:R-:W4:Y:S04]  /*e0b0*/  LDL.LU R42, [R1+0xb8] ;  /* 0x0000b800012a7983 */ /* 0x000f280000300800 */
[----:B------:R-:W4:Y:S04]  /*e0c0*/  LDL.LU R41, [R1+0xb4] ;  /* 0x0000b40001297983 */ /* 0x000f280000300800 */
[----:B0-----:R-:W4:Y:S01]  /*e0d0*/  LDL.LU R40, [R1+0xb0] ;  /* 0x0000b00001287983 */ /* 0x001f220000300800 */
[----:B-1----:R-:W-:-:S02]  /*e0e0*/  SEL R3, R125, R81, !P2 ;  /* 0x000000517d037207 */ /* 0x002fc40005000000 */
[C---:B------:R-:W-:Y:S02]  /*e0f0*/  SEL R0, R125.reuse, R82, !P2 ;  /* 0x000000527d007207 */ /* 0x040fe40005000000 */
[C---:B------:R-:W-:Y:S02]  /*e100*/  SEL R252, R125.reuse, R83, !P2 ;  /* 0x000000537dfc7207 */ /* 0x040fe40005000000 */
[C---:B------:R-:W-:Y:S02]  /*e110*/  SEL R84, R125.reuse, R84, !P2 ;  /* 0x000000547d547207 */ /* 0x040fe40005000000 */
[C---:B------:R-:W-:Y:S01]  /*e120*/  SEL R83, R125.reuse, R2, !P2 ;  /* 0x000000027d537207 */ /* 0x040fe20005000000 */
[----:B------:R-:W-:Y:S01]  /*e130*/  STL [R1+0x103c], R3 ;  /* 0x00103c0301007387 */ /* 0x000fe20000100800 */
[C---:B------:R-:W-:Y:S02]  /*e140*/  SEL R85, R125.reuse, R85, !P2 ;  /* 0x000000557d557207 */ /* 0x040fe40005000000 */
[----:B------:R-:W-:Y:S01]  /*e150*/  LEA.HI.X.SX32 R2, R232, UR7, 0x1, P6 ;  /* 0x00000007e8027c11 */ /* 0x000fe2000b0f0eff */
[----:B------:R-:W-:Y:S04]  /*e160*/  STL [R1+0x1040], R0 ;  /* 0x0010400001007387 */ /* 0x000fe80000100800 */
[----:B------:R-:W-:Y:S01]  /*e170*/  STL [R1+0x1044], R252 ;  /* 0x001044fc01007387 */ /* 0x000fe20000100800 */
[----:B------:R-:W-:-:S03]  /*e180*/  SEL R9, R125, R69, !P2 ;  /* 0x000000457d097207 */ /* 0x000fc60005000000 */
[----:B------:R-:W-:Y:S01]  /*e190*/  STL [R1+0x1048], R84 ;  /* 0x0010485401007387 */ /* 0x000fe20000100800 */
[----:B--2---:R-:W-:-:S03]  /*e1a0*/  IMAD R232, R4, UR5, RZ ;  /* 0x0000000504e87c24 */ /* 0x004fc6000f8e02ff */
[----:B------:R0:W-:Y:S01]  /*e1b0*/  STL [R1+0x104c], R85 ;  /* 0x00104c5501007387 */ /* 0x0001e20000100800 */
[----:B------:R-:W-:-:S03]  /*e1c0*/  SEL R10, R125, R68, !P2 ;  /* 0x000000447d0a7207 */ /* 0x000fc60005000000 */
[----:B------:R1:W-:Y:S01]  /*e1d0*/  STL [R1+0x1034], R232 ;  /* 0x001034e801007387 */ /* 0x0003e20000100800 */
[----:B------:R-:W-:-:S03]  /*e1e0*/  SEL R11, R125, R67, !P2 ;  /* 0x000000437d0b7207 */ /* 0x000fc60005000000 */
[----:B------:R-:W2:Y:S01]  /*e1f0*/  LDL.LU R70, [R1+0xac] ;  /* 0x0000ac0001467983 */ /* 0x000ea20000300800 */
        /* <DEDUP_REMOVED lines=35> */
[----:B------:R-:W2:Y:S04]  /*e430*/  LDL.LU R52, [R1+0x64] ;  /* 0x0000640001347983 */ /* 0x000ea80000300800 */
[----:B------:R-:W2:Y:S04]  /*e440*/  LDL.LU R51, [R1+0x60] ;  /* 0x0000600001337983 */ /* 0x000ea80000300800 */
[----:B------:R-:W2:Y:S01]  /*e450*/  LDL.LU R50, [R1+0x5c] ;  /* 0x00005c0001327983 */ /* 0x000ea20000300800 */
[----:B------:R-:W-:-:S03]  /*e460*/  @!P3 IMAD.MOV R7, RZ, RZ, -R7 ;  /* 0x000000ffff07b224 */ /* 0x000fc600078e0a07 */
[----:B------:R-:W2:Y:S01]  /*e470*/  LDL.LU R49, [R1+0x58] ;  /* 0x0000580001317983 */ /* 0x000ea20000300800 */
[----:B------:R-:W-:Y:S01]  /*e480*/  @!P4 IMAD.MOV R6, RZ, RZ, -R6 ;  /* 0x000000ffff06c224 */ /* 0x000fe200078e0a06 */
[C---:B------:R-:W-:Y:S01]  /*e490*/  SEL R72, R125.reuse, R245, !P2 ;  /* 0x000000f57d487207 */ /* 0x040fe20005000000 */
[----:B------:R-:W-:Y:S01]  /*e4a0*/  @!P0 IMAD.MOV R5, RZ, RZ, -R5 ;  /* 0x000000ffff058224 */ /* 0x000fe200078e0a05 */
[C---:B------:R-:W-:Y:S01]  /*e4b0*/  SEL R74, R125.reuse, R247, !P2 ;  /* 0x000000f77d4a7207 */ /* 0x040fe20005000000 */
[----:B------:R-:W-:Y:S01]  /*e4c0*/  @!P5 IMAD.MOV R8, RZ, RZ, -R8 ;  /* 0x000000ffff08d224 */ /* 0x000fe200078e0a08 */
[C---:B------:R-:W-:Y:S02]  /*e4d0*/  SEL R76, R125.reuse, R249, !P2 ;  /* 0x000000f97d4c7207 */ /* 0x040fe40005000000 */
[C---:B------:R-:W-:Y:S02]  /*e4e0*/  SEL R78, R125.reuse, R251, !P2 ;  /* 0x000000fb7d4e7207 */ /* 0x040fe40005000000 */
[----:B------:R-:W-:-:S02]  /*e4f0*/  SEL R39, R125, R39, !P2 ;  /* 0x000000277d277207 */ /* 0x000fc40005000000 */
[C---:B------:R-:W-:Y:S02]  /*e500*/  SEL R86, R125.reuse, R86, !P2 ;  /* 0x000000567d567207 */ /* 0x040fe40005000000 */
[C---:B------:R-:W-:Y:S02]  /*e510*/  SEL R87, R125.reuse, R87, !P2 ;  /* 0x000000577d577207 */ /* 0x040fe40005000000 */
[C---:B------:R-:W-:Y:S02]  /*e520*/  SEL R88, R125.reuse, R88, !P2 ;  /* 0x000000587d587207 */ /* 0x040fe40005000000 */
        /* <DEDUP_REMOVED lines=56> */
[----:B------:R-:W-:Y:S01]  /*e8b0*/  SEL R146, R125, R146, !P2 ;  /* 0x000000927d927207 */ /* 0x000fe20005000000 */
[----:B---3--:R-:W-:-:S02]  /*e8c0*/  IMAD R79, R48, UR6, RZ ;  /* 0x00000006304f7c24 */ /* 0x008fc4000f8e02ff */
[----:B------:R-:W3:Y:S01]  /*e8d0*/  LDL.LU R48, [R1+0x54] ;  /* 0x0000540001307983 */ /* 0x000ee20000300800 */
[----:B----4-:R-:W-:-:S03]  /*e8e0*/  IMAD R77, R47, UR6, RZ ;  /* 0x000000062f4d7c24 */ /* 0x010fc6000f8e02ff */
[----:B------:R-:W4:Y:S01]  /*e8f0*/  LDL.LU R47, [R1+0x50] ;  /* 0x00005000012f7983 */ /* 0x000f220000300800 */
[----:B------:R-:W-:-:S03]  /*e900*/  IMAD R75, R46, UR6, RZ ;  /* 0x000000062e4b7c24 */ /* 0x000fc6000f8e02ff */
[----:B------:R-:W4:Y:S01]  /*e910*/  LDL.LU R46, [R1+0x4c] ;  /* 0x00004c00012e7983 */ /* 0x000f220000300800 */
[----:B------:R-:W-:-:S03]  /*e920*/  IMAD R73, R45, UR6, RZ ;  /* 0x000000062d497c24 */ /* 0x000fc6000f8e02ff */
[----:B------:R-:W4:Y:S01]  /*e930*/  LDL.LU R45, [R1+0x48] ;  /* 0x00004800012d7983 */ /* 0x000f220000300800 */
[----:B------:R-:W-:-:S03]  /*e940*/  IMAD R71, R44, UR6, RZ ;  /* 0x000000062c477c24 */ /* 0x000fc6000f8e02ff */
[----:B------:R-:W4:Y:S01]  /*e950*/  LDL.LU R44, [R1+0x44] ;  /* 0x00004400012c7983 */ /* 0x000f220000300800 */
[----:B------:R-:W-:-:S03]  /*e960*/  IMAD R245, R43, UR6, RZ ;  /* 0x000000062bf57c24 */ /* 0x000fc6000f8e02ff */
[----:B------:R-:W4:Y:S01]  /*e970*/  LDL.LU R43, [R1+0x40] ;  /* 0x00004000012b7983 */ /* 0x000f220000300800 */
[----:B------:R-:W-:Y:S01]  /*e980*/  IMAD R247, R42, UR6, RZ ;  /* 0x000000062af77c24 */ /* 0x000fe2000f8e02ff */
[C---:B------:R-:W-:Y:S02]  /*e990*/  SEL R147, R125.reuse, R147, !P2 ;  /* 0x000000937d937207 */ /* 0x040fe40005000000 */
[----:B------:R-:W4:Y:S01]  /*e9a0*/  LDL.LU R42, [R1+0x3c] ;  /* 0x00003c00012a7983 */ /* 0x000f220000300800 */
[----:B------:R-:W-:Y:S01]  /*e9b0*/  SEL R148, R125, R148, !P2 ;  /* 0x000000947d947207 */ /* 0x000fe20005000000 */
[----:B------:R-:W-:Y:S01]  /*e9c0*/  IMAD R249, R41, UR6, RZ ;  /* 0x0000000629f97c24 */ /* 0x000fe2000f8e02ff */
[C---:B------:R-:W-:Y:S01]  /*e9d0*/  SEL R149, R125.reuse, R149, !P2 ;  /* 0x000000957d957207 */ /* 0x040fe20005000000 */
[----:B------:R-:W4:Y:S01]  /*e9e0*/  LDL.LU R41, [R1+0x38] ;  /* 0x0000380001297983 */ /* 0x000f220000300800 */
[C---:B------:R-:W-:Y:S01]  /*e9f0*/  SEL R150, R125.reuse, R150, !P2 ;  /* 0x000000967d967207 */ /* 0x040fe20005000000 */
[----:B------:R-:W-:Y:S01]  /*ea00*/  IMAD R251, R40, UR6, RZ ;  /* 0x0000000628fb7c24 */ /* 0x000fe2000f8e02ff */
[C---:B------:R-:W-:Y:S01]  /*ea10*/  SEL R151, R125.reuse, R151, !P2 ;  /* 0x000000977d977207 */ /* 0x040fe20005000000 */
[----:B------:R-:W4:Y:S01]  /*ea20*/  LDL.LU R40, [R1+0x34] ;  /* 0x0000340001287983 */ /* 0x000f220000300800 */
        /* <DEDUP_REMOVED lines=98> */
[----:B------:R-:W-:Y:S02]  /*f050*/  SEL R125, R125, R8, !P2 ;  /* 0x000000087d7d7207 */ /* 0x000fe40005000000 */
[----:B------:R-:W4:Y:S04]  /*f060*/  LDL.LU R8, [R1+0x30] ;  /* 0x0000300001087983 */ /* 0x000f280000300800 */
[----:B------:R-:W4:Y:S04]  /*f070*/  LDL.LU R7, [R1+0x2c] ;  /* 0x00002c0001077983 */ /* 0x000f280000300800 */
[----:B------:R-:W4:Y:S04]  /*f080*/  LDL.LU R6, [R1+0x28] ;  /* 0x0000280001067983 */ /* 0x000f280000300800 */
[----:B------:R-:W4:Y:S04]  /*f090*/  LDL.LU R5, [R1+0x24] ;  /* 0x0000240001057983 */ /* 0x000f280000300800 */
[----:B------:R-:W4:Y:S04]  /*f0a0*/  LDL.LU R4, [R1+0x20] ;  /* 0x0000200001047983 */ /* 0x000f280000300800 */
[----:B0-----:R-:W2:Y:S04]  /*f0b0*/  LDL.LU R85, [R1] ;  /* 0x0000000001557983 */ /* 0x001ea80000300800 */
[----:B------:R-:W3:Y:S04]  /*f0c0*/  LDL.LU R84, [R1+0xc] ;  /* 0x00000c0001547983 */ /* 0x000ee80000300800 */
[----:B------:R-:W4:Y:S04]  /*f0d0*/  LDL.LU R252, [R1+0x18] ;  /* 0x0000180001fc7983 */ /* 0x000f280000300800 */
[----:B------:R-:W4:Y:S04]  /*f0e0*/  LDL.LU R0, [R1+0x1c] ;  /* 0x00001c0001007983 */ /* 0x000f280000300800 */
[----:B------:R-:W4:Y:S04]  /*f0f0*/  LDL.LU R3, [R1+0x14] ;  /* 0x0000140001037983 */ /* 0x000f280000300800 */
[----:B-1----:R-:W4:Y:S01]  /*f100*/  LDL.LU R232, [R1+0x10] ;  /* 0x0000100001e87983 */ /* 0x002f220000300800 */
[----:B--2---:R-:W-:-:S02]  /*f110*/  IMAD R85, R85, UR6, RZ ;  /* 0x0000000655557c24 */ /* 0x004fc4000f8e02ff */
[----:B---3--:R-:W-:-:S03]  /*f120*/  IMAD R84, R84, UR6, RZ ;  /* 0x0000000654547c24 */ /* 0x008fc6000f8e02ff */
[----:B------:R0:W-:Y:S01]  /*f130*/  STL [R1], R85 ;  /* 0x0000005501007387 */ /* 0x0001e20000100800 */
[----:B----4-:R-:W-:Y:S02]  /*f140*/  IMAD R252, R252, UR6, RZ ;  /* 0x00000006fcfc7c24 */ /* 0x010fe4000f8e02ff */
[----:B------:R-:W-:Y:S01]  /*f150*/  IMAD R0, R0, UR6, RZ ;  /* 0x0000000600007c24 */ /* 0x000fe2000f8e02ff */
[----:B0-----:R-:W2:Y:S01]  /*f160*/  LDL.LU R85, [R1+0x104c] ;  /* 0x00104c0001557983 */ /* 0x001ea20000300800 */
[----:B------:R-:W-:-:S03]  /*f170*/  IMAD R3, R3, UR6, RZ ;  /* 0x0000000603037c24 */ /* 0x000fc6000f8e02ff */
[----:B------:R0:W-:Y:S04]  /*f180*/  STL [R1+0xc], R84 ;  /* 0x00000c5401007387 */ /* 0x0001e80000100800 */
[----:B0-----:R-:W3:Y:S04]  /*f190*/  LDL.LU R84, [R1+0x1048] ;  /* 0x0010480001547983 */ /* 0x001ee80000300800 */
[----:B------:R0:W-:Y:S04]  /*f1a0*/  STL [R1+0x18], R252 ;  /* 0x000018fc01007387 */ /* 0x0001e80000100800 */
[----:B0-----:R-:W4:Y:S04]  /*f1b0*/  LDL.LU R252, [R1+0x1044] ;  /* 0x0010440001fc7983 */ /* 0x001f280000300800 */
[----:B------:R0:W-:Y:S04]  /*f1c0*/  STL [R1+0x1c], R0 ;  /* 0x00001c0001007387 */ /* 0x0001e80000100800 */
[----:B0-----:R-:W2:Y:S04]  /*f1d0*/  LDL.LU R0, [R1+0x1040] ;  /* 0x0010400001007983 */ /* 0x001ea80000300800 */
[----:B------:R0:W-:Y:S04]  /*f1e0*/  STL [R1+0x14], R3 ;  /* 0x0000140301007387 */ /* 0x0001e80000100800 */
[----:B0-----:R-:W3:Y:S01]  /*f1f0*/  LDL.LU R3, [R1+0x103c] ;  /* 0x00103c0001037983 */ /* 0x001ee20000300800 */
[----:B------:R-:W-:-:S05]  /*f200*/  IMAD R232, R232, UR6, RZ ;  /* 0x00000006e8e87c24 */ /* 0x000fca000f8e02ff */
[----:B------:R3:W-:Y:S02]  /*f210*/  STL [R1+0x10], R232 ;  /* 0x000010e801007387 */ /* 0x0007e40000100800 */
[----:B---3--:R-:W-:Y:S02]  /*f220*/  IMAD R232, R3, UR6, RZ ;  /* 0x0000000603e87c24 */ /* 0x008fe4000f8e02ff */
[----:B------:R-:W3:Y:S04]  /*f230*/  LDL.LU R3, [R1+0x1038] ;  /* 0x0010380001037983 */ /* 0x000ee80000300800 */
[----:B------:R2:W-:Y:S02]  /*f240*/  STL [R1+0x8], R232 ;  /* 0x000008e801007387 */ /* 0x0005e40000100800 */
[----:B--2---:R-:W-:-:S02]  /*f250*/  IMAD R232, R0, UR6, RZ ;  /* 0x0000000600e87c24 */ /* 0x004fc4000f8e02ff */
[----:B----4-:R-:W-:-:S03]  /*f260*/  IMAD R0, R252, UR6, RZ ;  /* 0x00000006fc007c24 */ /* 0x010fc6000f8e02ff */
[----:B------:R0:W-:Y:S04]  /*f270*/  STL [R1+0x4], R232 ;  /* 0x000004e801007387 */ /* 0x0001e80000100800 */
[----:B------:R1:W-:Y:S01]  /*f280*/  STL [R1+0x20], R0 ;  /* 0x0000200001007387 */ /* 0x0003e20000100800 */
[----:B0-----:R-:W-:Y:S02]  /*f290*/  IMAD R232, R237, UR6, RZ ;  /* 0x00000006ede87c24 */ /* 0x001fe4000f8e02ff */
[----:B-1----:R-:W-:Y:S02]  /*f2a0*/  IMAD R0, R235, UR6, RZ ;  /* 0x00000006eb007c24 */ /* 0x002fe4000f8e02ff */
[----:B------:R-:W-:-:S03]  /*f2b0*/  IMAD R235, R236, UR6, RZ ;  /* 0x00000006eceb7c24 */ /* 0x000fc6000f8e02ff */
[----:B------:R0:W-:Y:S04]  /*f2c0*/  STL [R1+0x24], R0 ;  /* 0x0000240001007387 */ /* 0x0001e80000100800 */
[----:B------:R1:W-:Y:S04]  /*f2d0*/  STL [R1+0x28], R235 ;  /* 0x000028eb01007387 */ /* 0x0003e80000100800 */
[----:B------:R2:W-:Y:S01]  /*f2e0*/  STL [R1+0x2c], R232 ;  /* 0x00002ce801007387 */ /* 0x0005e20000100800 */
[----:B0-----:R-:W-:Y:S02]  /*f2f0*/  IMAD R0, R238, UR6, RZ ;  /* 0x00000006ee007c24 */ /* 0x001fe4000f8e02ff */
[----:B-1----:R-:W-:-:S03]  /*f300*/  IMAD R235, R239, UR6, RZ ;  /* 0x00000006efeb7c24 */ /* 0x002fc6000f8e02ff */
[----:B------:R0:W-:Y:S01]  /*f310*/  STL [R1+0x30], R0 ;  /* 0x0000300001007387 */ /* 0x0001e20000100800 */
[----:B--2---:R-:W-:-:S03]  /*f320*/  IMAD R232, R240, UR6, RZ ;  /* 0x00000006f0e87c24 */ /* 0x004fc6000f8e02ff */
[----:B------:R1:W-:Y:S04]  /*f330*/  STL [R1+0x34], R235 ;  /* 0x000034eb01007387 */ /* 0x0003e80000100800 */
[----:B------:R2:W-:Y:S01]  /*f340*/  STL [R1+0x38], R232 ;  /* 0x000038e801007387 */ /* 0x0005e20000100800 */
[----:B0-----:R-:W-:Y:S02]  /*f350*/  IMAD R0, R241, UR6, RZ ;  /* 0x00000006f1007c24 */ /* 0x001fe4000f8e02ff */
[----:B-1----:R-:W-:-:S03]  /*f360*/  IMAD R235, R242, UR6, RZ ;  /* 0x00000006f2eb7c24 */ /* 0x002fc6000f8e02ff */
[----:B------:R0:W-:Y:S01]  /*f370*/  STL [R1+0x3c], R0 ;  /* 0x00003c0001007387 */ /* 0x0001e20000100800 */
[----:B--2---:R-:W-:-:S03]  /*f380*/  IMAD R232, R243, UR6, RZ ;  /* 0x00000006f3e87c24 */ /* 0x004fc6000f8e02ff */
[----:B------:R1:W-:Y:S01]  /*f390*/  STL [R1+0x40], R235 ;  /* 0x000040eb01007387 */ /* 0x0003e20000100800 */
[----:B------:R-:W-:Y:S02]  /*f3a0*/  IMAD R70, R70, UR6, RZ ;  /* 0x0000000646467c24 */ /* 0x000fe4000f8e02ff */
[----:B------:R-:W-:Y:S01]  /*f3b0*/  IMAD R69, R69, UR6, RZ ;  /* 0x0000000645457c24 */ /* 0x000fe2000f8e02ff */
[----:B------:R2:W-:Y:S01]  /*f3c0*/  STL [R1+0x44], R232 ;  /* 0x000044e801007387 */ /* 0x0005e20000100800 */
[----:B------:R-:W-:Y:S02]  /*f3d0*/  IMAD R68, R68, UR6, RZ ;  /* 0x0000000644447c24 */ /* 0x000fe4000f8e02ff */
[----:B0-----:R-:W-:Y:S02]  /*f3e0*/  IMAD R0, R244, UR6, RZ ;  /* 0x00000006f4007c24 */ /* 0x001fe4000f8e02ff */
[----:B------:R-:W-:Y:S02]  /*f3f0*/  IMAD R67, R67, UR6, RZ ;  /* 0x0000000643437c24 */ /* 0x000fe4000f8e02ff */
[----:B-1----:R-:W-:-:S02]  /*f400*/  IMAD R235, R248, UR6, RZ ;  /* 0x00000006f8eb7c24 */ /* 0x002fc4000f8e02ff */
[----:B--2---:R-:W-:Y:S01]  /*f410*/  IMAD R232, R246, UR6, RZ ;  /* 0x00000006f6e87c24 */ /* 0x004fe2000f8e02ff */
[----:B------:R0:W-:Y:S01]  /*f420*/  STL [R1+0x48], R0 ;  /* 0x0000480001007387 */ /* 0x0001e20000100800 */
[----:B------:R-:W-:-:S03]  /*f430*/  IMAD R66, R66, UR6, RZ ;  /* 0x0000000642427c24 */ /* 0x000fc6000f8e02ff */
[----:B------:R1:W-:Y:S01]  /*f440*/  STL [R1+0x50], R235 ;  /* 0x000050eb01007387 */ /* 0x0003e20000100800 */
[----:B------:R-:W-:Y:S02]  /*f450*/  IMAD R65, R65, UR6, RZ ;  /* 0x0000000641417c24 */ /* 0x000fe4000f8e02ff */
[----:B0-----:R-:W-:Y:S02]  /*f460*/  IMAD R0, R250, UR6, RZ ;  /* 0x00000006fa007c24 */ /* 0x001fe4000f8e02ff */
[----:B------:R-:W-:Y:S02]  /*f470*/  IMAD R64, R64, UR6, RZ ;  /* 0x0000000640407c24 */ /* 0x000fe4000f8e02ff */
[----:B------:R-:W-:Y:S02]  /*f480*/  IMAD R63, R63, UR6, RZ ;  /* 0x000000063f3f7c24 */ /* 0x000fe4000f8e02ff */
[----:B------:R-:W-:Y:S02]  /*f490*/  IMAD R62, R62, UR6, RZ ;  /* 0x000000063e3e7c24 */ /* 0x000fe4000f8e02ff */
[----:B------:R-:W-:-:S02]  /*f4a0*/  IMAD R61, R61, UR6, RZ ;  /* 0x000000063d3d7c24 */ /* 0x000fc4000f8e02ff */
[----:B------:R-:W-:Y:S02]  /*f4b0*/  IMAD R60, R60, UR6, RZ ;  /* 0x000000063c3c7c24 */ /* 0x000fe4000f8e02ff */
[----:B------:R-:W-:Y:S02]  /*f4c0*/  IMAD R59, R59, UR6, RZ ;  /* 0x000000063b3b7c24 */ /* 0x000fe4000f8e02ff */
        /* <DEDUP_REMOVED lines=32> */
[----:B------:R-:W-:Y:S01]  /*f6d0*/  IMAD R26, R26, UR6, RZ ;  /* 0x000000061a1a7c24 */ /* 0x000fe2000f8e02ff */
[-C--:B---3--:R-:W-:Y:S02]  /*f6e0*/  IADD3 R238, P3, R77, R3.reuse, RZ ;  /* 0x000000034dee7210 */ /* 0x088fe40007f7e0ff */
[----:B------:R-:W-:-:S02]  /*f6f0*/  IADD3 R240, P2, R75, R3, RZ ;  /* 0x000000034bf07210 */ /* 0x000fc40007f5e0ff */
[-C--:B------:R-:W-:Y:S02]  /*f700*/  IADD3 R242, P1, R73, R3.reuse, RZ ;  /* 0x0000000349f27210 */ /* 0x080fe40007f3e0ff */
[-C--:B------:R-:W-:Y:S02]  /*f710*/  IADD3 R244, P0, R71, R3.reuse, RZ ;  /* 0x0000000347f47210 */ /* 0x080fe40007f1e0ff */
[-C--:B------:R-:W-:Y:S02]  /*f720*/  IADD3 R246, P4, R245, R3.reuse, RZ ;  /* 0x00000003f5f67210 */ /* 0x080fe40007f9e0ff */
[----:B------:R-:W-:Y:S02]  /*f730*/  IADD3 R236, P5, R79, R3, RZ ;  /* 0x000000034fec7210 */ /* 0x000fe40007fbe0ff */
[-C--:B------:R-:W-:Y:S02]  /*f740*/  LEA.HI.X.SX32 R237, R77, R2.reuse, 0x1, P3 ;  /* 0x000000024ded7211 */ /* 0x080fe400018f0eff */
[----:B------:R-:W-:-:S02]  /*f750*/  LEA.HI.X.SX32 R239, R75, R2, 0x1, P2 ;  /* 0x000000024bef7211 */ /* 0x000fc400010f0eff */
[-C--:B------:R-:W-:Y:S02]  /*f760*/  IADD3 R77, P2, R70, R3.reuse, RZ ;  /* 0x00000003464d7210 */ /* 0x080fe40007f5e0ff */
[-C--:B------:R-:W-:Y:S02]  /*f770*/  LEA.HI.X.SX32 R241, R73, R2.reuse, 0x1, P1 ;  /* 0x0000000249f17211 */ /* 0x080fe400008f0eff */
[-C--:B------:R-:W-:Y:S02]  /*f780*/  IADD3 R75, P1, R69, R3.reuse, RZ ;  /* 0x00000003454b7210 */ /* 0x080fe40007f3e0ff */
[-C--:B------:R-:W-:Y:S02]  /*f790*/  LEA.HI.X.SX32 R243, R71, R2.reuse, 0x1, P0 ;  /* 0x0000000247f37211 */ /* 0x080fe400000f0eff */
[----:B------:R-:W-:Y:S02]  /*f7a0*/  IADD3 R73, P0, R68, R3, RZ ;  /* 0x0000000344497210 */ /* 0x000fe40007f1e0ff */
[----:B------:R-:W-:-:S02]  /*f7b0*/  LEA.HI.X.SX32 R245, R245, R2, 0x1, P4 ;  /* 0x00000002f5f57211 */ /* 0x000fc400020f0eff */
[-C--:B------:R-:W-:Y:S02]  /*f7c0*/  IADD3 R248, P6, R247, R3.reuse, RZ ;  /* 0x00000003f7f87210 */ /* 0x080fe40007fde0ff */
[-C--:B-1----:R-:W-:Y:S02]  /*f7d0*/  LEA.HI.X.SX32 R235, R79, R2.reuse, 0x1, P5 ;  /* 0x000000024feb7211 */ /* 0x082fe400028f0eff */
[-C--:B------:R-:W-:Y:S01]  /*f7e0*/  IADD3 R71, P4, R67, R3.reuse, RZ ;  /* 0x0000000343477210 */ /* 0x080fe20007f9e0ff */
[----:B------:R-:W-:Y:S01]  /*f7f0*/  STL [R1+0x604], R77 ;  /* 0x0006044d01007387 */ /* 0x000fe20000100800 */
[-C--:B------:R-:W-:Y:S02]  /*f800*/  IADD3 R250, P5, R249, R3.reuse, RZ ;  /* 0x00000003f9fa7210 */ /* 0x080fe40007fbe0ff */
[----:B------:R-:W-:Y:S01]  /*f810*/  LEA.HI.X.SX32 R247, R247, R2, 0x1, P6 ;  /* 0x00000002f7f77211 */ /* 0x000fe200030f0eff */
[----:B------:R-:W-:Y:S01]  /*f820*/  STL [R1+0x60c], R75 ;  /* 0x00060c4b01007387 */ /* 0x000fe20000100800 */
[----:B------:R-:W-:-:S02]  /*f830*/  IADD3 R252, P3, R251, R3, RZ ;  /* 0x00000003fbfc7210 */ /* 0x000fc40007f7e0ff */
[-C--:B------:R-:W-:Y:S01]  /*f840*/  LEA.HI.X.SX32 R249, R249, R2.reuse, 0x1, P5 ;  /* 0x00000002f9f97211 */ /* 0x080fe200028f0eff */
[----:B------:R0:W-:Y:S04]  /*f850*/  STL [R1+0x614], R73 ;  /* 0x0006144901007387 */ /* 0x0001e80000100800 */
[----:B------:R1:W-:Y:S01]  /*f860*/  STL [R1+0x61c], R71 ;  /* 0x00061c4701007387 */ /* 0x0003e20000100800 */
[----:B------:R-:W-:Y:S02]  /*f870*/  LEA.HI.X.SX32 R251, R251, R2, 0x1, P3 ;  /* 0x00000002fbfb7211 */ /* 0x000fe400018f0eff */
[-C--:B0-----:R-:W-:Y:S02]  /*f880*/  IADD3 R73, P6, R66, R3.reuse, RZ ;  /* 0x0000000342497210 */ /* 0x081fe40007fde0ff */
[----:B-1----:R-:W-:-:S03]  /*f890*/  IADD3 R71, P5, R65, R3, RZ ;  /* 0x0000000341477210 */ /* 0x002fc60007fbe0ff */
[----:B------:R0:W-:Y:S01]  /*f8a0*/  STL [R1+0x624], R73 ;  /* 0x0006244901007387 */ /* 0x0001e20000100800 */
[----:B------:R-:W-:-:S03]  /*f8b0*/  IADD3 R75, P3, R64, R3, RZ ;  /* 0x00000003404b7210 */ /* 0x000fc60007f7e0ff */
[----:B------:R1:W-:Y:S01]  /*f8c0*/  STL [R1+0x62c], R71 ;  /* 0x00062c4701007387 */ /* 0x0003e20000100800 */
[-C--:B------:R-:W-:Y:S02]  /*f8d0*/  LEA.HI.X.SX32 R68, R68, R2.reuse, 0x1, P0 ;  /* 0x0000000244447211 */ /* 0x080fe400000f0eff */
[-C--:B0-----:R-:W-:Y:S02]  /*f8e0*/  LEA.HI.X.SX32 R73, R70, R2.reuse, 0x1, P2 ;  /* 0x0000000246497211 */ /* 0x081fe400010f0eff */
[----:B------:R-:W-:Y:S02]  /*f8f0*/  LEA.HI.X.SX32 R70, R69, R2, 0x1, P1 ;  /* 0x0000000245467211 */ /* 0x000fe400008f0eff */
[-C--:B-1----:R-:W-:Y:S01]  /*f900*/  IADD3 R71, P2, R63, R3.reuse, RZ ;  /* 0x000000033f477210 */ /* 0x082fe20007f5e0ff */
[----:B------:R-:W-:Y:S01]  /*f910*/  STL [R1+0x634], R75 ;  /* 0x0006344b01007387 */ /* 0x000fe20000100800 */
[----:B------:R-:W-:-:S03]  /*f920*/  IADD3 R69, P1, R62, R3, RZ ;  /* 0x000000033e457210 */ /* 0x000fc60007f3e0ff */
[----:B------:R-:W-:Y:S04]  /*f930*/  STL [R1+0x600], R73 ;  /* 0x0006004901007387 */ /* 0x000fe80000100800 */
[----:B------:R-:W-:Y:S04]  /*f940*/  STL [R1+0x63c], R71 ;  /* 0x00063c4701007387 */ /* 0x000fe80000100800 */
[----:B------:R0:W-:Y:S04]  /*f950*/  STL [R1+0x608], R70 ;  /* 0x0006084601007387 */ /* 0x0001e80000100800 */
[----:B------:R1:W-:Y:S04]  /*f960*/  STL [R1+0x644], R69 ;  /* 0x0006444501007387 */ /* 0x0003e80000100800 */
[----:B------:R2:W-:Y:S01]  /*f970*/  STL [R1+0x610], R68 ;  /* 0x0006104401007387 */ /* 0x0005e20000100800 */
[----:B0-----:R-:W-:-:S02]  /*f980*/  IADD3 R70, P0, R61, R3, RZ ;  /* 0x000000033d467210 */ /* 0x001fc40007f1e0ff */
[-C--:B-1----:R-:W-:Y:S02]  /*f990*/  LEA.HI.X.SX32 R69, R67, R2.reuse, 0x1, P4 ;  /* 0x0000000243457211 */ /* 0x082fe400020f0eff */
[-C--:B------:R-:W-:Y:S02]  /*f9a0*/  LEA.HI.X.SX32 R67, R66, R2.reuse, 0x1, P6 ;  /* 0x0000000242437211 */ /* 0x080fe400030f0eff */
[-C--:B--2---:R-:W-:Y:S01]  /*f9b0*/  IADD3 R68, P4, R60, R3.reuse, RZ ;  /* 0x000000033c447210 */ /* 0x084fe20007f9e0ff */
[----:B------:R-:W-:Y:S01]  /*f9c0*/  STL [R1+0x64c], R70 ;  /* 0x00064c4601007387 */ /* 0x000fe20000100800 */
[-C--:B------:R-:W-:Y:S02]  /*f9d0*/  IADD3 R66, P6, R59, R3.reuse, RZ ;  /* 0x000000033b427210 */ /* 0x080fe40007fde0ff */
[----:B------:R-:W-:Y:S01]  /*f9e0*/  LEA.HI.X.SX32 R65, R65, R2, 0x1, P5 ;  /* 0x0000000241417211 */ /* 0x000fe200028f0eff */
        /* <DEDUP_REMOVED lines=118> */
[----:B------:R-:W-:Y:S02]  /*10150*/  IADD3 R36, P3, R29, R3, RZ ;  /* 0x000000031d247210 */ /* 0x000fe40007f7e0ff */
[----:B------:R-:W-:Y:S01]  /*10160*/  LEA.HI.X.SX32 R35, R35, R2, 0x1, P2 ;  /* 0x0000000223237211 */ /* 0x000fe200010f0eff */
[----:B------:R-:W-:Y:S04]  /*10170*/  STL [R1+0x708], R39 ;  /* 0x0007082701007387 */ /* 0x000fe80000100800 */
[----:B------:R-:W-:Y:S04]  /*10180*/  STL [R1+0x744], R38 ;  /* 0x0007442601007387 */ /* 0x000fe80000100800 */
[----:B------:R0:W-:Y:S04]  /*10190*/  STL [R1+0x710], R37 ;  /* 0x0007102501007387 */ /* 0x0001e80000100800 */
[----:B------:R1:W-:Y:S01]  /*101a0*/  STL [R1+0x74c], R36 ;  /* 0x00074c2401007387 */ /* 0x0003e20000100800 */
[----:B------:R-:W-:-:S03]  /*101b0*/  IMAD R25, R25, UR6, RZ ;  /* 0x0000000619197c24 */ /* 0x000fc6000f8e02ff */
[----:B------:R2:W-:Y:S01]  /*101c0*/  STL [R1+0x718], R35 ;  /* 0x0007182301007387 */ /* 0x0005e20000100800 */
[-C--:B0-----:R-:W-:Y:S02]  /*101d0*/  IADD3 R37, P2, R28, R3.reuse, RZ ;  /* 0x000000031c257210 */ /* 0x081fe40007f5e0ff */
[-C--:B-1----:R-:W-:Y:S02]  /*101e0*/  LEA.HI.X.SX32 R36, R34, R2.reuse, 0x1, P1 ;  /* 0x0000000222247211 */ /* 0x082fe400008f0eff */
[-C--:B------:R-:W-:Y:S02]  /*101f0*/  LEA.HI.X.SX32 R34, R33, R2.reuse, 0x1, P0 ;  /* 0x0000000221227211 */ /* 0x080fe400000f0eff */
[-C--:B--2---:R-:W-:Y:S01]  /*10200*/  IADD3 R35, P1, R27, R3.reuse, RZ ;  /* 0x000000031b237210 */ /* 0x084fe20007f3e0ff */
[----:B------:R-:W-:Y:S01]  /*10210*/  STL [R1+0x754], R37 ;  /* 0x0007542501007387 */ /* 0x000fe20000100800 */
[----:B------:R-:W-:Y:S01]  /*10220*/  IADD3 R33, P0, R26, R3, RZ ;  /* 0x000000031a217210 */ /* 0x000fe20007f1e0ff */
[----:B------:R-:W-:Y:S01]  /*10230*/  IMAD R24, R24, UR6, RZ ;  /* 0x0000000618187c24 */ /* 0x000fe2000f8e02ff */
[----:B------:R-:W-:Y:S01]  /*10240*/  LEA.HI.X.SX32 R32, R32, R2, 0x1, P4 ;  /* 0x0000000220207211 */ /* 0x000fe200020f0eff */
[----:B------:R-:W-:Y:S01]  /*10250*/  STL [R1+0x720], R36 ;  /* 0x0007202401007387 */ /* 0x000fe20000100800 */
[----:B------:R-:W-:-:S03]  /*10260*/  IMAD R23, R23, UR6, RZ ;  /* 0x0000000617177c24 */ /* 0x000fc6000f8e02ff */
        /* <DEDUP_REMOVED lines=43> */
[----:B------:R-:W-:Y:S04]  /*10520*/  STL [R1+0x768], R27 ;  /* 0x0007681b01007387 */ /* 0x000fe80000100800 */
[----:B------:R-:W-:Y:S04]  /*10530*/  STL [R1+0x7a4], R26 ;  /* 0x0007a41a01007387 */ /* 0x000fe80000100800 */
[----:B------:R0:W-:Y:S01]  /*10540*/  STL [R1+0x770], R25 ;  /* 0x0007701901007387 */ /* 0x0001e20000100800 */
[----:B------:R-:W-:-:S03]  /*10550*/  IMAD R14, R14, UR6, RZ ;  /* 0x000000060e0e7c24 */ /* 0x000fc6000f8e02ff */
[----:B------:R1:W-:Y:S04]  /*10560*/  STL [R1+0x7ac], R24 ;  /* 0x0007ac1801007387 */ /* 0x0003e80000100800 */
[----:B------:R2:W-:Y:S01]  /*10570*/  STL [R1+0x778], R23 ;  /* 0x0007781701007387 */ /* 0x0005e20000100800 */
[----:B0-----:R-:W-:Y:S02]  /*10580*/  IADD3 R25, P5, R16, R3, RZ ;  /* 0x0000000310197210 */ /* 0x001fe40007fbe0ff */
[----:B-1----:R-:W-:-:S03]  /*10590*/  LEA.HI.X.SX32 R24, R22, R2, 0x1, P3 ;  /* 0x0000000216187211 */ /* 0x002fc600018f0eff */
[----:B------:R-:W-:Y:S01]  /*105a0*/  STL [R1+0x7b4], R25 ;  /* 0x0007b41901007387 */ /* 0x000fe20000100800 */
[----:B------:R-:W-:Y:S02]  /*105b0*/  LEA.HI.X.SX32 R22, R21, R2, 0x1, P2 ;  /* 0x0000000215167211 */ /* 0x000fe400010f0eff */
[-C--:B--2---:R-:W-:Y:S01]  /*105c0*/  IADD3 R23, P3, R15, R3.reuse, RZ ;  /* 0x000000030f177210 */ /* 0x084fe20007f7e0ff */
[----:B------:R-:W-:Y:S01]  /*105d0*/  STL [R1+0x780], R24 ;  /* 0x0007801801007387 */ /* 0x000fe20000100800 */
[----:B------:R-:W-:-:S03]  /*105e0*/  IADD3 R21, P2, R14, R3, RZ ;  /* 0x000000030e157210 */ /* 0x000fc60007f5e0ff */
[----:B------:R-:W2:Y:S01]  /*105f0*/  LDL.LU R67, [R1] ;  /* 0x0000000001437983 */ /* 0x000ea20000300800 */
[----:B------:R-:W-:-:S03]  /*10600*/  IMAD R13, R13, UR6, RZ ;  /* 0x000000060d0d7c24 */ /* 0x000fc6000f8e02ff */
[----:B------:R-:W-:Y:S01]  /*10610*/  STL [R1+0x7bc], R23 ;  /* 0x0007bc1701007387 */ /* 0x000fe20000100800 */
[----:B------:R-:W-:-:S03]  /*10620*/  LEA.HI.X.SX32 R20, R20, R2, 0x1, P1 ;  /* 0x0000000214147211 */ /* 0x000fc600008f0eff */
[----:B------:R-:W-:Y:S04]  /*10630*/  STL [R1+0x788], R22 ;  /* 0x0007881601007387 */ /* 0x000fe80000100800 */
[----:B------:R-:W3:Y:S04]  /*10640*/  LDL.LU R68, [R1+0xc] ;  /* 0x00000c0001447983 */ /* 0x000ee80000300800 */
[----:B------:R0:W-:Y:S04]  /*10650*/  STL [R1+0x7c4], R21 ;  /* 0x0007c41501007387 */ /* 0x0001e80000100800 */
[----:B------:R-:W4:Y:S01]  /*10660*/  LDL.LU R69, [R1+0x18] ;  /* 0x0000180001457983 */ /* 0x000f220000300800 */
[----:B------:R-:W-:-:S03]  /*10670*/  IMAD R12, R12, UR6, RZ ;  /* 0x000000060c0c7c24 */ /* 0x000fc6000f8e02ff */
[----:B------:R1:W-:Y:S01]  /*10680*/  STL [R1+0x790], R20 ;  /* 0x0007901401007387 */ /* 0x0003e20000100800 */
[----:B0-----:R-:W-:-:S03]  /*10690*/  IADD3 R21, P1, R13, R3, RZ ;  /* 0x000000030d157210 */ /* 0x001fc60007f3e0ff */
[----:B------:R-:W4:Y:S04]  /*106a0*/  LDL.LU R70, [R1+0x1c] ;  /* 0x00001c0001467983 */ /* 0x000f280000300800 */
[----:B------:R-:W-:Y:S01]  /*106b0*/  STL [R1+0x7cc], R21 ;  /* 0x0007cc1501007387 */ /* 0x000fe20000100800 */
[----:B-1----:R-:W-:-:S03]  /*106c0*/  LEA.HI.X.SX32 R20, R19, R2, 0x1, P0 ;  /* 0x0000000213147211 */ /* 0x002fc600000f0eff */
[----:B------:R-:W4:Y:S01]  /*106d0*/  LDL.LU R71, [R1+0x14] ;  /* 0x0000140001477983 */ /* 0x000f220000300800 */
[----:B------:R-:W-:Y:S01]  /*106e0*/  IADD3 R19, P0, R12, R3, RZ ;  /* 0x000000030c137210 */ /* 0x000fe20007f1e0ff */
[----:B------:R-:W-:Y:S02]  /*106f0*/  IMAD R11, R11, UR6, RZ ;  /* 0x000000060b0b7c24 */ /* 0x000fe4000f8e02ff */
[----:B------:R-:W-:Y:S01]  /*10700*/  STL [R1+0x798], R20 ;  /* 0x0007981401007387 */ /* 0x000fe20000100800 */
[----:B------:R-:W-:-:S03]  /*10710*/  LEA.HI.X.SX32 R18, R18, R2, 0x1, P4 ;  /* 0x0000000212127211 */ /* 0x000fc600020f0eff */
[----:B------:R-:W4:Y:S04]  /*10720*/  LDL.LU R73, [R1+0x10] ;  /* 0x0000100001497983 */ /* 0x000f280000300800 */
[----:B------:R0:W-:Y:S04]  /*10730*/  STL [R1+0x7d4], R19 ;  /* 0x0007d41301007387 */ /* 0x0001e80000100800 */
[----:B------:R-:W4:Y:S04]  /*10740*/  LDL.LU R75, [R1+0x8] ;  /* 0x00000800014b7983 */ /* 0x000f280000300800 */
[----:B------:R1:W-:Y:S01]  /*10750*/  STL [R1+0x7a0], R18 ;  /* 0x0007a01201007387 */ /* 0x0003e20000100800 */
[----:B0-----:R-:W-:-:S03]  /*10760*/  IADD3 R19, P4, R11, R3, RZ ;  /* 0x000000030b137210 */ /* 0x001fc60007f9e0ff */
[----:B------:R-:W4:Y:S04]  /*10770*/  LDL.LU R77, [R1+0x4] ;  /* 0x00000400014d7983 */ /* 0x000f280000300800 */
[----:B------:R-:W-:Y:S04]  /*10780*/  STL [R1+0x7dc], R19 ;  /* 0x0007dc1301007387 */ /* 0x000fe80000100800 */
[----:B------:R-:W4:Y:S01]  /*10790*/  LDL.LU R79, [R1+0x20] ;  /* 0x00002000014f7983 */ /* 0x000f220000300800 */
[----:B------:R-:W-:Y:S01]  /*107a0*/  IMAD R10, R10, UR6, RZ ;  /* 0x000000060a0a7c24 */ /* 0x000fe2000f8e02ff */
[----:B-1----:R-:W-:Y:S01]  /*107b0*/  LEA.HI.X.SX32 R18, R17, R2, 0x1, P6 ;  /* 0x0000000211127211 */ /* 0x002fe200030f0eff */
[----:B------:R-:W-:-:S03]  /*107c0*/  IMAD R9, R9, UR6, RZ ;  /* 0x0000000609097c24 */ /* 0x000fc6000f8e02ff */
[----:B------:R-:W-:Y:S01]  /*107d0*/  IADD3 R17, P6, R10, R3, RZ ;  /* 0x000000030a117210 */ /* 0x000fe20007fde0ff */
[----:B------:R-:W-:Y:S01]  /*107e0*/  IMAD R8, R8, UR6, RZ ;  /* 0x0000000608087c24 */ /* 0x000fe2000f8e02ff */
[----:B------:R0:W-:Y:S01]  /*107f0*/  STL [R1+0x7a8], R18 ;  /* 0x0007a81201007387 */ /* 0x0001e20000100800 */
[----:B------:R-:W-:-:S03]  /*10800*/  IMAD R7, R7, UR6, RZ ;  /* 0x0000000607077c24 */ /* 0x000fc6000f8e02ff */
[----:B------:R1:W-:Y:S01]  /*10810*/  STL [R1+0x7e4], R17 ;  /* 0x0007e41101007387 */ /* 0x0003e20000100800 */
[-C--:B0-----:R-:W-:Y:S02]  /*10820*/  LEA.HI.X.SX32 R18, R16, R2.reuse, 0x1, P5 ;  /* 0x0000000210127211 */ /* 0x081fe400028f0eff */
[-C--:B------:R-:W-:Y:S02]  /*10830*/  IADD3 R16, P5, R9, R3.reuse, RZ ;  /* 0x0000000309107210 */ /* 0x080fe40007fbe0ff */
[----:B-1----:R-:W-:Y:S01]  /*10840*/  LEA.HI.X.SX32 R17, R15, R2, 0x1, P3 ;  /* 0x000000020f117211 */ /* 0x002fe200018f0eff */
[----:B------:R-:W-:Y:S01]  /*10850*/  STL [R1+0x7b0], R18 ;  /* 0x0007b01201007387 */ /* 0x000fe20000100800 */
[----:B------:R-:W-:Y:S01]  /*10860*/  IADD3 R15, P3, R8, R3, RZ ;  /* 0x00000003080f7210 */ /* 0x000fe20007f7e0ff */
[----:B------:R-:W-:Y:S02]  /*10870*/  IMAD R6, R6, UR6, RZ ;  /* 0x0000000606067c24 */ /* 0x000fe4000f8e02ff */
[----:B------:R0:W-:Y:S01]  /*10880*/  STL [R1+0x7ec], R16 ;  /* 0x0007ec1001007387 */ /* 0x0001e20000100800 */
[----:B------:R-:W-:-:S03]  /*10890*/  IMAD R5, R5, UR6, RZ ;  /* 0x0000000605057c24 */ /* 0x000fc6000f8e02ff */
[----:B------:R-:W-:Y:S04]  /*108a0*/  STL [R1+0x7b8], R17 ;  /* 0x0007b81101007387 */ /* 0x000fe80000100800 */
[----:B------:R1:W-:Y:S01]  /*108b0*/  STL [R1+0x7f4], R15 ;  /* 0x0007f40f01007387 */ /* 0x0003e20000100800 */
[-C--:B0-----:R-:W-:Y:S02]  /*108c0*/  LEA.HI.X.SX32 R16, R14, R2.reuse, 0x1, P2 ;  /* 0x000000020e107211 */ /* 0x081fe400010f0eff */
[----:B------:R-:W-:Y:S01]  /*108d0*/  IADD3 R14, P2, R7, R3, RZ ;  /* 0x00000003070e7210 */ /* 0x000fe20007f5e0ff */
[----:B------:R-:W-:Y:S02]  /*108e0*/  IMAD R4, R4, UR6, RZ ;  /* 0x0000000604047c24 */ /* 0x000fe4000f8e02ff */
[----:B------:R-:W-:Y:S01]  /*108f0*/  STL [R1+0x7c0], R16 ;  /* 0x0007c01001007387 */ /* 0x000fe20000100800 */
[----:B-1----:R-:W-:-:S02]  /*10900*/  LEA.HI.X.SX32 R15, R13, R2, 0x1, P1 ;  /* 0x000000020d0f7211 */ /* 0x002fc400008f0eff */
[----:B------:R-:W-:Y:S01]  /*10910*/  IADD3 R13, P1, R6, R3, RZ ;  /* 0x00000003060d7210 */ /* 0x000fe20007f3e0ff */
[----:B------:R0:W-:Y:S04]  /*10920*/  STL [R1+0x7fc], R14 ;  /* 0x0007fc0e01007387 */ /* 0x0001e80000100800 */
[----:B------:R-:W-:Y:S04]  /*10930*/  STL [R1+0x7c8], R15 ;  /* 0x0007c80f01007387 */ /* 0x000fe80000100800 */
[----:B------:R1:W-:Y:S01]  /*10940*/  STL [R1+0x804], R13 ;  /* 0x0008040d01007387 */ /* 0x0003e20000100800 */
[----:B0-----:R-:W-:-:S02]  /*10950*/  LEA.HI.X.SX32 R14, R12, R2, 0x1, P0 ;  /* 0x000000020c0e7211 */ /* 0x001fc400000f0eff */
[----:B------:R-:W-:-:S03]  /*10960*/  IADD3 R12, P0, R5, R3, RZ ;  /* 0x00000003050c7210 */ /* 0x000fc60007f1e0ff */
[----:B------:R-:W-:Y:S01]  /*10970*/  STL [R1+0x7d0], R14 ;  /* 0x0007d00e01007387 */ /* 0x000fe20000100800 */
[-C--:B-1----:R-:W-:Y:S02]  /*10980*/  LEA.HI.X.SX32 R13, R11, R2.reuse, 0x1, P4 ;  /* 0x000000020b0d7211 */ /* 0x082fe400020f0eff */
[----:B------:R-:W-:Y:S01]  /*10990*/  IADD3 R11, P4, R4, R3, RZ ;  /* 0x00000003040b7210 */ /* 0x000fe20007f9e0ff */
[----:B------:R0:W-:Y:S04]  /*109a0*/  STL [R1+0x80c], R12 ;  /* 0x00080c0c01007387 */ /* 0x0001e80000100800 */
[----:B------:R-:W-:Y:S04]  /*109b0*/  STL [R1+0x7d8], R13 ;  /* 0x0007d80d01007387 */ /* 0x000fe80000100800 */
[----:B------:R1:W-:Y:S01]  /*109c0*/  STL [R1+0x814], R11 ;  /* 0x0008140b01007387 */ /* 0x0003e20000100800 */
[----:B0-----:R-:W-:-:S05]  /*109d0*/  LEA.HI.X.SX32 R12, R10, R2, 0x1, P6 ;  /* 0x000000020a0c7211 */ /* 0x001fca00030f0eff */
[----:B------:R-:W-:Y:S01]  /*109e0*/  STL [R1+0x7e0], R12 ;  /* 0x0007e00c01007387 */ /* 0x000fe20000100800 */
[----:B-1----:R-:W-:Y:S01]  /*109f0*/  LEA.HI.X.SX32 R11, R9, R2, 0x1, P5 ;  /* 0x00000002090b7211 */ /* 0x002fe200028f0eff */
        /* <DEDUP_REMOVED lines=19> */
[----:B------:R-:W-:Y:S01]  /*10b30*/  IMAD R103, R103, UR6, RZ ;  /* 0x0000000667677c24 */ /* 0x000fe2000f8e02ff */
[----:B--2---:R-:W-:-:S05]  /*10b40*/  IADD3 R10, P6, R67, R3, RZ ;  /* 0x00000003430a7210 */ /* 0x004fca0007fde0ff */
[----:B------:R0:W-:Y:S01]  /*10b50*/  STL [R1+0x81c], R10 ;  /* 0x00081c0a01007387 */ /* 0x0001e20000100800 */
[----:B---3--:R-:W-:-:S03]  /*10b60*/  IADD3 R9, P5, R68, R3, RZ ;  /* 0x0000000344097210 */ /* 0x008fc60007fbe0ff */
[----:B------:R-:W-:Y:S01]  /*10b70*/  STL [R1+0x7e8], R11 ;  /* 0x0007e80b01007387 */ /* 0x000fe20000100800 */
[----:B0-----:R-:W-:-:S03]  /*10b80*/  LEA.HI.X.SX32 R10, R8, R2, 0x1, P3 ;  /* 0x00000002080a7211 */ /* 0x001fc600018f0eff */
[----:B------:R0:W-:Y:S01]  /*10b90*/  STL [R1+0x824], R9 ;  /* 0x0008240901007387 */ /* 0x0001e20000100800 */
[----:B----4-:R-:W-:-:S03]  /*10ba0*/  IADD3 R8, P3, R69, R3, RZ ;  /* 0x0000000345087210 */ /* 0x010fc60007f7e0ff */
[----:B------:R-:W-:Y:S01]  /*10bb0*/  STL [R1+0x7f0], R10 ;  /* 0x0007f00a01007387 */ /* 0x000fe20000100800 */
[-C--:B0-----:R-:W-:Y:S02]  /*10bc0*/  LEA.HI.X.SX32 R9, R7, R2.reuse, 0x1, P2 ;  /* 0x0000000207097211 */ /* 0x081fe400010f0eff */
        /* <DEDUP_REMOVED lines=12> */
[----:B0-----:R-:W-:-:S02]  /*10c90*/  LEA.HI.X.SX32 R6, R4, R2, 0x1, P4 ;  /* 0x0000000204067211 */ /* 0x001fc400020f0eff */
[----:B------:R-:W-:-:S03]  /*10ca0*/  IADD3 R4, P4, R75, R3, RZ ;  /* 0x000000034b047210 */ /* 0x000fc60007f9e0ff */
[----:B------:R0:W-:Y:S01]  /*10cb0*/  STL [R1+0x810], R6 ;  /* 0x0008100601007387 */ /* 0x0001e20000100800 */
[----:B-1----:R-:W-:-:S03]  /*10cc0*/  LEA.HI.X.SX32 R5, R67, R2, 0x1, P6 ;  /* 0x0000000243057211 */ /* 0x002fc600030f0eff */
[----:B------:R1:W-:Y:S04]  /*10cd0*/  STL [R1+0x84c], R4 ;  /* 0x00084c0401007387 */ /* 0x0003e80000100800 */
[----:B------:R2:W-:Y:S01]  /*10ce0*/  STL [R1+0x818], R5 ;  /* 0x0008180501007387 */ /* 0x0005e20000100800 */
[----:B0-----:R-:W-:Y:S02]  /*10cf0*/  IADD3 R6, P6, R77, R3, RZ ;  /* 0x000000034d067210 */ /* 0x001fe40007fde0ff */
[----:B-1----:R-:W-:-:S03]  /*10d00*/  LEA.HI.X.SX32 R4, R68, R2, 0x1, P5 ;  /* 0x0000000244047211 */ /* 0x002fc600028f0eff */
[----:B------:R0:W-:Y:S01]  /*10d10*/  STL [R1+0x854], R6 ;  /* 0x0008540601007387 */ /* 0x0001e20000100800 */
[----:B--2---:R-:W-:-:S03]  /*10d20*/  IADD3 R5, P5, R79, R3, RZ ;  /* 0x000000034f057210 */ /* 0x004fc60007fbe0ff */
[----:B------:R1:W-:Y:S04]  /*10d30*/  STL [R1+0x820], R4 ;  /* 0x0008200401007387 */ /* 0x0003e80000100800 */
[----:B------:R2:W-:Y:S01]  /*10d40*/  STL [R1+0x85c], R5 ;  /* 0x00085c0501007387 */ /* 0x0005e20000100800 */
[----:B0-----:R-:W-:Y:S02]  /*10d50*/  LEA.HI.X.SX32 R6, R69, R2, 0x1, P3 ;  /* 0x0000000245067211 */ /* 0x001fe400018f0eff */
[----:B-1----:R-:W-:-:S03]  /*10d60*/  IADD3 R4, P3, R84, R3, RZ ;  /* 0x0000000354047210 */ /* 0x002fc60007f7e0ff */
[----:B------:R0:W-:Y:S01]  /*10d70*/  STL [R1+0x828], R6 ;  /* 0x0008280601007387 */ /* 0x0001e20000100800 */
[----:B--2---:R-:W-:-:S03]  /*10d80*/  LEA.HI.X.SX32 R5, R70, R2, 0x1, P2 ;  /* 0x0000000246057211 */ /* 0x004fc600010f0eff */
        /* <DEDUP_REMOVED lines=66> */
[----:B------:R1:W-:Y:S01]  /*111b0*/  STL [R1+0x8b0], R4 ;  /* 0x0008b00401007387 */ /* 0x0003e20000100800 */
[----:B------:R-:W-:-:S03]  /*111c0*/  IMAD R104, R104, UR6, RZ ;  /* 0x0000000668687c24 */ /* 0x000fc6000f8e02ff */
[----:B------:R2:W-:Y:S01]  /*111d0*/  STL [R1+0x8ec], R5 ;  /* 0x0008ec0501007387 */ /* 0x0005e20000100800 */
[----:B0-----:R-:W-:Y:S02]  /*111e0*/  LEA.HI.X.SX32 R6, R95, R2, 0x1, P4 ;  /* 0x000000025f067211 */ /* 0x001fe400020f0eff */
[----:B-1----:R-:W-:-:S03]  /*111f0*/  IADD3 R4, P4, R102, R3, RZ ;  /* 0x0000000366047210 */ /* 0x002fc60007f9e0ff */
[----:B------:R0:W-:Y:S01]  /*11200*/  STL [R1+0x8b8], R6 ;  /* 0x0008b80601007387 */ /* 0x0001e20000100800 */
[----:B--2---:R-:W-:-:S03]  /*11210*/  LEA.HI.X.SX32 R5, R96, R2, 0x1, P6 ;  /* 0x0000000260057211 */ /* 0x004fc600030f0eff */
[----:B------:R1:W-:Y:S01]  /*11220*/  STL [R1+0x8f4], R4 ;  /* 0x0008f40401007387 */ /* 0x0003e20000100800 */
[----:B------:R-:W-:-:S03]  /*11230*/  IMAD R105, R105, UR6, RZ ;  /* 0x0000000669697c24 */ /* 0x000fc6000f8e02ff */
[----:B------:R2:W-:Y:S01]  /*11240*/  STL [R1+0x8c0], R5 ;  /* 0x0008c00501007387 */ /* 0x0005e20000100800 */
[----:B0-----:R-:W-:Y:S02]  /*11250*/  IADD3 R6, P6, R103, R3, RZ ;  /* 0x0000000367067210 */ /* 0x001fe40007fde0ff */
[----:B-1----:R-:W-:-:S03]  /*11260*/  LEA.HI.X.SX32 R4, R97, R2, 0x1, P5 ;  /* 0x0000000261047211 */ /* 0x002fc600028f0eff */
[----:B------:R0:W-:Y:S01]  /*11270*/  STL [R1+0x8fc], R6 ;  /* 0x0008fc0601007387 */ /* 0x0001e20000100800 */
[-C--:B--2---:R-:W-:Y:S01]  /*11280*/  IADD3 R5, P5, R104, R3.reuse, RZ ;  /* 0x0000000368057210 */ /* 0x084fe20007fbe0ff */
[----:B------:R-:W-:Y:S02]  /*11290*/  IMAD R106, R106, UR6, RZ ;  /* 0x000000066a6a7c24 */ /* 0x000fe4000f8e02ff */
[----:B------:R1:W-:Y:S01]  /*112a0*/  STL [R1+0x8c8], R4 ;  /* 0x0008c80401007387 */ /* 0x0003e20000100800 */
[----:B------:R-:W-:Y:S01]  /*112b0*/  IMAD R107, R107, UR6, RZ ;  /* 0x000000066b6b7c24 */ /* 0x000fe2000f8e02ff */
[----:B0-----:R-:W-:Y:S02]  /*112c0*/  LEA.HI.X.SX32 R6, R98, R2, 0x1, P3 ;  /* 0x0000000262067211 */ /* 0x001fe400018f0eff */
[----:B------:R0:W-:Y:S01]  /*112d0*/  STL [R1+0x904], R5 ;  /* 0x0009040501007387 */ /* 0x0001e20000100800 */
[----:B-1----:R-:W-:-:S03]  /*112e0*/  IADD3 R4, P3, R105, R3, RZ ;  /* 0x0000000369047210 */ /* 0x002fc60007f7e0ff */
[----:B------:R1:W-:Y:S01]  /*112f0*/  STL [R1+0x8d0], R6 ;  /* 0x0008d00601007387 */ /* 0x0003e20000100800 */
[----:B0-----:R-:W-:-:S03]  /*11300*/  LEA.HI.X.SX32 R5, R99, R2, 0x1, P2 ;  /* 0x0000000263057211 */ /* 0x001fc600010f0eff */
[----:B------:R0:W-:Y:S01]  /*11310*/  STL [R1+0x90c], R4 ;  /* 0x00090c0401007387 */ /* 0x0001e20000100800 */
[----:B------:R-:W-:Y:S01]  /*11320*/  IMAD R108, R108, UR6, RZ ;  /* 0x000000066c6c7c24 */ /* 0x000fe2000f8e02ff */
[----:B-1----:R-:W-:Y:S02]  /*11330*/  IADD3 R6, P2, R106, R3, RZ ;  /* 0x000000036a067210 */ /* 0x002fe40007f5e0ff */
[----:B------:R1:W-:Y:S01]  /*11340*/  STL [R1+0x8d8], R5 ;  /* 0x0008d80501007387 */ /* 0x0003e20000100800 */
[----:B0-----:R-:W-:-:S03]  /*11350*/  LEA.HI.X.SX32 R4, R100, R2, 0x1, P1 ;  /* 0x0000000264047211 */ /* 0x001fc600008f0eff */
[----:B------:R0:W-:Y:S01]  /*11360*/  STL [R1+0x914], R6 ;  /* 0x0009140601007387 */ /* 0x0001e20000100800 */
[----:B-1----:R-:W-:Y:S01]  /*11370*/  IADD3 R5, P1, R107, R3, RZ ;  /* 0x000000036b057210 */ /* 0x002fe20007f3e0ff */
[----:B------:R-:W-:Y:S02]  /*11380*/  IMAD R109, R109, UR6, RZ ;  /* 0x000000066d6d7c24 */ /* 0x000fe4000f8e02ff */
        /* <DEDUP_REMOVED lines=568> */
[----:B-1----:R-:W-:-:S03]  /*13710*/  IADD3 R5, P4, R222, R3, RZ ;  /* 0x00000003de057210 */ /* 0x002fc60007f9e0ff */
[----:B------:R1:W-:Y:S01]  /*13720*/  STL [R1+0xe88], R4 ;  /* 0x000e880401007387 */ /* 0x0003e20000100800 */
[----:B------:R-:W-:Y:S01]  /*13730*/  IMAD R224, R224, UR6, RZ ;  /* 0x00000006e0e07c24 */ /* 0x000fe2000f8e02ff */
[----:B0-----:R-:W-:Y:S02]  /*13740*/  LEA.HI.X.SX32 R6, R216, R2, 0x1, P6 ;  /* 0x00000002d8067211 */ /* 0x001fe400030f0eff */
[----:B------:R0:W-:Y:S01]  /*13750*/  STL [R1+0xec4], R5 ;  /* 0x000ec40501007387 */ /* 0x0001e20000100800 */
[----:B-1----:R-:W-:-:S03]  /*13760*/  IADD3 R4, P6, R223, R3, RZ ;  /* 0x00000003df047210 */ /* 0x002fc60007fde0ff */
[----:B------:R-:W-:Y:S01]  /*13770*/  STL [R1+0xe90], R6 ;  /* 0x000e900601007387 */ /* 0x000fe20000100800 */
[----:B0-----:R-:W-:-:S03]  /*13780*/  LEA.HI.X.SX32 R5, R217, R2, 0x1, P5 ;  /* 0x00000002d9057211 */ /* 0x001fc600028f0eff */
[----:B------:R-:W2:Y:S04]  /*13790*/  LDL.LU R65, [R1+0x24] ;  /* 0x0000240001417983 */ /* 0x000ea80000300800 */
[----:B------:R0:W-:Y:S04]  /*137a0*/  STL [R1+0xecc], R4 ;  /* 0x000ecc0401007387 */ /* 0x0001e80000100800 */
[----:B------:R1:W-:Y:S04]  /*137b0*/  STL [R1+0xe98], R5 ;  /* 0x000e980501007387 */ /* 0x0003e80000100800 */
[----:B------:R-:W3:Y:S01]  /*137c0*/  LDL.LU R66, [R1+0x28] ;  /* 0x0000280001427983 */ /* 0x000ee20000300800 */
[----:B0-----:R-:W-:Y:S01]  /*137d0*/  IADD3 R4, P5, R224, R3, RZ ;  /* 0x00000003e0047210 */ /* 0x001fe20007fbe0ff */
[----:B------:R-:W-:Y:S01]  /*137e0*/  IMAD R225, R225, UR6, RZ ;  /* 0x00000006e1e17c24 */ /* 0x000fe2000f8e02ff */
[----:B-1----:R-:W-:-:S03]  /*137f0*/  LEA.HI.X.SX32 R5, R218, R2, 0x1, P3 ;  /* 0x00000002da057211 */ /* 0x002fc600018f0eff */
[----:B------:R0:W-:Y:S01]  /*13800*/  STL [R1+0xed4], R4 ;  /* 0x000ed40401007387 */ /* 0x0001e20000100800 */
[----:B------:R-:W-:-:S03]  /*13810*/  IMAD R226, R226, UR6, RZ ;  /* 0x00000006e2e27c24 */ /* 0x000fc6000f8e02ff */
[----:B------:R-:W4:Y:S01]  /*13820*/  LDL.LU R67, [R1+0x2c] ;  /* 0x00002c0001437983 */ /* 0x000f220000300800 */
[----:B------:R-:W-:-:S03]  /*13830*/  LEA.HI.X.SX32 R6, R219, R2, 0x1, P2 ;  /* 0x00000002db067211 */ /* 0x000fc600010f0eff */
[----:B------:R1:W-:Y:S01]  /*13840*/  STL [R1+0xea0], R5 ;  /* 0x000ea00501007387 */ /* 0x0003e20000100800 */
[----:B0-----:R-:W-:-:S03]  /*13850*/  IADD3 R4, P3, R225, R3, RZ ;  /* 0x00000003e1047210 */ /* 0x001fc60007f7e0ff */
[----:B------:R-:W4:Y:S01]  /*13860*/  LDL.LU R68, [R1+0x30] ;  /* 0x0000300001447983 */ /* 0x000f220000300800 */
[----:B------:R-:W-:-:S03]  /*13870*/  IMAD R227, R227, UR6, RZ ;  /* 0x00000006e3e37c24 */ /* 0x000fc6000f8e02ff */
[----:B------:R0:W-:Y:S01]  /*13880*/  STL [R1+0xedc], R4 ;  /* 0x000edc0401007387 */ /* 0x0001e20000100800 */
[----:B-1----:R-:W-:-:S03]  /*13890*/  IADD3 R5, P2, R226, R3, RZ ;  /* 0x00000003e2057210 */ /* 0x002fc60007f5e0ff */
[----:B------:R-:W-:Y:S04]  /*138a0*/  STL [R1+0xea8], R6 ;  /* 0x000ea80601007387 */ /* 0x000fe80000100800 */
[----:B------:R-:W4:Y:S01]  /*138b0*/  LDL.LU R69, [R1+0x34] ;  /* 0x0000340001457983 */ /* 0x000f220000300800 */
[----:B0-----:R-:W-:-:S03]  /*138c0*/  LEA.HI.X.SX32 R4, R220, R2, 0x1, P1 ;  /* 0x00000002dc047211 */ /* 0x001fc600008f0eff */
[----:B------:R0:W-:Y:S01]  /*138d0*/  STL [R1+0xee4], R5 ;  /* 0x000ee40501007387 */ /* 0x0001e20000100800 */
[----:B------:R-:W-:-:S03]  /*138e0*/  IMAD R228, R228, UR6, RZ ;  /* 0x00000006e4e47c24 */ /* 0x000fc6000f8e02ff */
[----:B------:R1:W-:Y:S04]  /*138f0*/  STL [R1+0xeb0], R4 ;  /* 0x000eb00401007387 */ /* 0x0003e80000100800 */
[----:B------:R-:W4:Y:S01]  /*13900*/  LDL.LU R70, [R1+0x38] ;  /* 0x0000380001467983 */ /* 0x000f220000300800 */
[----:B0-----:R-:W-:Y:S02]  /*13910*/  IADD3 R5, P1, R227, R3, RZ ;  /* 0x00000003e3057210 */ /* 0x001fe40007f3e0ff */
[----:B-1----:R-:W-:-:S03]  /*13920*/  LEA.HI.X.SX32 R4, R221, R2, 0x1, P0 ;  /* 0x00000002dd047211 */ /* 0x002fc600000f0eff */
[----:B------:R0:W-:Y:S04]  /*13930*/  STL [R1+0xeec], R5 ;  /* 0x000eec0501007387 */ /* 0x0001e80000100800 */
[----:B------:R-:W4:Y:S04]  /*13940*/  LDL.LU R71, [R1+0x3c] ;  /* 0x00003c0001477983 */ /* 0x000f280000300800 */
[----:B------:R1:W-:Y:S01]  /*13950*/  STL [R1+0xeb8], R4 ;  /* 0x000eb80401007387 */ /* 0x0003e20000100800 */
[----:B0-----:R-:W-:-:S03]  /*13960*/  IADD3 R5, P0, R228, R3, RZ ;  /* 0x00000003e4057210 */ /* 0x001fc60007f1e0ff */
[----:B------:R-:W4:Y:S01]  /*13970*/  LDL.LU R73, [R1+0x40] ;  /* 0x0000400001497983 */ /* 0x000f220000300800 */
[----:B------:R-:W-:Y:S01]  /*13980*/  IMAD R229, R229, UR6, RZ ;  /* 0x00000006e5e57c24 */ /* 0x000fe2000f8e02ff */
[----:B-1----:R-:W-:Y:S02]  /*13990*/  LEA.HI.X.SX32 R4, R222, R2, 0x1, P4 ;  /* 0x00000002de047211 */ /* 0x002fe400020f0eff */
[----:B------:R0:W-:Y:S01]  /*139a0*/  STL [R1+0xef4], R5 ;  /* 0x000ef40501007387 */ /* 0x0001e20000100800 */
[----:B------:R-:W-:-:S03]  /*139b0*/  IMAD R230, R230, UR6, RZ ;  /* 0x00000006e6e67c24 */ /* 0x000fc6000f8e02ff */
[----:B------:R-:W4:Y:S04]  /*139c0*/  LDL.LU R75, [R1+0x44] ;  /* 0x00004400014b7983 */ /* 0x000f280000300800 */
[----:B------:R1:W-:Y:S04]  /*139d0*/  STL [R1+0xec0], R4 ;  /* 0x000ec00401007387 */ /* 0x0003e80000100800 */
[----:B------:R-:W4:Y:S01]  /*139e0*/  LDL.LU R77, [R1+0x48] ;  /* 0x00004800014d7983 */ /* 0x000f220000300800 */
[----:B0-----:R-:W-:Y:S01]  /*139f0*/  IADD3 R5, P4, R229, R3, RZ ;  /* 0x00000003e5057210 */ /* 0x001fe20007f9e0ff */
[----:B------:R-:W-:Y:S01]  /*13a00*/  IMAD R231, R231, UR6, RZ ;  /* 0x00000006e7e77c24 */ /* 0x000fe2000f8e02ff */
[----:B-1----:R-:W-:-:S02]  /*13a10*/  LEA.HI.X.SX32 R4, R223, R2, 0x1, P6 ;  /* 0x00000002df047211 */ /* 0x002fc400030f0eff */
[----:B------:R-:W-:Y:S01]  /*13a20*/  IADD3 R6, P6, R230, R3, RZ ;  /* 0x00000003e6067210 */ /* 0x000fe20007fde0ff */
[----:B------:R0:W-:Y:S04]  /*13a30*/  STL [R1+0xefc], R5 ;  /* 0x000efc0501007387 */ /* 0x0001e80000100800 */
[----:B------:R1:W-:Y:S04]  /*13a40*/  STL [R1+0xec8], R4 ;  /* 0x000ec80401007387 */ /* 0x0003e80000100800 */
[----:B------:R1:W-:Y:S01]  /*13a50*/  STL [R1+0xf04], R6 ;  /* 0x000f040601007387 */ /* 0x0003e20000100800 */
[----:B0-----:R-:W-:-:S02]  /*13a60*/  LEA.HI.X.SX32 R5, R224, R2, 0x1, P5 ;  /* 0x00000002e0057211 */ /* 0x001fc400028f0eff */
[----:B-1----:R-:W-:-:S03]  /*13a70*/  IADD3 R4, P5, R231, R3, RZ ;  /* 0x00000003e7047210 */ /* 0x002fc60007fbe0ff */
[----:B------:R0:W-:Y:S01]  /*13a80*/  STL [R1+0xed0], R5 ;  /* 0x000ed00501007387 */ /* 0x0001e20000100800 */
[----:B------:R-:W-:-:S03]  /*13a90*/  LEA.HI.X.SX32 R6, R225, R2, 0x1, P3 ;  /* 0x00000002e1067211 */ /* 0x000fc600018f0eff */
[----:B------:R1:W-:Y:S04]  /*13aa0*/  STL [R1+0xf0c], R4 ;  /* 0x000f0c0401007387 */ /* 0x0003e80000100800 */
[----:B------:R1:W-:Y:S04]  /*13ab0*/  STL [R1+0xed8], R6 ;  /* 0x000ed80601007387 */ /* 0x0003e80000100800 */
[----:B------:R-:W4:Y:S01]  /*13ac0*/  LDL.LU R79, [R1+0x50] ;  /* 0x00005000014f7983 */ /* 0x000f220000300800 */
[----:B------:R-:W-:Y:S02]  /*13ad0*/  IMAD R233, R233, UR6, RZ ;  /* 0x00000006e9e97c24 */ /* 0x000fe4000f8e02ff */
[----:B------:R-:W-:-:S03]  /*13ae0*/  IMAD R234, R234, UR6, RZ ;  /* 0x00000006eaea7c24 */ /* 0x000fc6000f8e02ff */
[-C--:B0-----:R-:W-:Y:S02]  /*13af0*/  IADD3 R5, P3, R233, R3.reuse, RZ ;  /* 0x00000003e9057210 */ /* 0x081fe40007f7e0ff */
[-C--:B-1----:R-:W-:Y:S02]  /*13b00*/  LEA.HI.X.SX32 R4, R226, R2.reuse, 0x1, P2 ;  /* 0x00000002e2047211 */ /* 0x082fe400010f0eff */
[----:B------:R-:W-:Y:S01]  /*13b10*/  IADD3 R6, P2, R234, R3, RZ ;  /* 0x00000003ea067210 */ /* 0x000fe20007f5e0ff */
[----:B------:R0:W-:Y:S04]  /*13b20*/  STL [R1+0xf14], R5 ;  /* 0x000f140501007387 */ /* 0x0001e80000100800 */
[----:B------:R-:W-:Y:S01]  /*13b30*/  STL [R1+0xee0], R4 ;  /* 0x000ee00401007387 */ /* 0x000fe20000100800 */
[----:B0-----:R-:W-:-:S03]  /*13b40*/  LEA.HI.X.SX32 R5, R227, R2, 0x1, P1 ;  /* 0x00000002e3057211 */ /* 0x001fc600008f0eff */
[----:B------:R0:W-:Y:S04]  /*13b50*/  STL [R1+0xf1c], R6 ;  /* 0x000f1c0601007387 */ /* 0x0001e80000100800 */
[----:B------:R3:W-:Y:S01]  /*13b60*/  STL [R1+0xee8], R5 ;  /* 0x000ee80501007387 */ /* 0x0007e20000100800 */
[----:B0-----:R-:W-:Y:S01]  /*13b70*/  LEA.HI.X.SX32 R6, R228, R2, 0x1, P0 ;  /* 0x00000002e4067211 */ /* 0x001fe200000f0eff */
        /* <DEDUP_REMOVED lines=8> */
[----:B------:R-:W-:Y:S01]  /*13c00*/  IMAD R83, R83, UR6, RZ ;  /* 0x0000000653537c24 */ /* 0x000fe2000f8e02ff */
[----:B--2---:R-:W-:-:S05]  /*13c10*/  IADD3 R4, P1, R65, R3, RZ ;  /* 0x0000000341047210 */ /* 0x004fca0007f3e0ff */
[----:B------:R0:W-:Y:S01]  /*13c20*/  STL [R1+0xf24], R4 ;  /* 0x000f240401007387 */ /* 0x0001e20000100800 */
[----:B---3--:R-:W-:-:S03]  /*13c30*/  IADD3 R5, P0, R66, R3, RZ ;  /* 0x0000000342057210 */ /* 0x008fc60007f1e0ff */
[----:B------:R4:W-:Y:S01]  /*13c40*/  STL [R1+0xef0], R6 ;  /* 0x000ef00601007387 */ /* 0x0009e20000100800 */
[----:B0-----:R-:W-:-:S03]  /*13c50*/  LEA.HI.X.SX32 R4, R229, R2, 0x1, P4 ;  /* 0x00000002e5047211 */ /* 0x001fc600020f0eff */
[----:B------:R0:W-:Y:S01]  /*13c60*/  STL [R1+0xf2c], R5 ;  /* 0x000f2c0501007387 */ /* 0x0001e20000100800 */
[----:B----4-:R-:W-:-:S03]  /*13c70*/  IADD3 R6, P4, R67, R3, RZ ;  /* 0x0000000343067210 */ /* 0x010fc60007f9e0ff */
[----:B------:R1:W-:Y:S01]  /*13c80*/  STL [R1+0xef8], R4 ;  /* 0x000ef80401007387 */ /* 0x0003e20000100800 */
[----:B0-----:R-:W-:-:S03]  /*13c90*/  LEA.HI.X.SX32 R5, R230, R2, 0x1, P6 ;  /* 0x00000002e6057211 */ /* 0x001fc600030f0eff */
[----:B------:R0:W-:Y:S04]  /*13ca0*/  STL [R1+0xf34], R6 ;  /* 0x000f340601007387 */ /* 0x0001e80000100800 */
[----:B------:R2:W-:Y:S01]  /*13cb0*/  STL [R1+0xf00], R5 ;  /* 0x000f000501007387 */ /* 0x0005e20000100800 */
[----:B-1----:R-:W-:Y:S02]  /*13cc0*/  IADD3 R4, P6, R68, R3, RZ ;  /* 0x0000000344047210 */ /* 0x002fe40007fde0ff */
[----:B0-----:R-:W-:-:S03]  /*13cd0*/  LEA.HI.X.SX32 R6, R231, R2, 0x1, P5 ;  /* 0x00000002e7067211 */ /* 0x001fc600028f0eff */
        /* <DEDUP_REMOVED lines=58> */
[-C--:B0-----:R-:W-:Y:S02]  /*14080*/  IADD3 R4, P5, R80, R3.reuse, RZ ;  /* 0x0000000350047210 */ /* 0x081fe40007fbe0ff */
[----:B-1----:R-:W-:Y:S02]  /*14090*/  LEA.HI.X.SX32 R6, R232, R2, 0x1, P3 ;  /* 0x00000002e8067211 */ /* 0x002fe400018f0eff */
[----:B------:R-:W3:Y:S01]  /*140a0*/  LDL.LU R232, [R1+0x1034] ;  /* 0x0010340001e87983 */ /* 0x000ee20000300800 */
[----:B--2---:R-:W-:-:S03]  /*140b0*/  IADD3 R5, P3, R81, R3, RZ ;  /* 0x0000000351057210 */ /* 0x004fc60007f7e0ff */
[----:B------:R0:W-:Y:S04]  /*140c0*/  STL [R1+0xf9c], R4 ;  /* 0x000f9c0401007387 */ /* 0x0001e80000100800 */
[----:B------:R-:W-:Y:S04]  /*140d0*/  STL [R1+0xf78], R6 ;  /* 0x000f780601007387 */ /* 0x000fe80000100800 */
[----:B------:R1:W-:Y:S01]  /*140e0*/  STL [R1+0xfa0], R5 ;  /* 0x000fa00501007387 */ /* 0x0003e20000100800 */
[-C--:B0-----:R-:W-:Y:S02]  /*140f0*/  LEA.HI.X.SX32 R4, R74, R2.reuse, 0x1, P2 ;  /* 0x000000024a047211 */ /* 0x081fe400010f0eff */
[----:B-1----:R-:W-:-:S02]  /*14100*/  LEA.HI.X.SX32 R5, R79, R2, 0x1, P1 ;  /* 0x000000024f057211 */ /* 0x002fc400008f0eff */
[----:B------:R-:W0:Y:S01]  /*14110*/  S2R R79, SR_TID.X ;  /* 0x00000000004f7919 */ /* 0x000e220000002100 */
[-C--:B------:R-:W-:Y:S01]  /*14120*/  IADD3 R6, P2, R82, R3.reuse, RZ ;  /* 0x0000000352067210 */ /* 0x080fe20007f5e0ff */
[----:B------:R1:W-:Y:S04]  /*14130*/  STL [R1+0xf80], R4 ;  /* 0x000f800401007387 */ /* 0x0003e80000100800 */
[----:B------:R-:W-:Y:S01]  /*14140*/  STL [R1+0xfa4], R6 ;  /* 0x000fa40601007387 */ /* 0x000fe20000100800 */
[----:B-1----:R-:W-:Y:S02]  /*14150*/  IADD3 R4, P1, R83, R3, RZ ;  /* 0x0000000353047210 */ /* 0x002fe40007f3e0ff */
[-C--:B------:R-:W-:Y:S01]  /*14160*/  LEA.HI.X.SX32 R3, R76, R2.reuse, 0x1, P0 ;  /* 0x000000024c037211 */ /* 0x080fe200000f0eff */
[----:B------:R-:W-:Y:S04]  /*14170*/  STL [R1+0xf88], R5 ;  /* 0x000f880501007387 */ /* 0x000fe80000100800 */
[----:B------:R1:W-:Y:S04]  /*14180*/  STL [R1+0xbac], R4 ;  /* 0x000bac0401007387 */ /* 0x0003e80000100800 */
[----:B------:R2:W-:Y:S01]  /*14190*/  STL [R1+0xb94], R3 ;  /* 0x000b940301007387 */ /* 0x0005e20000100800 */
[----:B-1----:R-:W-:-:S03]  /*141a0*/  LEA.HI.X.SX32 R4, R0, R2, 0x1, P4 ;  /* 0x0000000200047211 */ /* 0x002fc600020f0eff */
[----:B------:R1:W5:Y:S01]  /*141b0*/  LDL.LU R0, [R1+0x1030] ;  /* 0x0010300001007983 */ /* 0x0003620000300800 */
[-C--:B--2---:R-:W-:Y:S02]  /*141c0*/  LEA.HI.X.SX32 R3, R78, R2.reuse, 0x1, P6 ;  /* 0x000000024e037211 */ /* 0x084fe400030f0eff */
[-C--:B------:R-:W-:Y:S01]  /*141d0*/  LEA.HI.X.SX32 R5, R80, R2.reuse, 0x1, P5 ;  /* 0x0000000250057211 */ /* 0x080fe200028f0eff */
[----:B------:R2:W-:Y:S04]  /*141e0*/  STL [R1+0xb98], R4 ;  /* 0x000b980401007387 */ /* 0x0005e80000100800 */
[----:B------:R4:W-:Y:S01]  /*141f0*/  STL [R1+0xb9c], R3 ;  /* 0x000b9c0301007387 */ /* 0x0009e20000100800 */
[----:B--2---:R-:W-:-:S03]  /*14200*/  LEA.HI.X.SX32 R4, R81, R2, 0x1, P3 ;  /* 0x0000000251047211 */ /* 0x004fc600018f0eff */
[----:B------:R-:W-:Y:S01]  /*14210*/  STL [R1+0xba0], R5 ;  /* 0x000ba00501007387 */ /* 0x000fe20000100800 */
[-C--:B----4-:R-:W-:Y:S02]  /*14220*/  LEA.HI.X.SX32 R3, R82, R2.reuse, 0x1, P2 ;  /* 0x0000000252037211 */ /* 0x090fe400010f0eff */
[----:B------:R-:W-:Y:S01]  /*14230*/  LEA.HI.X.SX32 R2, R83, R2, 0x1, P1 ;  /* 0x0000000253027211 */ /* 0x000fe200008f0eff */
[----:B------:R-:W-:Y:S04]  /*14240*/  STL [R1+0xba4], R4 ;  /* 0x000ba40401007387 */ /* 0x000fe80000100800 */
[----:B------:R2:W-:Y:S04]  /*14250*/  STL [R1+0xba8], R3 ;  /* 0x000ba80301007387 */ /* 0x0005e80000100800 */
[----:B------:R0:W-:Y:S01]  /*14260*/  STL [R1+0x998], R2 ;  /* 0x0009980201007387 */ /* 0x0001e20000100800 */
[----:B--2---:R-:W2:Y:S01]  /*14270*/  LDC R3, c[0x0][0x238] ;  /* 0x00008e00ff037b82 */ /* 0x004ea20000000800 */
[----:B0-----:R-:W-:-:S05]  /*14280*/  IMAD.SHL.U32 R2, R79, 0x8, RZ ;  /* 0x000000084f027824 */ /* 0x001fca00078e00ff */
[----:B------:R0:W-:Y:S04]  /*14290*/  STL [R1+0x1028], R2 ;  /* 0x0010280201007387 */ /* 0x0001e80000100800 */
[----:B------:R-:W-:Y:S04]  /*142a0*/  STL [R1+0x400], RZ ;  /* 0x000400ff01007387 */ /* 0x000fe80000100800 */
        /* <DEDUP_REMOVED lines=255> */
[----:B------:R-:W-:Y:S04]  /*152a0*/  STL [R1], RZ ;  /* 0x000000ff01007387 */ /* 0x000fe80000100800 */
        /* <DEDUP_REMOVED lines=101> */
[----:B------:R-:W-:Y:S01]  /*15900*/  STL [R1+0x198], RZ ;  /* 0x000198ff01007387 */ /* 0x000fe20000100800 */
[----:B---3--:R-:W-:-:S03]  /*15910*/  IADD3 R9, P0, R232, UR8, RZ ;  /* 0x00000008e8097c10 */ /* 0x008fc6000ff1e0ff */
[----:B------:R-:W-:Y:S04]  /*15920*/  STL [R1+0x19c], RZ ;  /* 0x00019cff01007387 */ /* 0x000fe80000100800 */
[----:B------:R-:W-:Y:S04]  /*15930*/  STL [R1+0x1a0], RZ ;  /* 0x0001a0ff01007387 */ /* 0x000fe80000100800 */
[----:B------:R-:W-:Y:S04]  /*15940*/  STL [R1+0x1a4], RZ ;  /* 0x0001a4ff01007387 */ /* 0x000fe80000100800 */
[----:B------:R-:W-:Y:S01]  /*15950*/  STL [R1+0x1a8], RZ ;  /* 0x0001a8ff01007387 */ /* 0x000fe20000100800 */
[----:B------:R-:W-:-:S03]  /*15960*/  LEA.HI.X.SX32 R8, R232, UR9, 0x1, P0 ;  /* 0x00000009e8087c11 */ /* 0x000fc600080f0eff */
[----:B------:R-:W-:Y:S04]  /*15970*/  STL [R1+0x1ac], RZ ;  /* 0x0001acff01007387 */ /* 0x000fe80000100800 */
[----:B------:R-:W-:Y:S04]  /*15980*/  STL [R1+0x1b0], RZ ;  /* 0x0001b0ff01007387 */ /* 0x000fe80000100800 */
[----:B------:R-:W-:Y:S04]  /*15990*/  STL [R1+0x1b4], RZ ;  /* 0x0001b4ff01007387 */ /* 0x000fe80000100800 */
[----:B------:R-:W-:Y:S01]  /*159a0*/  STL [R1+0x1b8], RZ ;  /* 0x0001b8ff01007387 */ /* 0x000fe20000100800 */
[----:B------:R-:W3:Y:S03]  /*159b0*/  S2R R232, SR_TID.X ;  /* 0x0000000000e87919 */ /* 0x000ee60000002100 */
        /* <DEDUP_REMOVED lines=17> */
[----:B---3--:R-:W-:Y:S01]  /*15ad0*/  LOP3.LUT R232, R232, 0x7f, RZ, 0xc0, !PT ;  /* 0x0000007fe8e87812 */ /* 0x008fe200078ec0ff */
[----:B------:R-:W-:Y:S01]  /*15ae0*/  UIADD3 UR7, UR4, 0x8000, URZ ;  /* 0x0000800004077890 */ /* 0x000fe2000fffe03f */
[----:B------:R-:W-:Y:S01]  /*15af0*/  IMAD.MOV.U32 R234, RZ, RZ, RZ ;  /* 0x000000ffffea7224 */ /* 0x000fe200078e00ff */
[----:B------:R-:W-:-:S02]  /*15b00*/  CS2R R24, SRZ ;  /* 0x0000000000187805 */ /* 0x000fc4000001ff00 */
[C---:B------:R-:W-:Y:S02]  /*15b10*/  LOP3.LUT R155, R232.reuse, 0x10, RZ, 0x3c, !PT ;  /* 0x00000010e89b7812 */ /* 0x040fe400078e3cff */
[----:B------:R-:W-:Y:S02]  /*15b20*/  CS2R R26, SRZ ;  /* 0x00000000001a7805 */ /* 0x000fe4000001ff00 */
[C---:B------:R-:W-:Y:S02]  /*15b30*/  LOP3.LUT R154, R232.reuse, 0x20, RZ, 0x3c, !PT ;  /* 0x00000020e89a7812 */ /* 0x040fe400078e3cff */
[----:B------:R-:W-:Y:S02]  /*15b40*/  CS2R R28, SRZ ;  /* 0x00000000001c7805 */ /* 0x000fe4000001ff00 */
[----:B------:R-:W-:Y:S02]  /*15b50*/  LOP3.LUT R153, R232, 0x30, RZ, 0x3c, !PT ;  /* 0x00000030e8997812 */ /* 0x000fe400078e3cff */
[----:B------:R-:W-:-:S02]  /*15b60*/  CS2R R30, SRZ ;  /* 0x00000000001e7805 */ /* 0x000fc4000001ff00 */
[----:B------:R-:W-:Y:S02]  /*15b70*/  CS2R R32, SRZ ;  /* 0x0000000000207805 */ /* 0x000fe4000001ff00 */
[----:B------:R-:W-:Y:S02]  /*15b80*/  CS2R R34, SRZ ;  /* 0x0000000000227805 */ /* 0x000fe4000001ff00 */
[----:B------:R-:W-:Y:S02]  /*15b90*/  CS2R R36, SRZ ;  /* 0x0000000000247805 */ /* 0x000fe4000001ff00 */
[----:B------:R-:W-:Y:S02]  /*15ba0*/  CS2R R38, SRZ ;  /* 0x0000000000267805 */ /* 0x000fe4000001ff00 */
[----:B------:R-:W-:Y:S02]  /*15bb0*/  CS2R R40, SRZ ;  /* 0x0000000000287805 */ /* 0x000fe4000001ff00 */
        /* <DEDUP_REMOVED lines=22> */
[----:B------:R-:W-:Y:S01]  /*15d20*/  CS2R R86, SRZ ;  /* 0x0000000000567805 */ /* 0x000fe2000001ff00 */
[----:B------:R-:W-:Y:S01]  /*15d30*/  IMAD.MOV.U32 R88, RZ, RZ, RZ ;  /* 0x000000ffff587224 */ /* 0x000fe200078e00ff */
[----:B------:R-:W-:Y:S01]  /*15d40*/  USHF.R.U32.HI UR22, URZ, 0x4, UR4 ;  /* 0x000000043f167899 */ /* 0x000fe20008011604 */
[----:B------:R-:W-:Y:S01]  /*15d50*/  UMOV UR5, URZ ;  /* 0x0000003f00057c82 */ /* 0x000fe20008000000 */
[----:B------:R-:W-:Y:S01]  /*15d60*/  UMOV UR6, URZ ;  /* 0x0000003f00067c82 */ /* 0x000fe20008000000 */
[----:B------:R-:W-:-:S02]  /*15d70*/  USHF.L.U32 UR34, UR34, 0x6, URZ ;  /* 0x0000000622227899 */ /* 0x000fc4000800063f */
[----:B------:R-:W-:Y:S01]  /*15d80*/  USHF.R.U32.HI UR7, URZ, 0x4, UR7 ;  /* 0x000000043f077899 */ /* 0x000fe20008011607 */
[----:B------:R-:W3:Y:S01]  /*15d90*/  LDL.LU R133, [R1+0x99c] ;  /* 0x00099c0001857983 */ /* 0x000ee20000300800 */
[----:B0-----:R-:W-:Y:S01]  /*15da0*/  LOP3.LUT R2, R2, 0x30, RZ, 0xc0, !PT ;  /* 0x0000003002027812 */ /* 0x001fe200078ec0ff */
[C---:B--2---:R-:W-:Y:S01]  /*15db0*/  IMAD R4, R3.reuse, 0x3f, RZ ;  /* 0x0000003f03047824 */ /* 0x044fe200078e02ff */
[----:B------:R-:W-:Y:S01]  /*15dc0*/  USGXT.U32 UR22, UR22, 0xe ;  /* 0x0000000e1616789a */ /* 0x000fe20008000000 */
[C---:B------:R-:W-:Y:S02]  /*15dd0*/  IMAD R5, R3.reuse, 0x3e, RZ ;  /* 0x0000003e03057824 */ /* 0x040fe400078e02ff */
[----:B------:R-:W-:Y:S02]  /*15de0*/  IMAD R2, R232, 0x40, R2 ;  /* 0x00000040e8027824 */ /* 0x000fe400078e0202 */
[----:B------:R-:W-:Y:S01]  /*15df0*/  IMAD R6, R3, 0x3d, RZ ;  /* 0x0000003d03067824 */ /* 0x000fe200078e02ff */
[----:B------:R-:W-:Y:S01]  /*15e00*/  IADD3 R134, P1, R5, R9, RZ ;  /* 0x0000000905867210 */ /* 0x000fe20007f3e0ff */
[----:B------:R-:W-:-:S02]  /*15e10*/  IMAD R7, R3, 0x3c, RZ ;  /* 0x0000003c03077824 */ /* 0x000fc400078e02ff */
[C---:B------:R-:W-:Y:S02]  /*15e20*/  IMAD R10, R3.reuse, 0x3b, RZ ;  /* 0x0000003b030a7824 */ /* 0x040fe400078e02ff */
[C---:B------:R-:W-:Y:S02]  /*15e30*/  IMAD R11, R3.reuse, 0x3a, RZ ;  /* 0x0000003a030b7824 */ /* 0x040fe400078e02ff */
[C---:B------:R-:W-:Y:S01]  /*15e40*/  IMAD R12, R3.reuse, 0x39, RZ ;  /* 0x00000039030c7824 */ /* 0x040fe200078e02ff */
[----:B------:R-:W-:Y:S01]  /*15e50*/  IADD3 R135, P4, R10, R9, RZ ;  /* 0x000000090a877210 */ /* 0x000fe20007f9e0ff */
[C---:B------:R-:W-:Y:S02]  /*15e60*/  IMAD R13, R3.reuse, 0x38, RZ ;  /* 0x00000038030d7824 */ /* 0x040fe400078e02ff */
[----:B------:R-:W-:Y:S01]  /*15e70*/  IMAD R14, R3, 0x37, RZ ;  /* 0x00000037030e7824 */ /* 0x000fe200078e02ff */
[----:B------:R-:W-:Y:S01]  /*15e80*/  LEA.HI.X.SX32 R5, R5, R8, 0x1, P1 ;  /* 0x0000000805057211 */ /* 0x000fe200008f0eff */
[----:B------:R-:W-:-:S02]  /*15e90*/  IMAD R15, R3, 0x36, RZ ;  /* 0x00000036030f7824 */ /* 0x000fc400078e02ff */
[C---:B------:R-:W-:Y:S02]  /*15ea0*/  IMAD R16, R3.reuse, 0x35, RZ ;  /* 0x0000003503107824 */ /* 0x040fe400078e02ff */
[C---:B------:R-:W-:Y:S02]  /*15eb0*/  IMAD R17, R3.reuse, 0x34, RZ ;  /* 0x0000003403117824 */ /* 0x040fe400078e02ff */
[C---:B------:R-:W-:Y:S02]  /*15ec0*/  IMAD R18, R3.reuse, 0x33, RZ ;  /* 0x0000003303127824 */ /* 0x040fe400078e02ff */
[C---:B------:R-:W-:Y:S02]  /*15ed0*/  IMAD R19, R3.reuse, 0x32, RZ ;  /* 0x0000003203137824 */ /* 0x040fe400078e02ff */
[C---:B------:R-:W-:Y:S02]  /*15ee0*/  IMAD R20, R3.reuse, 0x31, RZ ;  /* 0x0000003103147824 */ /* 0x040fe400078e02ff */
        /* <DEDUP_REMOVED lines=16> */
[C---:B------:R-:W-:Y:S02]  /*15ff0*/  IMAD.SHL.U32 R102, R3.reuse, 0x20, RZ ;  /* 0x0000002003667824 */ /* 0x040fe400078e00ff */
        /* <DEDUP_REMOVED lines=15> */
[C---:B------:R-:W-:Y:S02]  /*160f0*/  IMAD.SHL.U32 R118, R3.reuse, 0x10, RZ ;  /* 0x0000001003767824 */ /* 0x040fe400078e00ff */
[C---:B------:R-:W-:Y:S02]  /*16100*/  IMAD R119, R3.reuse, 0xf, RZ ;  /* 0x0000000f03777824 */ /* 0x040fe400078e02ff */
[C---:B------:R-:W-:Y:S02]  /*16110*/  IMAD R120, R3.reuse, 0xe, RZ ;  /* 0x0000000e03787824 */ /* 0x040fe400078e02ff */
[C---:B------:R-:W-:Y:S02]  /*16120*/  IMAD R121, R3.reuse, 0xd, RZ ;  /* 0x0000000d03797824 */ /* 0x040fe400078e02ff */
[----:B------:R-:W-:Y:S01]  /*16130*/  IMAD R122, R3, 0xc, RZ ;  /* 0x0000000c037a7824 */ /* 0x000fe200078e02ff */
[----:B---3--:R-:W-:-:S05]  /*16140*/  SHF.R.S32.HI R133, RZ, 0x6, R133 ;  /* 0x00000006ff857819 */ /* 0x008fca0000011485 */
[----:B------:R0:W-:Y:S04]  /*16150*/  STL [R1+0xfb4], R133 ;  /* 0x000fb48501007387 */ /* 0x0001e80000100800 */
[----:B------:R-:W-:Y:S01]  /*16160*/  STL [R1+0xfb0], R2 ;  /* 0x000fb00201007387 */ /* 0x000fe20000100800 */
[----:B0-----:R-:W-:-:S05]  /*16170*/  IADD3 R133, P0, R4, R9, RZ ;  /* 0x0000000904857210 */ /* 0x001fca0007f1e0ff */
[----:B------:R0:W-:Y:S04]  /*16180*/  STL [R1+0x9a0], R133 ;  /* 0x0009a08501007387 */ /* 0x0001e80000100800 */
[----:B------:R2:W-:Y:S01]  /*16190*/  STL [R1+0x9a8], R134 ;  /* 0x0009a88601007387 */ /* 0x0005e20000100800 */
[-C--:B0-----:R-:W-:Y:S02]  /*161a0*/  IADD3 R133, P2, R6, R9.reuse, RZ ;  /* 0x0000000906857210 */ /* 0x081fe40007f5e0ff */
[----:B--2---:R-:W-:-:S03]  /*161b0*/  IADD3 R134, P3, R7, R9, RZ ;  /* 0x0000000907867210 */ /* 0x004fc60007f7e0ff */
[----:B------:R0:W-:Y:S01]  /*161c0*/  STL [R1+0x9b0], R133 ;  /* 0x0009b08501007387 */ /* 0x0001e20000100800 */
[----:B------:R-:W-:-:S03]  /*161d0*/  LEA.HI.X.SX32 R4, R4, R8, 0x1, P0 ;  /* 0x0000000804047211 */ /* 0x000fc600000f0eff */
[----:B------:R2:W-:Y:S01]  /*161e0*/  STL [R1+0x9b8], R134 ;  /* 0x0009b88601007387 */ /* 0x0005e20000100800 */
[----:B0-----:R-:W-:-:S03]  /*161f0*/  IADD3 R133, P5, R11, R9, RZ ;  /* 0x000000090b857210 */ /* 0x001fc60007fbe0ff */
[----:B------:R-:W-:Y:S01]  /*16200*/  STL [R1+0x9c0], R135 ;  /* 0x0009c08701007387 */ /* 0x000fe20000100800 */
[----:B--2---:R-:W-:-:S03]  /*16210*/  IADD3 R134, P6, R12, R9, RZ ;  /* 0x000000090c867210 */ /* 0x004fc60007fde0ff */
[----:B------:R0:W-:Y:S04]  /*16220*/  STL [R1+0x9c8], R133 ;  /* 0x0009c88501007387 */ /* 0x0001e80000100800 */
[----:B------:R-:W-:Y:S04]  /*16230*/  STL [R1+0x9d0], R134 ;  /* 0x0009d08601007387 */ /* 0x000fe80000100800 */
[----:B------:R2:W-:Y:S01]  /*16240*/  STL [R1+0x99c], R4 ;  /* 0x00099c0401007387 */ /* 0x0005e20000100800 */
[----:B0-----:R-:W-:Y:S02]  /*16250*/  IADD3 R133, P0, R13, R9, RZ ;  /* 0x000000090d857210 */ /* 0x001fe40007f1e0ff */
[----:B------:R-:W-:-:S03]  /*16260*/  LEA.HI.X.SX32 R6, R6, R8, 0x1, P2 ;  /* 0x0000000806067211 */ /* 0x000fc600010f0eff */
[----:B------:R-:W-:Y:S01]  /*16270*/  STL [R1+0x9d8], R133 ;  /* 0x0009d88501007387 */ /* 0x000fe20000100800 */
[----:B--2---:R-:W-:-:S03]  /*16280*/  IADD3 R4, P1, R14, R9, RZ ;  /* 0x000000090e047210 */ /* 0x004fc60007f3e0ff */
[----:B------:R0:W-:Y:S04]  /*16290*/  STL [R1+0x9a4], R5 ;  /* 0x0009a40501007387 */ /* 0x0001e80000100800 */
[----:B------:R2:W-:Y:S01]  /*162a0*/  STL [R1+0x9e0], R4 ;  /* 0x0009e00401007387 */ /* 0x0005e20000100800 */
[----:B0-----:R-:W-:-:S03]  /*162b0*/  IADD3 R5, P2, R15, R9, RZ ;  /* 0x000000090f057210 */ /* 0x001fc60007f5e0ff */
[----:B------:R0:W-:Y:S01]  /*162c0*/  STL [R1+0x9ac], R6 ;  /* 0x0009ac0601007387 */ /* 0x0001e20000100800 */
[----:B--2---:R-:W-:-:S03]  /*162d0*/  LEA.HI.X.SX32 R4, R7, R8, 0x1, P3 ;  /* 0x0000000807047211 */ /* 0x004fc600018f0eff */
[----:B------:R2:W-:Y:S04]  /*162e0*/  STL [R1+0x9e8], R5 ;  /* 0x0009e80501007387 */ /* 0x0005e80000100800 */
[----:B------:R3:W-:Y:S01]  /*162f0*/  STL [R1+0x9b4], R4 ;  /* 0x0009b40401007387 */ /* 0x0007e20000100800 */
[----:B0-----:R-:W-:Y:S02]  /*16300*/  IADD3 R6, P3, R16, R9, RZ ;  /* 0x0000000910067210 */ /* 0x001fe40007f7e0ff */
[----:B--2---:R-:W-:-:S03]  /*16310*/  LEA.HI.X.SX32 R5, R10, R8, 0x1, P4 ;  /* 0x000000080a057211 */ /* 0x004fc600020f0eff */
[----:B------:R0:W-:Y:S01]  /*16320*/  STL [R1+0x9f0], R6 ;  /* 0x0009f00601007387 */ /* 0x0001e20000100800 */
[----:B---3--:R-:W-:-:S03]  /*16330*/  IADD3 R4, P4, R17, R9, RZ ;  /* 0x0000000911047210 */ /* 0x008fc60007f9e0ff */
[----:B------:R2:W-:Y:S04]  /*16340*/  STL [R1+0x9bc], R5 ;  /* 0x0009bc0501007387 */ /* 0x0005e80000100800 */
[----:B------:R3:W-:Y:S01]  /*16350*/  STL [R1+0x9f8], R4 ;  /* 0x0009f80401007387 */ /* 0x0007e20000100800 */
[----:B0-----:R-:W-:Y:S02]  /*16360*/  LEA.HI.X.SX32 R6, R11, R8, 0x1, P5 ;  /* 0x000000080b067211 */ /* 0x001fe400028f0eff */
[----:B--2---:R-:W-:-:S03]  /*16370*/  IADD3 R5, P5, R18, R9, RZ ;  /* 0x0000000912057210 */ /* 0x004fc60007fbe0ff */
[----:B------:R0:W-:Y:S01]  /*16380*/  STL [R1+0x9c4], R6 ;  /* 0x0009c40601007387 */ /* 0x0001e20000100800 */
[----:B---3--:R-:W-:-:S03]  /*16390*/  LEA.HI.X.SX32 R4, R12, R8, 0x1, P6 ;  /* 0x000000080c047211 */ /* 0x008fc600030f0eff */
        /* <DEDUP_REMOVED lines=150> */
[----:B------:R2:W-:Y:S01]  /*16d00*/  STL [R1+0xaf4], R5 ;  /* 0x000af40501007387 */ /* 0x0005e20000100800 */
[----:B------:R-:W-:-:S03]  /*16d10*/  IMAD R123, R3, 0xb, RZ ;  /* 0x0000000b037b7824 */ /* 0x000fc600078e02ff */
[----:B------:R3:W-:Y:S01]  /*16d20*/  STL [R1+0xb30], R4 ;  /* 0x000b300401007387 */ /* 0x0007e20000100800 */
[----:B0-----:R-:W-:Y:S01]  /*16d30*/  LEA.HI.X.SX32 R6, R115, R8, 0x1, P2 ;  /* 0x0000000873067211 */ /* 0x001fe200010f0eff */
[----:B------:R-:W-:Y:S01]  /*16d40*/  IMAD R124, R3, 0xa, RZ ;  /* 0x0000000a037c7824 */ /* 0x000fe200078e02ff */
[----:B--2---:R-:W-:-:S03]  /*16d50*/  IADD3 R5, P2, R122, R9, RZ ;  /* 0x000000097a057210 */ /* 0x004fc60007f5e0ff */
[----:B------:R0:W-:Y:S01]  /*16d60*/  STL [R1+0xafc], R6 ;  /* 0x000afc0601007387 */ /* 0x0001e20000100800 */
[----:B---3--:R-:W-:-:S03]  /*16d70*/  LEA.HI.X.SX32 R4, R116, R8, 0x1, P3 ;  /* 0x0000000874047211 */ /* 0x008fc600018f0eff */
[----:B------:R2:W-:Y:S01]  /*16d80*/  STL [R1+0xb38], R5 ;  /* 0x000b380501007387 */ /* 0x0005e20000100800 */
[----:B------:R-:W-:-:S03]  /*16d90*/  IMAD R125, R3, 0x9, RZ ;  /* 0x00000009037d7824 */ /* 0x000fc600078e02ff */
[----:B------:R3:W-:Y:S01]  /*16da0*/  STL [R1+0xb04], R4 ;  /* 0x000b040401007387 */ /* 0x0007e20000100800 */
[----:B0-----:R-:W-:Y:S02]  /*16db0*/  IADD3 R6, P3, R123, R9, RZ ;  /* 0x000000097b067210 */ /* 0x001fe40007f7e0ff */
[----:B--2---:R-:W-:-:S03]  /*16dc0*/  LEA.HI.X.SX32 R5, R117, R8, 0x1, P4 ;  /* 0x0000000875057211 */ /* 0x004fc600020f0eff */
[----:B------:R0:W-:Y:S01]  /*16dd0*/  STL [R1+0xb40], R6 ;  /* 0x000b400601007387 */ /* 0x0001e20000100800 */
[----:B---3--:R-:W-:-:S03]  /*16de0*/  IADD3 R4, P4, R124, R9, RZ ;  /* 0x000000097c047210 */ /* 0x008fc60007f9e0ff */
[----:B------:R2:W-:Y:S01]  /*16df0*/  STL [R1+0xb0c], R5 ;  /* 0x000b0c0501007387 */ /* 0x0005e20000100800 */
[----:B------:R-:W-:-:S03]  /*16e00*/  IMAD.SHL.U32 R126, R3, 0x8, RZ ;  /* 0x00000008037e7824 */ /* 0x000fc600078e00ff */
        /* <DEDUP_REMOVED lines=17> */
[----:B------:R-:W-:Y:S01]  /*16f20*/  IMAD.SHL.U32 R130, R3, 0x4, RZ ;  /* 0x0000000403827824 */ /* 0x000fe200078e00ff */
        /* <DEDUP_REMOVED lines=25> */
[-C--:B0-----:R-:W-:Y:S02]  /*170c0*/  LEA.HI.X.SX32 R6, R127, R8.reuse, 0x1, P0 ;  /* 0x000000087f067211 */ /* 0x081fe400000f0eff */
[----:B--2---:R-:W-:-:S03]  /*170d0*/  LEA.HI.X.SX32 R5, R128, R8, 0x1, P1 ;  /* 0x0000000880057211 */ /* 0x004fc600008f0eff */
[----:B------:R0:W-:Y:S01]  /*170e0*/  STL [R1+0xb5c], R6 ;  /* 0x000b5c0601007387 */ /* 0x0001e20000100800 */
[----:B---3--:R-:W-:-:S03]  /*170f0*/  LEA.HI.X.SX32 R4, R129, R8, 0x1, P2 ;  /* 0x0000000881047211 */ /* 0x008fc600010f0eff */
[----:B------:R2:W-:Y:S01]  /*17100*/  STL [R1+0xb64], R5 ;  /* 0x000b640501007387 */ /* 0x0005e20000100800 */
[C---:B------:R-:W-:Y:S01]  /*17110*/  IMAD.SHL.U32 R233, R3.reuse, 0x40, RZ ;  /* 0x0000004003e97824 */ /* 0x040fe200078e00ff */
[-C--:B------:R-:W-:Y:S02]  /*17120*/  LEA.HI.X.SX32 R3, R3, R8.reuse, 0x1, P6 ;  /* 0x0000000803037211 */ /* 0x080fe400030f0eff */
[----:B------:R3:W-:Y:S01]  /*17130*/  STL [R1+0xb6c], R4 ;  /* 0x000b6c0401007387 */ /* 0x0007e20000100800 */
[-C--:B0-----:R-:W-:Y:S02]  /*17140*/  LEA.HI.X.SX32 R6, R130, R8.reuse, 0x1, P3 ;  /* 0x0000000882067211 */ /* 0x081fe400018f0eff */
[----:B--2---:R-:W-:-:S03]  /*17150*/  LEA.HI.X.SX32 R5, R131, R8, 0x1, P4 ;  /* 0x0000000883057211 */ /* 0x004fc600020f0eff */
[----:B------:R-:W-:Y:S01]  /*17160*/  STL [R1+0xb74], R6 ;  /* 0x000b740601007387 */ /* 0x000fe20000100800 */
[----:B---3--:R-:W-:-:S03]  /*17170*/  LEA.HI.X.SX32 R4, R132, R8, 0x1, P5 ;  /* 0x0000000884047211 */ /* 0x008fc600028f0eff */
[----:B------:R-:W-:Y:S04]  /*17180*/  STL [R1+0xb7c], R5 ;  /* 0x000b7c0501007387 */ /* 0x000fe80000100800 */
[----:B------:R0:W-:Y:S04]  /*17190*/  STL [R1+0xb84], R4 ;  /* 0x000b840401007387 */ /* 0x0001e80000100800 */
[----:B------:R2:W-:Y:S01]  /*171a0*/  STL [R1+0xb8c], R3 ;  /* 0x000b8c0301007387 */ /* 0x0005e20000100800 */
[C---:B0-----:R-:W-:Y:S02]  /*171b0*/  LOP3.LUT R4, R2.reuse, 0x10, RZ, 0x3c, !PT ;  /* 0x0000001002047812 */ /* 0x041fe400078e3cff */
[----:B--2---:R-:W-:-:S02]  /*171c0*/  LOP3.LUT R3, R2, 0x20, RZ, 0x3c, !PT ;  /* 0x0000002002037812 */ /* 0x004fc400078e3cff */
[----:B------:R-:W-:Y:S01]  /*171d0*/  LOP3.LUT R2, R2, 0x30, RZ, 0x3c, !PT ;  /* 0x0000003002027812 */ /* 0x000fe200078e3cff */
[----:B------:R1:W-:Y:S04]  /*171e0*/  STL [R1+0xfc0], R4 ;  /* 0x000fc00401007387 */ /* 0x0003e80000100800 */
[----:B------:R1:W-:Y:S04]  /*171f0*/  STL [R1+0xfbc], R3 ;  /* 0x000fbc0301007387 */ /* 0x0003e80000100800 */
[----:B------:R1:W-:Y:S01]  /*17200*/  STL [R1+0xfb8], R2 ;  /* 0x000fb80201007387 */ /* 0x0003e20000100800 */
[----:B------:R-:W-:-:S02]  /*17210*/  USGXT.U32 UR20, UR7, 0xe ;  /* 0x0000000e0714789a */ /* 0x000fc40008000000 */
[----:B------:R-:W-:Y:S02]  /*17220*/  UIADD3 UR14, UP1, UR22, 0x2, URZ ;  /* 0x00000002160e7890 */ /* 0x000fe4000ff3e03f */
[----:B------:R-:W-:Y:S01]  /*17230*/  UIADD3 UR12, UP0, UR20, 0x2, URZ ;  /* 0x00000002140c7890 */ /* 0x000fe2000ff1e03f */
[----:B------:R-:W-:Y:S01]  /*17240*/  IMAD.MOV.U32 R89, RZ, RZ, RZ ;  /* 0x000000ffff597224 */ /* 0x000fe200078e00ff */
[----:B------:R-:W-:Y:S01]  /*17250*/  UIADD3.X UR15, UR6, -0x7fffffe0, URZ, UP1, !UPT ;  /* 0x80000020060f7890 */ /* 0x000fe20008ffe43f */
[----:B------:R-:W-:Y:S01]  /*17260*/  CS2R R90, SRZ ;  /* 0x00000000005a7805 */ /* 0x000fe2000001ff00 */
[----:B------:R-:W-:Y:S01]  /*17270*/  UIADD3.X UR13, UR5, -0x7fffffe0, URZ, UP0, !UPT ;  /* 0x80000020050d7890 */ /* 0x000fe200087fe43f */
        /* <DEDUP_REMOVED lines=30> */
[----:B------:R-:W-:Y:S01]  /*17460*/  SHF.R.S32.HI R152, RZ, 0x1f, R233 ;  /* 0x0000001fff987819 */ /* 0x000fe200000114e9 */
[----:B------:R-:W-:Y:S02]  /*17470*/  USHF.R.S32.HI UR5, URZ, 0x1f, UR34 ;  /* 0x0000001f3f057899 */ /* 0x000fe40008011422 */
[----:B------:R-:W-:Y:S02]  /*17480*/  UIADD3.64 UR18, UR14, 0x3fe, URZ ;  /* 0x000003fe0e127897 */ /* 0x000fe4000fffe03f */
[----:B------:R-:W-:-:S02]  /*17490*/  UIADD3.64 UR10, UR14, 0x400, URZ ;  /* 0x000004000e0a7897 */ /* 0x000fc4000fffe03f */
[----:B------:R-:W-:Y:S02]  /*174a0*/  UIADD3.64 UR24, UR12, 0xfe, URZ ;  /* 0x000000fe0c187897 */ /* 0x000fe4000fffe03f */
[----:B------:R-:W-:Y:S01]  /*174b0*/  UIADD3.64 UR28, UR12, 0x100, URZ ;  /* 0x000001000c1c7897 */ /* 0x000fe2000fffe03f */
[----:B------:R-:W-:Y:S01]  /*174c0*/  UMOV UR23, 0x80000020 ;  /* 0x8000002000177882 */ /* 0x000fe20000000000 */
[----:B-1----:R-:W-:-:S10]  /*174d0*/  UMOV UR21, 0x80000020 ;  /* 0x8000002000157882 */ /* 0x002fd40000000000 */
.L_x_2:
[----:B------:R-:W2:Y:S01]  /*174e0*/  LDL R152, [R1+0xb90] ;  /* 0x000b900001987983 */ /* 0x000ea20000100800 */
[----:B------:R-:W0:Y:S03]  /*174f0*/  LDC R2, c[0x0][0x230] ;  /* 0x00008c00ff027b82 */ /* 0x000e260000000800 */
[----:B------:R-:W3:Y:S04]  /*17500*/  LDL R233, [R1+0xb80] ;  /* 0x000b800001e97983 */ /* 0x000ee80000100800 */
[----:B------:R-:W4:Y:S04]  /*17510*/  LDL R154, [R1+0xb74] ;  /* 0x000b7400019a7983 */ /* 0x000f280000100800 */
[----:B------:R-:W4:Y:S04]  /*17520*/  LDL R153, [R1+0xb6c] ;  /* 0x000b6c0001997983 */ /* 0x000f280000100800 */
[----:B------:R1:W-:Y:S04]  /*17530*/  STL [R1+0x13b0], R37 ;  /* 0x0013b02501007387 */ /* 0x0003e80000100800 */
[----:B-1----:R-:W4:Y:S04]  /*17540*/  LDL R37, [R1+0xb7c] ;  /* 0x000b7c0001257983 */ /* 0x002f280000100800 */
[----:B------:R1:W-:Y:S04]  /*17550*/  STL [R1+0x13ac], R34 ;  /* 0x0013ac2201007387 */ /* 0x0003e80000100800 */
[----:B-1----:R-:W3:Y:S04]  /*17560*/  LDL R34, [R1+0xb88] ;  /* 0x000b880001227983 */ /* 0x002ee80000100800 */
[----:B------:R1:W-:Y:S04]  /*17570*/  STL [R1+0x13a8], R35 ;  /* 0x0013a82301007387 */ /* 0x0003e80000100800 */
[----:B-1----:R-:W4:Y:S04]  /*17580*/  LDL R35, [R1+0xb84] ;  /* 0x000b840001237983 */ /* 0x002f280000100800 */
[----:B------:R1:W-:Y:S04]  /*17590*/  STL [R1+0x13a4], R32 ;  /* 0x0013a42001007387 */ /* 0x0003e80000100800 */
[----:B-1----:R-:W3:Y:S01]  /*175a0*/  LDL R32, [R1+0xb8c] ;  /* 0x000b8c0001207983 */ /* 0x002ee20000100800 */
[----:B0-----:R-:W-:Y:S01]  /*175b0*/  IMAD R2, R234, -0x40, R2 ;  /* 0xffffffc0ea027824 */ /* 0x001fe200078e0202 */
[----:B------:R-:W-:-:S02]  /*175c0*/  PRMT R201, RZ, 0x7610, R201 ;  /* 0x00007610ffc97816 */ /* 0x000fc400000000c9 */
[----:B------:R-:W-:Y:S02]  /*175d0*/  STL [R1+0x13a0], R33 ;  /* 0x0013a02101007387 */ /* 0x000fe40000100800 */
[C---:B------:R-:W-:Y:S02]  /*175e0*/  ISETP.GT.AND P0, PT, R2.reuse, RZ, PT ;  /* 0x000000ff0200720c */ /* 0x040fe40003f04270 */
[----:B------:R-:W-:Y:S01]  /*175f0*/  STL [R1+0x139c], R30 ;  /* 0x00139c1e01007387 */ /* 0x000fe20000100800 */
[----:B------:R-:W-:-:S03]  /*17600*/  ISETP.GT.AND P1, PT, R2, 0x1, PT ;  /* 0x000000010200780c */ /* 0x000fc60003f24270 */
[----:B------:R-:W-:Y:S04]  /*17610*/  STL [R1+0x1398], R31 ;  /* 0x0013981f01007387 */ /* 0x000fe80000100800 */
[----:B------:R-:W-:Y:S03]  /*17620*/  STL [R1+0x1394], R28 ;  /* 0x0013941c01007387 */ /* 0x000fe60000100800 */
[----:B------:R-:W-:Y:S01]  /*17630*/  @P0 IMAD.MOV.U32 R4, RZ, RZ, R9 ;  /* 0x000000ffff040224 */ /* 0x000fe200078e0009 */
[----:B------:R-:W-:Y:S01]  /*17640*/  STL [R1+0x1390], R29 ;  /* 0x0013901d01007387 */ /* 0x000fe20000100800 */
[----:B------:R-:W-:-:S03]  /*17650*/  @P0 IMAD.MOV.U32 R5, RZ, RZ, R8 ;  /* 0x000000ffff050224 */ /* 0x000fc600078e0008 */
[----:B------:R-:W-:Y:S04]  /*17660*/  STL [R1+0x138c], R26 ;  /* 0x00138c1a01007387 */ /* 0x000fe80000100800 */
        /* <DEDUP_REMOVED lines=36> */
[----:B-----5:R-:W-:Y:S04]  /*178b0*/  STL [R1+0x1030], R0 ;  /* 0x0010300001007387 */ /* 0x020fe80000100800 */
[----:B------:R-:W-:Y:S04]  /*178c0*/  STL [R1+0x1334], R234 ;  /* 0x001334ea01007387 */ /* 0x000fe80000100800 */
[----:B------:R0:W-:Y:S04]  /*178d0*/  STL [R1+0x1330], R8 ;  /* 0x0013300801007387 */ /* 0x0001e80000100800 */
[----:B------:R2:W4:Y:S04]  /*178e0*/  @P0 LDG.E.U8 R201, desc[UR32][R4.64] ;  /* 0x0000002004c90981 */ /* 0x000528000c1e1100 */
[----:B0-----:R-:W4:Y:S04]  /*178f0*/  LDL.LU R8, [R1+0xb78] ;  /* 0x000b780001087983 */ /* 0x001f280000300800 */
[----:B------:R-:W4:Y:S04]  /*17900*/  LDL R33, [R1+0xb64] ;  /* 0x000b640001217983 */ /* 0x000f280000100800 */
[----:B------:R-:W4:Y:S04]  /*17910*/  LDL R26, [R1+0xb5c] ;  /* 0x000b5c00011a7983 */ /* 0x000f280000100800 */
[----:B------:R-:W4:Y:S01]  /*17920*/  LDL R24, [R1+0xb60] ;  /* 0x000b600001187983 */ /* 0x000f220000100800 */
[----:B--2---:R-:W-:-:S02]  /*17930*/  @P1 IMAD.MOV.U32 R4, RZ, RZ, R152 ;  /* 0x000000ffff041224 */ /* 0x004fc400078e0098 */
[----:B---3--:R-:W-:Y:S02]  /*17940*/  @P1 IMAD.MOV.U32 R5, RZ, RZ, R32 ;  /* 0x000000ffff051224 */ /* 0x008fe400078e0020 */
[----:B------:R-:W2:Y:S04]  /*17950*/  LDL R32, [R1+0xb68] ;  /* 0x000b680001207983 */ /* 0x000ea80000100800 */
[----:B------:R-:W3:Y:S01]  /*17960*/  LDL.LU R152, [R1+0xb70] ;  /* 0x000b700001987983 */ /* 0x000ee20000300800 */
[----:B------:R-:W-:Y:S02]  /*17970*/  ISETP.GT.AND P0, PT, R2, 0x2, PT ;  /* 0x000000020200780c */ /* 0x000fe40003f04270 */
[----:B------:R-:W-:Y:S01]  /*17980*/  PRMT R3, RZ, 0x7610, R3 ;  /* 0x00007610ff037816 */ /* 0x000fe20000000003 */
[----:B------:R-:W2:Y:S04]  /*17990*/  LDL R31, [R1+0xb58] ;  /* 0x000b5800011f7983 */ /* 0x000ea80000100800 */
[----:B------:R-:W2:Y:S04]  /*179a0*/  LDL R25, [R1+0xb4c] ;  /* 0x000b4c0001197983 */ /* 0x000ea80000100800 */
[----:B------:R0:W2:Y:S04]  /*179b0*/  @P1 LDG.E.U8 R3, desc[UR32][R4.64] ;  /* 0x0000002004031981 */ /* 0x0000a8000c1e1100 */
[----:B------:R-:W2:Y:S04]  /*179c0*/  LDL R0, [R1+0xb50] ;  /* 0x000b500001007983 */ /* 0x000ea80000100800 */
[----:B------:R-:W2:Y:S01]  /*179d0*/  LDL R30, [R1+0xb44] ;  /* 0x000b4400011e7983 */ /* 0x000ea20000100800 */
[----:B0-----:R-:W-:-:S03]  /*179e0*/  @P0 IMAD.MOV.U32 R4, RZ, RZ, R34 ;  /* 0x000000ffff040224 */ /* 0x001fc600078e0022 */
[----:B------:R-:W2:Y:S04]  /*179f0*/  LDL R34, [R1+0xb54] ;  /* 0x000b540001227983 */ /* 0x000ea80000100800 */
[----:B------:R-:W2:Y:S01]  /*17a00*/  LDL R29, [R1+0xb48] ;  /* 0x000b4800011d7983 */ /* 0x000ea20000100800 */
[C---:B------:R-:W-:Y:S01]  /*17a10*/  ISETP.GT.AND P1, PT, R2.reuse, 0x3, PT ;  /* 0x000000030200780c */ /* 0x040fe20003f24270 */
[----:B----4-:R-:W-:Y:S01]  /*17a20*/  @P0 IMAD.MOV.U32 R5, RZ, RZ, R35 ;  /* 0x000000ffff050224 */ /* 0x010fe200078e0023 */
[----:B------:R-:W-:Y:S01]  /*17a30*/  PRMT R200, RZ, 0x7610, R200 ;  /* 0x00007610ffc87816 */ /* 0x000fe200000000c8 */
[----:B------:R-:W4:Y:S01]  /*17a40*/  LDL R28, [R1+0xb3c] ;  /* 0x000b3c00011c7983 */ /* 0x000f220000100800 */
[----:B------:R-:W-:Y:S02]  /*17a50*/  PRMT R199, RZ, 0x7610, R199 ;  /* 0x00007610ffc77816 */ /* 0x000fe400000000c7 */
[----:B------:R-:W-:Y:S01]  /*17a60*/  PRMT R198, RZ, 0x7610, R198 ;  /* 0x00007610ffc67816 */ /* 0x000fe200000000c6 */
[----:B------:R-:W4:Y:S04]  /*17a70*/  LDL R27, [R1+0xb40] ;  /* 0x000b4000011b7983 */ /* 0x000f280000100800 */
[----:B------:R0:W4:Y:S01]  /*17a80*/  @P0 LDG.E.U8 R200, desc[UR32][R4.64] ;  /* 0x0000002004c80981 */ /* 0x000122000c1e1100 */
[----:B------:R-:W-:Y:S01]  /*17a90*/  ISETP.GT.AND P0, PT, R2, 0x4, PT ;  /* 0x000000040200780c */ /* 0x000fe20003f04270 */
[----:B0-----:R-:W-:-:S02]  /*17aa0*/  @P1 IMAD.MOV.U32 R4, RZ, RZ, R233 ;  /* 0x000000ffff041224 */ /* 0x001fc400078e00e9 */
[----:B------:R-:W-:-:S05]  /*17ab0*/  @P1 IMAD.MOV.U32 R5, RZ, RZ, R37 ;  /* 0x000000ffff051224 */ /* 0x000fca00078e0025 */
[----:B------:R0:W4:Y:S01]  /*17ac0*/  @P1 LDG.E.U8 R199, desc[UR32][R4.64] ;  /* 0x0000002004c71981 */ /* 0x000122000c1e1100 */
[----:B------:R-:W-:Y:S02]  /*17ad0*/  ISETP.GT.AND P1, PT, R2, 0x5, PT ;  /* 0x000000050200780c */ /* 0x000fe40003f24270 */
[----:B------:R-:W-:Y:S02]  /*17ae0*/  PRMT R197, RZ, 0x7610, R197 ;  /* 0x00007610ffc57816 */ /* 0x000fe400000000c5 */
[----:B0-----:R-:W-:Y:S01]  /*17af0*/  @P0 IMAD.MOV.U32 R5, RZ, RZ, R154 ;  /* 0x000000ffff050224 */ /* 0x001fe200078e009a */
[----:B------:R-:W-:Y:S01]  /*17b00*/  PRMT R196, RZ, 0x7610, R196 ;  /* 0x00007610ffc47816 */ /* 0x000fe200000000c4 */
[----:B------:R-:W-:-:S05]  /*17b10*/  @P0 IMAD.MOV.U32 R4, RZ, RZ, R8 ;  /* 0x000000ffff040224 */ /* 0x000fca00078e0008 */
[----:B------:R0:W4:Y:S01]  /*17b20*/  @P0 LDG.E.U8 R198, desc[UR32][R4.64] ;  /* 0x0000002004c60981 */ /* 0x000122000c1e1100 */
[----:B------:R-:W-:Y:S01]  /*17b30*/  ISETP.GT.AND P0, PT, R2, 0x6, PT ;  /* 0x000000060200780c */ /* 0x000fe20003f04270 */
[----:B0-----:R-:W-:Y:S02]  /*17b40*/  @P1 IMAD.MOV.U32 R5, RZ, RZ, R153 ;  /* 0x000000ffff051224 */ /* 0x001fe400078e0099 */
[----:B---3--:R-:W-:-:S05]  /*17b50*/  @P1 IMAD.MOV.U32 R4, RZ, RZ, R152 ;  /* 0x000000ffff041224 */ /* 0x008fca00078e0098 */
[----:B------:R2:W3:Y:S01]  /*17b60*/  @P1 LDG.E.U8 R197, desc[UR32][R4.64] ;  /* 0x0000002004c51981 */ /* 0x0004e2000c1e1100 */
[----:B------:R-:W-:-:S04]  /*17b70*/  ISETP.GT.AND P1, PT, R2, 0x7, PT ;  /* 0x000000070200780c */ /* 0x000fc80003f24270 */
[----:B--2---:R-:W-:Y:S02]  /*17b80*/  @P0 IMAD.MOV.U32 R4, RZ, RZ, R32 ;  /* 0x000000ffff040224 */ /* 0x004fe400078e0020 */
[----:B------:R-:W-:Y:S01]  /*17b90*/  @P0 IMAD.MOV.U32 R5, RZ, RZ, R33 ;  /* 0x000000ffff050224 */ /* 0x000fe200078e0021 */
[----:B------:R-:W2:Y:S04]  /*17ba0*/  LDL R32, [R1+0xb38] ;  /* 0x000b380001207983 */ /* 0x000ea80000100800 */
[----:B------:R-:W3:Y:S04]  /*17bb0*/  LDL R33, [R1+0xb34] ;  /* 0x000b340001217983 */ /* 0x000ee80000100800 */
[----:B------:R0:W3:Y:S02]  /*17bc0*/  @P0 LDG.E.U8 R196, desc[UR32][R4.64] ;  /* 0x0000002004c40981 */ /* 0x0000e4000c1e1100 */
[----:B0-----:R-:W-:-:S02]  /*17bd0*/  @P1 IMAD.MOV.U32 R4, RZ, RZ, R24 ;  /* 0x000000ffff041224 */ /* 0x001fc400078e0018 */
[----:B------:R-:W3:Y:S01]  /*17be0*/  LDL R24, [R1+0xb30] ;  /* 0x000b300001187983 */ /* 0x000ee20000100800 */
[----:B------:R-:W-:Y:S01]  /*17bf0*/  ISETP.GT.AND P0, PT, R2, 0x8, PT ;  /* 0x000000080200780c */ /* 0x000fe20003f04270 */
[----:B------:R-:W-:Y:S01]  /*17c00*/  @P1 IMAD.MOV.U32 R5, RZ, RZ, R26 ;  /* 0x000000ffff051224 */ /* 0x000fe200078e001a */
[----:B------:R-:W-:Y:S01]  /*17c10*/  PRMT R195, RZ, 0x7610, R195 ;  /* 0x00007610ffc37816 */ /* 0x000fe200000000c3 */
[----:B------:R-:W3:Y:S01]  /*17c20*/  LDL R26, [R1+0xb2c] ;  /* 0x000b2c00011a7983 */ /* 0x000ee20000100800 */
[----:B------:R-:W-:-:S04]  /*17c30*/  PRMT R194, RZ, 0x7610, R194 ;  /* 0x00007610ffc27816 */ /* 0x000fc800000000c2 */
[----:B------:R0:W3:Y:S01]  /*17c40*/  @P1 LDG.E.U8 R195, desc[UR32][R4.64] ;  /* 0x0000002004c31981 */ /* 0x0000e2000c1e1100 */
[----:B------:R-:W-:-:S04]  /*17c50*/  ISETP.GT.AND P1, PT, R2, 0x9, PT ;  /* 0x000000090200780c */ /* 0x000fc80003f24270 */
[----:B0-----:R-:W-:Y:S02]  /*17c60*/  @P0 IMAD.MOV.U32 R4, RZ, RZ, R31 ;  /* 0x000000ffff040224 */ /* 0x001fe400078e001f */
[----:B------:R-:W-:Y:S01]  /*17c70*/  @P0 IMAD.MOV.U32 R5, RZ, RZ, R34 ;  /* 0x000000ffff050224 */ /* 0x000fe200078e0022 */
[----:B------:R-:W3:Y:S04]  /*17c80*/  LDL R31, [R1+0xb28] ;  /* 0x000b2800011f7983 */ /* 0x000ee80000100800 */
[----:B------:R-:W3:Y:S04]  /*17c90*/  LDL R34, [R1+0xb24] ;  /* 0x000b240001227983 */ /* 0x000ee80000100800 */
[----:B------:R0:W3:Y:S01]  /*17ca0*/  @P0 LDG.E.U8 R194, desc[UR32][R4.64] ;  /* 0x0000002004c20981 */ /* 0x0000e2000c1e1100 */
[----:B------:R-:W-:-:S02]  /*17cb0*/  ISETP.GT.AND P0, PT, R2, 0xa, PT ;  /* 0x0000000a0200780c */ /* 0x000fc40003f04270 */
[----:B------:R-:W-:Y:S01]  /*17cc0*/  PRMT R193, RZ, 0x7610, R193 ;  /* 0x00007610ffc17816 */ /* 0x000fe200000000c1 */
[----:B0-----:R-:W-:Y:S02]  /*17cd0*/  @P1 IMAD.MOV.U32 R4, RZ, RZ, R0 ;  /* 0x000000ffff041224 */ /* 0x001fe400078e0000 */
[----:B------:R-:W-:Y:S01]  /*17ce0*/  @P1 IMAD.MOV.U32 R5, RZ, RZ, R25 ;  /* 0x000000ffff051224 */ /* 0x000fe200078e0019 */
[----:B------:R-:W3:Y:S04]  /*17cf0*/  LDL R0, [R1+0xb20] ;  /* 0x000b200001007983 */ /* 0x000ee80000100800 */
[----:B------:R-:W3:Y:S04]  /*17d00*/  LDL R25, [R1+0xb1c] ;  /* 0x000b1c0001197983 */ /* 0x000ee80000100800 */
[----:B------:R0:W3:Y:S02]  /*17d10*/  @P1 LDG.E.U8 R193, desc[UR32][R4.64] ;  /* 0x0000002004c11981 */ /* 0x0000e4000c1e1100 */
[----:B0-----:R-:W-:-:S02]  /*17d20*/  @P0 IMAD.MOV.U32 R4, RZ, RZ, R29 ;  /* 0x000000ffff040224 */ /* 0x001fc400078e001d */
[----:B------:R-:W-:Y:S01]  /*17d30*/  @P0 IMAD.MOV.U32 R5, RZ, RZ, R30 ;  /* 0x000000ffff050224 */ /* 0x000fe200078e001e */
[----:B------:R-:W3:Y:S04]  /*17d40*/  LDL R29, [R1+0xb18] ;  /* 0x000b1800011d7983 */ /* 0x000ee80000100800 */
[----:B------:R-:W3:Y:S01]  /*17d50*/  LDL R30, [R1+0xb14] ;  /* 0x000b1400011e7983 */ /* 0x000ee20000100800 */
[----:B------:R-:W-:Y:S02]  /*17d60*/  ISETP.GT.AND P1, PT, R2, 0xb, PT ;  /* 0x0000000b0200780c */ /* 0x000fe40003f24270 */
[----:B------:R-:W-:Y:S02]  /*17d70*/  PRMT R192, RZ, 0x7610, R192 ;  /* 0x00007610ffc07816 */ /* 0x000fe400000000c0 */
[----:B------:R-:W-:-:S04]  /*17d80*/  PRMT R191, RZ, 0x7610, R191 ;  /* 0x00007610ffbf7816 */ /* 0x000fc800000000bf */
[----:B------:R4:W3:Y:S01]  /*17d90*/  @P0 LDG.E.U8 R192, desc[UR32][R4.64] ;  /* 0x0000002004c00981 */ /* 0x0008e2000c1e1100 */
[----:B------:R-:W-:-:S04]  /*17da0*/  ISETP.GT.AND P0, PT, R2, 0xc, PT ;  /* 0x0000000c0200780c */ /* 0x000fc80003f04270 */
[----:B----4-:R-:W-:Y:S02]  /*17db0*/  @P1 IMAD.MOV.U32 R4, RZ, RZ, R27 ;  /* 0x000000ffff041224 */ /* 0x010fe400078e001b */
[----:B------:R-:W-:Y:S01]  /*17dc0*/  @P1 IMAD.MOV.U32 R5, RZ, RZ, R28 ;  /* 0x000000ffff051224 */ /* 0x000fe200078e001c */
[----:B------:R-:W4:Y:S04]  /*17dd0*/  LDL R27, [R1+0xb10] ;  /* 0x000b1000011b7983 */ /* 0x000f280000100800 */
[----:B------:R-:W4:Y:S04]  /*17de0*/  LDL R28, [R1+0xb0c] ;  /* 0x000b0c00011c7983 */ /* 0x000f280000100800 */
[----:B------:R2:W4:Y:S01]  /*17df0*/  @P1 LDG.E.U8 R191, desc[UR32][R4.64] ;  /* 0x0000002004bf1981 */ /* 0x000522000c1e1100 */
[----:B------:R-:W-:-:S02]  /*17e00*/  ISETP.GT.AND P1, PT, R2, 0xd, PT ;  /* 0x0000000d0200780c */ /* 0x000fc40003f24270 */
[----:B------:R-:W-:Y:S01]  /*17e10*/  PRMT R190, RZ, 0x7610, R190 ;  /* 0x00007610ffbe7816 */ /* 0x000fe200000000be */
[----:B--2---:R-:W-:Y:S02]  /*17e20*/  @P0 IMAD.MOV.U32 R4, RZ, RZ, R32 ;  /* 0x000000ffff040224 */ /* 0x004fe400078e0020 */
[----:B------:R-:W2:Y:S01]  /*17e30*/  LDL R32, [R1+0xb08] ;  /* 0x000b080001207983 */ /* 0x000ea20000100800 */
[----:B---3--:R-:W-:-:S03]  /*17e40*/  @P0 IMAD.MOV.U32 R5, RZ, RZ, R33 ;  /* 0x000000ffff050224 */ /* 0x008fc600078e0021 */
[----:B------:R-:W3:Y:S04]  /*17e50*/  LDL R33, [R1+0xb04] ;  /* 0x000b040001217983 */ /* 0x000ee80000100800 */
[----:B------:R0:W3:Y:S02]  /*17e60*/  @P0 LDG.E.U8 R190, desc[UR32][R4.64] ;  /* 0x0000002004be0981 */ /* 0x0000e4000c1e1100 */
[----:B0-----:R-:W-:Y:S02]  /*17e70*/  @P1 IMAD.MOV.U32 R4, RZ, RZ, R24 ;  /* 0x000000ffff041224 */ /* 0x001fe400078e0018 */
        /* <DEDUP_REMOVED lines=9> */
[----:B------:R-:W3:Y:S01]  /*17f10*/  LDL R31, [R1+0xaf8] ;  /* 0x000af800011f7983 */ /* 0x000ee20000100800 */
[----:B------:R-:W-:-:S03]  /*17f20*/  @P0 IMAD.MOV.U32 R5, RZ, RZ, R34 ;  /* 0x000000ffff050224 */ /* 0x000fc600078e0022 */
[----:B------:R-:W3:Y:S04]  /*17f30*/  LDL R34, [R1+0xaf4] ;  /* 0x000af40001227983 */ /* 0x000ee80000100800 */
[----:B------:R0:W3:Y:S01]  /*17f40*/  @P0 LDG.E.U8 R7, desc[UR32][R4.64] ;  /* 0x0000002004070981 */ /* 0x0000e2000c1e1100 */
[----:B------:R-:W-:Y:S02]  /*17f50*/  ISETP.GT.AND P0, PT, R2, 0x10, PT ;  /* 0x000000100200780c */ /* 0x000fe40003f04270 */
[----:B------:R-:W-:Y:S01]  /*17f60*/  PRMT R6, RZ, 0x7610, R6 ;  /* 0x00007610ff067816 */ /* 0x000fe20000000006 */
[----:B0-----:R-:W-:Y:S02]  /*17f70*/  @P1 IMAD.MOV.U32 R4, RZ, RZ, R0 ;  /* 0x000000ffff041224 */ /* 0x001fe400078e0000 */
[----:B------:R-:W3:Y:S01]  /*17f80*/  LDL R0, [R1+0xaf0] ;  /* 0x000af00001007983 */ /* 0x000ee20000100800 */
[----:B------:R-:W-:-:S03]  /*17f90*/  @P1 IMAD.MOV.U32 R5, RZ, RZ, R25 ;  /* 0x000000ffff051224 */ /* 0x000fc600078e0019 */
[----:B------:R-:W3:Y:S04]  /*17fa0*/  LDL R25, [R1+0xaec] ;  /* 0x000aec0001197983 */ /* 0x000ee80000100800 */
[----:B------:R0:W3:Y:S02]  /*17fb0*/  @P1 LDG.E.U8 R6, desc[UR32][R4.64] ;  /* 0x0000002004061981 */ /* 0x0000e4000c1e1100 */
[----:B0-----:R-:W-:Y:S02]  /*17fc0*/  @P0 IMAD.MOV.U32 R4, RZ, RZ, R29 ;  /* 0x000000ffff040224 */ /* 0x001fe400078e001d */
[----:B------:R-:W3:Y:S01]  /*17fd0*/  LDL R29, [R1+0xae8] ;  /* 0x000ae800011d7983 */ /* 0x000ee20000100800 */
[----:B------:R-:W-:-:S03]  /*17fe0*/  @P0 IMAD.MOV.U32 R5, RZ, RZ, R30 ;  /* 0x000000ffff050224 */ /* 0x000fc600078e001e */
[----:B------:R-:W3:Y:S01]  /*17ff0*/  LDL R30, [R1+0xae4] ;  /* 0x000ae400011e7983 */ /* 0x000ee20000100800 */
[----:B------:R-:W-:Y:S02]  /*18000*/  ISETP.GT.AND P1, PT, R2, 0x11, PT ;  /* 0x000000110200780c */ /* 0x000fe40003f24270 */
[----:B------:R-:W-:Y:S02]  /*18010*/  PRMT R188, RZ, 0x7610, R188 ;  /* 0x00007610ffbc7816 */ /* 0x000fe400000000bc */
[----:B------:R-:W-:-:S04]  /*18020*/  PRMT R187, RZ, 0x7610, R187 ;  /* 0x00007610ffbb7816 */ /* 0x000fc800000000bb */
[----:B------:R4:W3:Y:S01]  /*18030*/  @P0 LDG.E.U8 R188, desc[UR32][R4.64] ;  /* 0x0000002004bc0981 */ /* 0x0008e2000c1e1100 */
[----:B------:R-:W-:-:S04]  /*18040*/  ISETP.GT.AND P0, PT, R2, 0x12, PT ;  /* 0x000000120200780c */ /* 0x000fc80003f04270 */
[----:B----4-:R-:W-:Y:S02]  /*18050*/  @P1 IMAD.MOV.U32 R4, RZ, RZ, R27 ;  /* 0x000000ffff041224 */ /* 0x010fe400078e001b */
[----:B------:R-:W4:Y:S01]  /*18060*/  LDL R27, [R1+0xae0] ;  /* 0x000ae000011b7983 */ /* 0x000f220000100800 */
[----:B------:R-:W-:-:S03]  /*18070*/  @P1 IMAD.MOV.U32 R5, RZ, RZ, R28 ;  /* 0x000000ffff051224 */ /* 0x000fc600078e001c */
[----:B------:R-:W4:Y:S04]  /*18080*/  LDL R28, [R1+0xadc] ;  /* 0x000adc00011c7983 */ /* 0x000f280000100800 */
[----:B------:R2:W4:Y:S01]  /*18090*/  @P1 LDG.E.U8 R187, desc[UR32][R4.64] ;  /* 0x0000002004bb1981 */ /* 0x000522000c1e1100 */
[----:B------:R-:W-:Y:S02]  /*180a0*/  ISETP.GT.AND P1, PT, R2, 0x13, PT ;  /* 0x000000130200780c */ /* 0x000fe40003f24270 */
        /* <DEDUP_REMOVED lines=183> */
[----:B0-----:R-:W-:Y:S01]  /*18c20*/  @P0 IMAD.MOV.U32 R4, RZ, RZ, R31 ;  /* 0x000000ffff040224 */ /* 0x001fe200078e001f */
[----:B------:R-:W-:Y:S01]  /*18c30*/  PRMT R159, RZ, 0x7610, R159 ;  /* 0x00007610ff9f7816 */ /* 0x000fe2000000009f */
[----:B------:R-:W3:Y:S01]  /*18c40*/  LDL R31, [R1+0xa08] ;  /* 0x000a0800011f7983 */ /* 0x000ee20000100800 */
[----:B------:R-:W-:-:S05]  /*18c50*/  @P0 IMAD.MOV.U32 R5, RZ, RZ, R34 ;  /* 0x000000ffff050224 */ /* 0x000fca00078e0022 */
[----:B------:R0:W3:Y:S01]  /*18c60*/  @P0 LDG.E.U8 R160, desc[UR32][R4.64] ;  /* 0x0000002004a00981 */ /* 0x0000e2000c1e1100 */
[----:B------:R-:W-:Y:S01]  /*18c70*/  ISETP.GT.AND P0, PT, R2, 0x2e, PT ;  /* 0x0000002e0200780c */ /* 0x000fe20003f04270 */
        /* <DEDUP_REMOVED lines=8> */
[----:B------:R-:W3:Y:S04]  /*18d00*/  LDL R30, [R1+0x9f4] ;  /* 0x0009f400011e7983 */ /* 0x000ee80000100800 */
[----:B------:R-:W3:Y:S01]  /*18d10*/  LDL.LU R35, [R1+0xa04] ;  /* 0x000a040001237983 */ /* 0x000ee20000300800 */
[C---:B------:R-:W-:Y:S02]  /*18d20*/  ISETP.GT.AND P1, PT, R2.reuse, 0x2f, PT ;  /* 0x0000002f0200780c */ /* 0x040fe40003f24270 */
[----:B------:R-:W-:Y:S01]  /*18d30*/  PRMT R158, RZ, 0x7610, R158 ;  /* 0x00007610ff9e7816 */ /* 0x000fe2000000009e */
[----:B------:R-:W3:Y:S01]  /*18d40*/  LDL R127, [R1+0x9dc] ;  /* 0x0009dc00017f7983 */ /* 0x000ee20000100800 */
[----:B------:R-:W-:Y:S02]  /*18d50*/  PRMT R156, RZ, 0x7610, R156 ;  /* 0x00007610ff9c7816 */ /* 0x000fe4000000009c */
[----:B------:R-:W-:Y:S01]  /*18d60*/  PRMT R157, RZ, 0x7610, R157 ;  /* 0x00007610ff9d7816 */ /* 0x000fe2000000009d */
[----:B------:R-:W3:Y:S04]  /*18d70*/  LDL R126, [R1+0x9e0] ;  /* 0x0009e000017e7983 */ /* 0x000ee80000100800 */
[----:B------:R4:W3:Y:S01]  /*18d80*/  @P0 LDG.E.U8 R158, desc[UR32][R4.64] ;  /* 0x00000020049e0981 */ /* 0x0008e2000c1e1100 */
[----:B------:R-:W-:-:S02]  /*18d90*/  ISETP.GT.AND P0, PT, R2, 0x30, PT ;  /* 0x000000300200780c */ /* 0x000fc40003f04270 */
[----:B------:R-:W-:Y:S01]  /*18da0*/  PRMT R23, RZ, 0x7610, R23 ;  /* 0x00007610ff177816 */ /* 0x000fe20000000017 */
[----:B------:R-:W3:Y:S01]  /*18db0*/  LDL R125, [R1+0x9cc] ;  /* 0x0009cc00017d7983 */ /* 0x000ee20000100800 */
[----:B------:R-:W-:-:S03]  /*18dc0*/  PRMT R22, RZ, 0x7610, R22 ;  /* 0x00007610ff167816 */ /* 0x000fc60000000016 */
[----:B------:R-:W3:Y:S01]  /*18dd0*/  LDL R37, [R1+0x9d0] ;  /* 0x0009d00001257983 */ /* 0x000ee20000100800 */
[----:B----4-:R-:W-:Y:S02]  /*18de0*/  @P1 IMAD.MOV.U32 R4, RZ, RZ, R27 ;  /* 0x000000ffff041224 */ /* 0x010fe400078e001b */
[----:B------:R-:W-:Y:S01]  /*18df0*/  @P1 IMAD.MOV.U32 R5, RZ, RZ, R28 ;  /* 0x000000ffff051224 */ /* 0x000fe200078e001c */
[----:B------:R-:W4:Y:S04]  /*18e00*/  LDL R27, [R1+0x9f0] ;  /* 0x0009f000011b7983 */ /* 0x000f280000100800 */
[----:B------:R2:W4:Y:S01]  /*18e10*/  @P1 LDG.E.U8 R156, desc[UR32][R4.64] ;  /* 0x00000020049c1981 */ /* 0x000522000c1e1100 */
[----:B------:R-:W-:-:S03]  /*18e20*/  ISETP.GT.AND P1, PT, R2, 0x31, PT ;  /* 0x000000310200780c */ /* 0x000fc60003f24270 */
[----:B------:R-:W4:Y:S04]  /*18e30*/  LDL R28, [R1+0x9ec] ;  /* 0x0009ec00011c7983 */ /* 0x000f280000100800 */
[----:B------:R-:W4:Y:S01]  /*18e40*/  LDL R34, [R1+0x9c4] ;  /* 0x0009c40001227983 */ /* 0x000f220000100800 */
[----:B--2---:R-:W-:Y:S01]  /*18e50*/  @P0 IMAD.MOV.U32 R4, RZ, RZ, R32 ;  /* 0x000000ffff040224 */ /* 0x004fe200078e0020 */
[----:B------:R-:W-:Y:S02]  /*18e60*/  PRMT R21, RZ, 0x7610, R21 ;  /* 0x00007610ff157816 */ /* 0x000fe40000000015 */
[----:B------:R-:W2:Y:S01]  /*18e70*/  LDL R32, [R1+0x9bc] ;  /* 0x0009bc0001207983 */ /* 0x000ea20000100800 */
[----:B---3--:R-:W-:-:S03]  /*18e80*/  @P0 IMAD.MOV.U32 R5, RZ, RZ, R33 ;  /* 0x000000ffff050224 */ /* 0x008fc600078e0021 */
[----:B------:R-:W3:Y:S04]  /*18e90*/  LDL R33, [R1+0x9c8] ;  /* 0x0009c80001217983 */ /* 0x000ee80000100800 */
[----:B------:R0:W2:Y:S02]  /*18ea0*/  @P0 LDG.E.U8 R157, desc[UR32][R4.64] ;  /* 0x00000020049d0981 */ /* 0x0000a4000c1e1100 */
[----:B0-----:R-:W-:Y:S02]  /*18eb0*/  @P1 IMAD.MOV.U32 R4, RZ, RZ, R24 ;  /* 0x000000ffff041224 */ /* 0x001fe400078e0018 */
[----:B------:R-:W3:Y:S01]  /*18ec0*/  LDL R24, [R1+0x9e8] ;  /* 0x0009e80001187983 */ /* 0x000ee20000100800 */
[----:B------:R-:W-:Y:S01]  /*18ed0*/  ISETP.GT.AND P0, PT, R2, 0x32, PT ;  /* 0x000000320200780c */ /* 0x000fe20003f04270 */
[----:B------:R-:W-:-:S02]  /*18ee0*/  @P1 IMAD.MOV.U32 R5, RZ, RZ, R26 ;  /* 0x000000ffff051224 */ /* 0x000fc400078e001a */
[----:B------:R-:W2:Y:S04]  /*18ef0*/  LDL R26, [R1+0x9e4] ;  /* 0x0009e400011a7983 */ /* 0x000ea80000100800 */
[----:B------:R0:W2:Y:S01]  /*18f00*/  @P1 LDG.E.U8 R23, desc[UR32][R4.64] ;  /* 0x0000002004171981 */ /* 0x0000a2000c1e1100 */
[----:B------:R-:W-:-:S05]  /*18f10*/  ISETP.GT.AND P1, PT, R2, 0x33, PT ;  /* 0x000000330200780c */ /* 0x000fca0003f24270 */
[----:B0-----:R-:W-:Y:S02]  /*18f20*/  @P0 IMAD.MOV.U32 R4, RZ, RZ, R31 ;  /* 0x000000ffff040224 */ /* 0x001fe400078e001f */
[----:B------:R-:W2:Y:S01]  /*18f30*/  LDL R31, [R1+0x9c0] ;  /* 0x0009c000011f7983 */ /* 0x000ea20000100800 */
[----:B------:R-:W-:Y:S01]  /*18f40*/  PRMT R20, RZ, 0x7610, R20 ;  /* 0x00007610ff147816 */ /* 0x000fe20000000014 */
[----:B------:R-:W-:-:S05]  /*18f50*/  @P0 IMAD.MOV.U32 R5, RZ, RZ, R35 ;  /* 0x000000ffff050224 */ /* 0x000fca00078e0023 */
[----:B------:R0:W2:Y:S02]  /*18f60*/  @P0 LDG.E.U8 R22, desc[UR32][R4.64] ;  /* 0x0000002004160981 */ /* 0x0000a4000c1e1100 */
[----:B0-----:R-:W-:Y:S02]  /*18f70*/  @P1 IMAD.MOV.U32 R4, RZ, RZ, R0 ;  /* 0x000000ffff041224 */ /* 0x001fe400078e0000 */
[----:B------:R-:W-:Y:S01]  /*18f80*/  @P1 IMAD.MOV.U32 R5, RZ, RZ, R25 ;  /* 0x000000ffff051224 */ /* 0x000fe200078e0019 */
[----:B------:R-:W2:Y:S04]  /*18f90*/  LDL R0, [R1+0x9d8] ;  /* 0x0009d80001007983 */ /* 0x000ea80000100800 */
[----:B------:R-:W2:Y:S01]  /*18fa0*/  LDL R25, [R1+0x9d4] ;  /* 0x0009d40001197983 */ /* 0x000ea20000100800 */
[----:B------:R-:W-:-:S03]  /*18fb0*/  ISETP.GT.AND P0, PT, R2, 0x34, PT ;  /* 0x000000340200780c */ /* 0x000fc60003f04270 */
[----:B------:R0:W2:Y:S01]  /*18fc0*/  @P1 LDG.E.U8 R21, desc[UR32][R4.64] ;  /* 0x0000002004151981 */ /* 0x0000a2000c1e1100 */
[----:B------:R-:W-:-:S09]  /*18fd0*/  ISETP.GT.AND P1, PT, R2, 0x35, PT ;  /* 0x000000350200780c */ /* 0x000fd20003f24270 */
[----:B0-----:R-:W-:Y:S02]  /*18fe0*/  @P0 IMAD.MOV.U32 R4, RZ, RZ, R29 ;  /* 0x000000ffff040224 */ /* 0x001fe400078e001d */
[----:B------:R-:W-:Y:S01]  /*18ff0*/  @P0 IMAD.MOV.U32 R5, RZ, RZ, R30 ;  /* 0x000000ffff050224 */ /* 0x000fe200078e001e */
[----:B------:R-:W2:Y:S04]  /*19000*/  LDL R29, [R1+0x9b8] ;  /* 0x0009b800011d7983 */ /* 0x000ea80000100800 */
[----:B------:R-:W2:Y:S04]  /*19010*/  LDL R30, [R1+0x9b4] ;  /* 0x0009b400011e7983 */ /* 0x000ea80000100800 */
[----:B------:R4:W2:Y:S01]  /*19020*/  @P0 LDG.E.U8 R20, desc[UR32][R4.64] ;  /* 0x0000002004140981 */ /* 0x0008a2000c1e1100 */
[----:B------:R-:W-:-:S02]  /*19030*/  ISETP.GT.AND P0, PT, R2, 0x36, PT ;  /* 0x000000360200780c */ /* 0x000fc40003f04270 */
[----:B------:R-:W-:Y:S01]  /*19040*/  PRMT R19, RZ, 0x7610, R19 ;  /* 0x00007610ff137816 */ /* 0x000fe20000000013 */
[----:B----4-:R-:W-:Y:S02]  /*19050*/  @P1 IMAD.MOV.U32 R4, RZ, RZ, R27 ;  /* 0x000000ffff041224 */ /* 0x010fe400078e001b */
[----:B------:R-:W-:Y:S01]  /*19060*/  @P1 IMAD.MOV.U32 R5, RZ, RZ, R28 ;  /* 0x000000ffff051224 */ /* 0x000fe200078e001c */
[----:B------:R-:W4:Y:S04]  /*19070*/  LDL R27, [R1+0x9b0] ;  /* 0x0009b000011b7983 */ /* 0x000f280000100800 */
[----:B------:R-:W4:Y:S04]  /*19080*/  LDL R28, [R1+0x9ac] ;  /* 0x0009ac00011c7983 */ /* 0x000f280000100800 */
[----:B------:R3:W4:Y:S02]  /*19090*/  @P1 LDG.E.U8 R19, desc[UR32][R4.64] ;  /* 0x0000002004131981 */ /* 0x000724000c1e1100 */
[----:B---3--:R-:W-:-:S02]  /*190a0*/  @P0 IMAD.MOV.U32 R4, RZ, RZ, R24 ;  /* 0x000000ffff040224 */ /* 0x008fc400078e0018 */
[----:B------:R-:W3:Y:S01]  /*190b0*/  LDL R24, [R1+0x9a8] ;  /* 0x0009a80001187983 */ /* 0x000ee20000100800 */
[----:B------:R-:W-:Y:S01]  /*190c0*/  PRMT R18, RZ, 0x7610, R18 ;  /* 0x00007610ff127816 */ /* 0x000fe20000000012 */
[----:B--2---:R-:W-:Y:S01]  /*190d0*/  @P0 IMAD.MOV.U32 R5, RZ, RZ, R26 ;  /* 0x000000ffff050224 */ /* 0x004fe200078e001a */
[C---:B------:R-:W-:Y:S01]  /*190e0*/  ISETP.GT.AND P1, PT, R2.reuse, 0x37, PT ;  /* 0x000000370200780c */ /* 0x040fe20003f24270 */
[----:B------:R-:W2:Y:S04]  /*190f0*/  LDL R26, [R1+0x9a4] ;  /* 0x0009a400011a7983 */ /* 0x000ea80000100800 */
[----:B------:R0:W2:Y:S01]  /*19100*/  @P0 LDG.E.U8 R18, desc[UR32][R4.64] ;  /* 0x0000002004120981 */ /* 0x0000a2000c1e1100 */
[----:B------:R-:W-:Y:S02]  /*19110*/  ISETP.GT.AND P0, PT, R2, 0x38, PT ;  /* 0x000000380200780c */ /* 0x000fe40003f04270 */
[----:B------:R-:W-:-:S02]  /*19120*/  PRMT R17, RZ, 0x7610, R17 ;  /* 0x00007610ff117816 */ /* 0x000fc40000000011 */
[----:B------:R-:W-:-:S03]  /*19130*/  PRMT R16, RZ, 0x7610, R16 ;  /* 0x00007610ff107816 */ /* 0x000fc60000000010 */
[----:B0-----:R-:W-:Y:S02]  /*19140*/  @P1 IMAD.MOV.U32 R4, RZ, RZ, R126 ;  /* 0x000000ffff041224 */ /* 0x001fe400078e007e */
[----:B------:R-:W-:Y:S01]  /*19150*/  @P1 IMAD.MOV.U32 R5, RZ, RZ, R127 ;  /* 0x000000ffff051224 */ /* 0x000fe200078e007f */
[----:B------:R-:W-:Y:S02]  /*19160*/  PRMT R15, RZ, 0x7610, R15 ;  /* 0x00007610ff0f7816 */ /* 0x000fe4000000000f */
[----:B------:R-:W-:Y:S02]  /*19170*/  PRMT R14, RZ, 0x7610, R14 ;  /* 0x00007610ff0e7816 */ /* 0x000fe4000000000e */
[----:B------:R-:W-:Y:S01]  /*19180*/  PRMT R13, RZ, 0x7610, R13 ;  /* 0x00007610ff0d7816 */ /* 0x000fe2000000000d */
[----:B------:R0:W2:Y:S01]  /*19190*/  @P1 LDG.E.U8 R17, desc[UR32][R4.64] ;  /* 0x0000002004111981 */ /* 0x0000a2000c1e1100 */
[----:B------:R-:W-:Y:S02]  /*191a0*/  ISETP.GT.AND P1, PT, R2, 0x39, PT ;  /* 0x000000390200780c */ /* 0x000fe40003f24270 */
[----:B------:R-:W-:-:S02]  /*191b0*/  PRMT R12, RZ, 0x7610, R12 ;  /* 0x00007610ff0c7816 */ /* 0x000fc4000000000c */
[----:B------:R-:W-:Y:S02]  /*191c0*/  PRMT R11, RZ, 0x7610, R11 ;  /* 0x00007610ff0b7816 */ /* 0x000fe4000000000b */
[----:B------:R-:W-:Y:S02]  /*191d0*/  PRMT R10, RZ, 0x7610, R10 ;  /* 0x00007610ff0a7816 */ /* 0x000fe4000000000a */
[----:B------:R-:W-:Y:S02]  /*191e0*/  LOP3.LUT R201, R201, 0xffff, RZ, 0xc0, !PT ;  /* 0x0000ffffc9c97812 */ /* 0x000fe400078ec0ff */
[----:B------:R-:W-:Y:S02]  /*191f0*/  LOP3.LUT R3, R3, 0xffff, RZ, 0xc0, !PT ;  /* 0x0000ffff03037812 */ /* 0x000fe400078ec0ff */
[----:B------:R-:W-:Y:S02]  /*19200*/  LOP3.LUT R200, R200, 0xffff, RZ, 0xc0, !PT ;  /* 0x0000ffffc8c87812 */ /* 0x000fe400078ec0ff */
[----:B------:R-:W-:-:S02]  /*19210*/  LOP3.LUT R199, R199, 0xffff, RZ, 0xc0, !PT ;  /* 0x0000ffffc7c77812 */ /* 0x000fc400078ec0ff */
[----:B------:R-:W-:Y:S01]  /*19220*/  LOP3.LUT R198, R198, 0xffff, RZ, 0xc0, !PT ;  /* 0x0000ffffc6c67812 */ /* 0x000fe200078ec0ff */
[----:B------:R-:W1:Y:S01]  /*19230*/  S2R R153, SR_TID.X ;  /* 0x0000000000997919 */ /* 0x000e620000002100 */
[----:B------:R-:W-:Y:S02]  /*19240*/  LOP3.LUT R197, R197, 0xffff, RZ, 0xc0, !PT ;  /* 0x0000ffffc5c57812 */ /* 0x000fe400078ec0ff */
[----:B------:R-:W-:Y:S01]  /*19250*/  LOP3.LUT R196, R196, 0xffff, RZ, 0xc0, !PT ;  /* 0x0000ffffc4c47812 */ /* 0x000fe200078ec0ff */
[----:B------:R-:W2:Y:S01]  /*19260*/  LDL R127, [R1+0xfa8] ;  /* 0x000fa800017f7983 */ /* 0x000ea20000100800 */
[----:B0-----:R-:W-:-:S03]  /*19270*/  @P0 IMAD.MOV.U32 R4, RZ, RZ, R0 ;  /* 0x000000ffff040224 */ /* 0x001fc600078e0000 */
[----:B------:R-:W2:Y:S01]  /*19280*/  LDL R0, [R1+0x9a0] ;  /* 0x0009a00001007983 */ /* 0x000ea20000100800 */
[----:B------:R-:W-:-:S03]  /*19290*/  @P0 IMAD.MOV.U32 R5, RZ, RZ, R25 ;  /* 0x000000ffff050224 */ /* 0x000fc600078e0019 */
[----:B------:R-:W2:Y:S04]  /*192a0*/  LDL R25, [R1+0x99c] ;  /* 0x00099c0001197983 */ /* 0x000ea80000100800 */
[----:B------:R0:W2:Y:S01]  /*192b0*/  @P0 LDG.E.U8 R16, desc[UR32][R4.64] ;  /* 0x0000002004100981 */ /* 0x0000a2000c1e1100 */
[C---:B------:R-:W-:Y:S01]  /*192c0*/  ISETP.GT.AND P0, PT, R2.reuse, 0x3a, PT ;  /* 0x0000003a0200780c */ /* 0x040fe20003f04270 */
[----:B0-----:R-:W-:Y:S02]  /*192d0*/  @P1 IMAD.MOV.U32 R4, RZ, RZ, R37 ;  /* 0x000000ffff041224 */ /* 0x001fe400078e0025 */
[----:B------:R-:W-:Y:S01]  /*192e0*/  @P1 IMAD.MOV.U32 R5, RZ, RZ, R125 ;  /* 0x000000ffff051224 */ /* 0x000fe200078e007d */
[----:B------:R-:W-:Y:S01]  /*192f0*/  PRMT R201, R201, 0x3340, R3 ;  /* 0x00003340c9c97816 */ /* 0x000fe20000000003 */
[----:B------:R-:W2:Y:S04]  /*19300*/  LDL R125, [R1+0xfac] ;  /* 0x000fac00017d7983 */ /* 0x000ea80000100800 */
[----:B------:R0:W2:Y:S01]  /*19310*/  @P1 LDG.E.U8 R15, desc[UR32][R4.64] ;  /* 0x00000020040f1981 */ /* 0x0000a2000c1e1100 */
[----:B------:R-:W-:-:S02]  /*19320*/  ISETP.GT.AND P1, PT, R2, 0x3b, PT ;  /* 0x0000003b0200780c */ /* 0x000fc40003f24270 */
[----:B------:R-:W-:Y:S01]  /*19330*/  LOP3.LUT R195, R195, 0xffff, RZ, 0xc0, !PT ;  /* 0x0000ffffc3c37812 */ /* 0x000fe200078ec0ff */
[----:B------:R-:W2:Y:S01]  /*19340*/  LDL R37, [R1+0xba0] ;  /* 0x000ba00001257983 */ /* 0x000ea20000100800 */
[----:B0-----:R-:W-:Y:S02]  /*19350*/  @P0 IMAD.MOV.U32 R4, RZ, RZ, R33 ;  /* 0x000000ffff040224 */ /* 0x001fe400078e0021 */
[----:B------:R-:W-:Y:S01]  /*19360*/  @P0 IMAD.MOV.U32 R5, RZ, RZ, R34 ;  /* 0x000000ffff050224 */ /* 0x000fe200078e0022 */
[----:B------:R-:W-:Y:S01]  /*19370*/  PRMT R3, RZ, 0x7610, R3 ;  /* 0x00007610ff037816 */ /* 0x000fe20000000003 */
[----:B------:R-:W2:Y:S04]  /*19380*/  LDL R34, [R1+0xf9c] ;  /* 0x000f9c0001227983 */ /* 0x000ea80000100800 */
[----:B------:R0:W2:Y:S01]  /*19390*/  @P0 LDG.E.U8 R14, desc[UR32][R4.64] ;  /* 0x00000020040e0981 */ /* 0x0000a2000c1e1100 */
[----:B------:R-:W-:-:S02]  /*193a0*/  ISETP.GT.AND P0, PT, R2, 0x3c, PT ;  /* 0x0000003c0200780c */ /* 0x000fc40003f04270 */
[----:B------:R-:W-:Y:S01]  /*193b0*/  LOP3.LUT R194, R194, 0xffff, RZ, 0xc0, !PT ;  /* 0x0000ffffc2c27812 */ /* 0x000fe200078ec0ff */
[----:B------:R-:W2:Y:S01]  /*193c0*/  LDL R33, [R1+0xf48] ;  /* 0x000f480001217983 */ /* 0x000ea20000100800 */
[----:B0-----:R-:W-:Y:S02]  /*193d0*/  @P1 IMAD.MOV.U32 R4, RZ, RZ, R31 ;  /* 0x000000ffff041224 */ /* 0x001fe400078e001f */
[----:B------:R-:W-:Y:S01]  /*193e0*/  @P1 IMAD.MOV.U32 R5, RZ, RZ, R32 ;  /* 0x000000ffff051224 */ /* 0x000fe200078e0020 */
[----:B------:R-:W-:Y:S01]  /*193f0*/  LOP3.LUT R193, R193, 0xffff, RZ, 0xc0, !PT ;  /* 0x0000ffffc1c17812 */ /* 0x000fe200078ec0ff */
        /* <DEDUP_REMOVED lines=13> */
[----:B----4-:R-:W-:Y:S02]  /*194d0*/  @P1 IMAD.MOV.U32 R4, RZ, RZ, R27 ;  /* 0x000000ffff041224 */ /* 0x010fe400078e001b */
[----:B------:R-:W-:Y:S01]  /*194e0*/  @P1 IMAD.MOV.U32 R5, RZ, RZ, R28 ;  /* 0x000000ffff051224 */ /* 0x000fe200078e001c */
[----:B------:R-:W-:Y:S01]  /*194f0*/  LOP3.LUT R189, R189, 0xffff, RZ, 0xc0, !PT ;  /* 0x0000ffffbdbd7812 */ /* 0x000fe200078ec0ff */
[----:B------:R-:W4:Y:S04]  /*19500*/  LDL R28, [R1+0xf8c] ;  /* 0x000f8c00011c7983 */ /* 0x000f280000100800 */
[----:B------:R3:W4:Y:S01]  /*19510*/  @P1 LDG.E.U8 R11, desc[UR32][R4.64] ;  /* 0x00000020040b1981 */ /* 0x000722000c1e1100 */
[----:B------:R-:W-:-:S02]  /*19520*/  LOP3.LUT R7, R7, 0xffff, RZ, 0xc0, !PT ;  /* 0x0000ffff07077812 */ /* 0x000fc400078ec0ff */
[----:B------:R-:W-:Y:S01]  /*19530*/  LOP3.LUT R6, R6, 0xffff, RZ, 0xc0, !PT ;  /* 0x0000ffff06067812 */ /* 0x000fe200078ec0ff */
[----:B------:R-:W4:Y:S01]  /*19540*/  LDL R27, [R1+0xf68] ;  /* 0x000f6800011b7983 */ /* 0x000f220000100800 */
[----:B---3--:R-:W-:-:S03]  /*19550*/  @P0 IMAD.MOV.U32 R4, RZ, RZ, R24 ;  /* 0x000000ffff040224 */ /* 0x008fc600078e0018 */
[----:B------:R-:W3:Y:S01]  /*19560*/  LDL R24, [R1+0xfb0] ;  /* 0x000fb00001187983 */ /* 0x000ee20000100800 */
[----:B--2---:R-:W-:Y:S01]  /*19570*/  @P0 IMAD.MOV.U32 R5, RZ, RZ, R26 ;  /* 0x000000ffff050224 */ /* 0x004fe200078e001a */
[----:B------:R-:W-:Y:S02]  /*19580*/  PRMT R197, R198, 0x3340, R197 ;  /* 0x00003340c6c57816 */ /* 0x000fe400000000c5 */
[----:B------:R-:W2:Y:S04]  /*19590*/  LDL R26, [R1+0xf6c] ;  /* 0x000f6c00011a7983 */ /* 0x000ea80000100800 */
[----:B------:R0:W2:Y:S01]  /*195a0*/  @P0 LDG.E.U8 R10, desc[UR32][R4.64] ;  /* 0x00000020040a0981 */ /* 0x0000a2000c1e1100 */
[----:B------:R-:W-:Y:S02]  /*195b0*/  ISETP.GT.AND P0, PT, R2, 0x3f, PT ;  /* 0x0000003f0200780c */ /* 0x000fe40003f04270 */
[----:B------:R-:W-:-:S02]  /*195c0*/  PRMT R193, R194, 0x3340, R193 ;  /* 0x00003340c2c17816 */ /* 0x000fc400000000c1 */
[----:B------:R-:W-:Y:S02]  /*195d0*/  PRMT R191, R192, 0x3340, R191 ;  /* 0x00003340c0bf7816 */ /* 0x000fe400000000bf */
[----:B------:R-:W-:Y:S02]  /*195e0*/  PRMT R189, R190, 0x3340, R189 ;  /* 0x00003340bebd7816 */ /* 0x000fe400000000bd */
[----:B------:R-:W-:Y:S02]  /*195f0*/  PRMT R7, R7, 0x3340, R6 ;  /* 0x0000334007077816 */ /* 0x000fe40000000006 */
[----:B------:R-:W-:Y:S02]  /*19600*/  PRMT R6, R193, 0x5410, R191 ;  /* 0x00005410c1067816 */ /* 0x000fe400000000bf */
[----:B------:R-:W-:Y:S01]  /*19610*/  PRMT R7, R189, 0x5410, R7 ;  /* 0x00005410bd077816 */ /* 0x000fe20000000007 */
[----:B0-----:R-:W-:Y:S02]  /*19620*/  @P0 IMAD.MOV.U32 R4, RZ, RZ, R0 ;  /* 0x000000ffff040224 */ /* 0x001fe400078e0000 */
[----:B------:R-:W4:Y:S01]  /*19630*/  LDL R0, [R1+0xfc0] ;  /* 0x000fc00001007983 */ /* 0x000f220000100800 */
[----:B------:R-:W-:Y:S01]  /*19640*/  @P0 IMAD.MOV.U32 R5, RZ, RZ, R25 ;  /* 0x000000ffff050224 */ /* 0x000fe200078e0019 */
[----:B------:R-:W-:-:S02]  /*19650*/  LOP3.LUT R188, R188, 0xffff, RZ, 0xc0, !PT ;  /* 0x0000ffffbcbc7812 */ /* 0x000fc400078ec0ff */
[----:B------:R-:W2:Y:S04]  /*19660*/  LDL R25, [R1+0xf4c] ;  /* 0x000f4c0001197983 */ /* 0x000ea80000100800 */
[----:B------:R0:W2:Y:S02]  /*19670*/  @P0 LDG.E.U8 R3, desc[UR32][R4.64] ;  /* 0x0000002004030981 */ /* 0x0000a4000c1e1100 */
[----:B0-----:R-:W-:Y:S02]  /*19680*/  PRMT R4, R200, 0x3340, R199 ;  /* 0x00003340c8047816 */ /* 0x001fe400000000c7 */
[----:B------:R-:W-:Y:S02]  /*19690*/  PRMT R5, R196, 0x3340, R195 ;  /* 0x00003340c4057816 */ /* 0x000fe400000000c3 */
[----:B------:R-:W-:-:S02]  /*196a0*/  PRMT R4, R201, 0x5410, R4 ;  /* 0x00005410c9047816 */ /* 0x000fc40000000004 */
[----:B------:R-:W-:Y:S01]  /*196b0*/  PRMT R5, R197, 0x5410, R5 ;  /* 0x00005410c5057816 */ /* 0x000fe20000000005 */
[----:B------:R-:W-:Y:S06]  /*196c0*/  BAR.SYNC.DEFER_BLOCKING 0x0 ;  /* 0x0000000000007b1d */ /* 0x000fec0000010000 */
[----:B---3--:R0:W-:Y:S04]  /*196d0*/  STS.128 [R24+UR4+0x8000], R4 ;  /* 0x0080000418007988 */ /* 0x0081e80008000c04 */
[----:B0-----:R-:W3:Y:S01]  /*196e0*/  LDL R24, [R1+0xfbc] ;  /* 0x000fbc0001187983 */ /* 0x001ee20000100800 */
[----:B------:R-:W-:-:S02]  /*196f0*/  LOP3.LUT R187, R187, 0xffff, RZ, 0xc0, !PT ;  /* 0x0000ffffbbbb7812 */ /* 0x000fc400078ec0ff */
[----:B------:R-:W-:Y:S02]  /*19700*/  LOP3.LUT R186, R186, 0xffff, RZ, 0xc0, !PT ;  /* 0x0000ffffbaba7812 */ /* 0x000fe400078ec0ff */
[----:B------:R-:W-:Y:S02]  /*19710*/  LOP3.LUT R185, R185, 0xffff, RZ, 0xc0, !PT ;  /* 0x0000ffffb9b97812 */ /* 0x000fe400078ec0ff */
[----:B------:R-:W-:Y:S02]  /*19720*/  LOP3.LUT R184, R184, 0xffff, RZ, 0xc0, !PT ;  /* 0x0000ffffb8b87812 */ /* 0x000fe400078ec0ff */
[----:B------:R-:W-:Y:S02]  /*19730*/  LOP3.LUT R183, R183, 0xffff, RZ, 0xc0, !PT ;  /* 0x0000ffffb7b77812 */ /* 0x000fe400078ec0ff */
[----:B------:R-:W-:Y:S02]  /*19740*/  LOP3.LUT R182, R182, 0xffff, RZ, 0xc0, !PT ;  /* 0x0000ffffb6b67812 */ /* 0x000fe400078ec0ff */
        /* <DEDUP_REMOVED lines=9> */
[----:B------:R-:W-:Y:S02]  /*197e0*/  PRMT R187, R188, 0x3340, R187 ;  /* 0x00003340bcbb7816 */ /* 0x000fe400000000bb */
[----:B------:R-:W-:Y:S02]  /*197f0*/  PRMT R4, R186, 0x3340, R185 ;  /* 0x00003340ba047816 */ /* 0x000fe400000000b9 */
[----:B------:R-:W-:Y:S02]  /*19800*/  PRMT R183, R184, 0x3340, R183 ;  /* 0x00003340b8b77816 */ /* 0x000fe400000000b7 */
[----:B------:R-:W-:-:S02]  /*19810*/  PRMT R5, R182, 0x3340, R181 ;  /* 0x00003340b6057816 */ /* 0x000fc400000000b5 */
[----:B------:R-:W-:Y:S02]  /*19820*/  PRMT R179, R180, 0x3340, R179 ;  /* 0x00003340b4b37816 */ /* 0x000fe400000000b3 */
[----:B------:R-:W-:Y:S02]  /*19830*/  PRMT R6, R178, 0x3340, R177 ;  /* 0x00003340b2067816 */ /* 0x000fe400000000b1 */
[----:B------:R-:W-:Y:S02]  /*19840*/  PRMT R175, R176, 0x3340, R175 ;  /* 0x00003340b0af7816 */ /* 0x000fe400000000af */
[----:B------:R-:W-:Y:S02]  /*19850*/  PRMT R7, R174, 0x3340, R172 ;  /* 0x00003340ae077816 */ /* 0x000fe400000000ac */
[----:B------:R-:W-:Y:S02]  /*19860*/  PRMT R4, R187, 0x5410, R4 ;  /* 0x00005410bb047816 */ /* 0x000fe40000000004 */
[----:B------:R-:W-:-:S02]  /*19870*/  PRMT R5, R183, 0x5410, R5 ;  /* 0x00005410b7057816 */ /* 0x000fc40000000005 */
[----:B------:R-:W-:Y:S02]  /*19880*/  PRMT R6, R179, 0x5410, R6 ;  /* 0x00005410b3067816 */ /* 0x000fe40000000006 */
[----:B------:R-:W-:-:S05]  /*19890*/  PRMT R7, R175, 0x5410, R7 ;  /* 0x00005410af077816 */ /* 0x000fca0000000007 */
[----:B----4-:R1:W-:Y:S02]  /*198a0*/  STS.128 [R0+UR4+0x8000], R4 ;  /* 0x0080000400007988 */ /* 0x0103e40008000c04 */
[----:B-1----:R-:W-:-:S04]  /*198b0*/  LOP3.LUT R0, R153, 0x3f, RZ, 0xc0, !PT ;  /* 0x0000003f99007812 */ /* 0x002fc800078ec0ff */
[----:B------:R-:W-:Y:S02]  /*198c0*/  ISETP.GE.AND P0, PT, R0, R2, PT ;  /* 0x000000020000720c */ /* 0x000fe40003f06270 */
[----:B------:R-:W4:Y:S01]  /*198d0*/  LDL R0, [R1+0xfb8] ;  /* 0x000fb80001007983 */ /* 0x000f220000100800 */
        /* <DEDUP_REMOVED lines=27> */
[----:B------:R-:W-:-:S05]  /*19a90*/  PRMT R7, R159, 0x5410, R7 ;  /* 0x000054109f077816 */ /* 0x000fca0000000007 */
[----:B---3--:R0:W-:Y:S04]  /*19aa0*/  STS.128 [R24+UR4+0x8000], R4 ;  /* 0x0080000418007988 */ /* 0x0081e80008000c04 */
[----:B0-----:R-:W3:Y:S01]  /*19ab0*/  LDL R24, [R1+0xf2c] ;  /* 0x000f2c0001187983 */ /* 0x001ee20000100800 */
[----:B------:R-:W-:Y:S02]  /*19ac0*/  LOP3.LUT R20, R20, 0xffff, RZ, 0xc0, !PT ;  /* 0x0000ffff14147812 */ /* 0x000fe400078ec0ff */
[----:B------:R-:W-:Y:S02]  /*19ad0*/  LOP3.LUT R19, R19, 0xffff, RZ, 0xc0, !PT ;  /* 0x0000ffff13137812 */ /* 0x000fe400078ec0ff */
[----:B------:R-:W-:Y:S02]  /*19ae0*/  LOP3.LUT R18, R18, 0xffff, RZ, 0xc0, !PT ;  /* 0x0000ffff12127812 */ /* 0x000fe400078ec0ff */
[----:B------:R-:W-:-:S02]  /*19af0*/  LOP3.LUT R17, R17, 0xffff, RZ, 0xc0, !PT ;  /* 0x0000ffff11117812 */ /* 0x000fc400078ec0ff */
[----:B------:R-:W-:Y:S02]  /*19b00*/  LOP3.LUT R12, R12, 0xffff, RZ, 0xc0, !PT ;  /* 0x0000ffff0c0c7812 */ /* 0x000fe400078ec0ff */
[----:B------:R-:W-:Y:S02]  /*19b10*/  LOP3.LUT R11, R11, 0xffff, RZ, 0xc0, !PT ;  /* 0x0000ffff0b0b7812 */ /* 0x000fe400078ec0ff */
[----:B--2---:R-:W-:Y:S02]  /*19b20*/  LOP3.LUT R10, R10, 0xffff, RZ, 0xc0, !PT ;  /* 0x0000ffff0a0a7812 */ /* 0x004fe400078ec0ff */
        /* <DEDUP_REMOVED lines=8> */
[----:B------:R-:W-:Y:S01]  /*19bb0*/  LOP3.LUT R13, R13, 0xffff, RZ, 0xc0, !PT ;  /* 0x0000ffff0d0d7812 */ /* 0x000fe200078ec0ff */
[----:B------:R-:W-:Y:S01]  /*19bc0*/  @!P0 IMAD.MOV.U32 R2, RZ, RZ, R125 ;  /* 0x000000ffff028224 */ /* 0x000fe200078e007d */
[----:B------:R-:W-:Y:S01]  /*19bd0*/  PRMT R19, R20, 0x3340, R19 ;  /* 0x0000334014137816 */ /* 0x000fe20000000013 */
[----:B------:R-:W2:Y:S01]  /*19be0*/  LDL.LU R126, [R1+0xd88] ;  /* 0x000d8800017e7983 */ /* 0x000ea20000300800 */
[----:B------:R-:W-:-:S02]  /*19bf0*/  PRMT R5, R18, 0x3340, R17 ;  /* 0x0000334012057816 */ /* 0x000fc40000000011 */
[----:B------:R-:W-:Y:S01]  /*19c00*/  PRMT R7, R12, 0x3340, R11 ;  /* 0x000033400c077816 */ /* 0x000fe2000000000b */
[----:B------:R-:W2:Y:S01]  /*19c10*/  LDL.LU R131, [R1+0xd4c] ;  /* 0x000d4c0001837983 */ /* 0x000ea20000300800 */
[----:B------:R-:W-:Y:S02]  /*19c20*/  PRMT R3, R10, 0x3340, R3 ;  /* 0x000033400a037816 */ /* 0x000fe40000000003 */
[----:B------:R-:W-:Y:S01]  /*19c30*/  PRMT R5, R19, 0x5410, R5 ;  /* 0x0000541013057816 */ /* 0x000fe20000000005 */
[----:B------:R-:W2:Y:S01]  /*19c40*/  LDL.LU R134, [R1+0xd68] ;  /* 0x000d680001867983 */ /* 0x000ea20000300800 */
[----:B------:R-:W-:Y:S01]  /*19c50*/  PRMT R7, R7, 0x5410, R3 ;  /* 0x0000541007077816 */ /* 0x000fe20000000003 */
[----:B------:R-:W-:Y:S01]  /*19c60*/  @!P0 IMAD.MOV.U32 R3, RZ, RZ, R127 ;  /* 0x000000ffff038224 */ /* 0x000fe200078e007f */
[----:B------:R-:W-:Y:S01]  /*19c70*/  PRMT R19, RZ, 0x7610, R19 ;  /* 0x00007610ff137816 */ /* 0x000fe20000000013 */
[----:B------:R-:W2:Y:S01]  /*19c80*/  LDL.LU R139, [R1+0xd2c] ;  /* 0x000d2c00018b7983 */ /* 0x000ea20000300800 */
[----:B------:R-:W-:-:S02]  /*19c90*/  PRMT R23, R157, 0x3340, R23 ;  /* 0x000033409d177816 */ /* 0x000fc40000000017 */
[----:B------:R-:W-:Y:S01]  /*19ca0*/  PRMT R4, R22, 0x3340, R21 ;  /* 0x0000334016047816 */ /* 0x000fe20000000015 */
[----:B------:R-:W2:Y:S01]  /*19cb0*/  LDL.LU R142, [R1+0xd48] ;  /* 0x000d4800018e7983 */ /* 0x000ea20000300800 */
[----:B------:R-:W-:Y:S02]  /*19cc0*/  PRMT R15, R16, 0x3340, R15 ;  /* 0x00003340100f7816 */ /* 0x000fe4000000000f */
[----:B------:R-:W-:Y:S01]  /*19cd0*/  PRMT R6, R14, 0x3340, R13 ;  /* 0x000033400e067816 */ /* 0x000fe2000000000d */
[----:B------:R0:W2:Y:S01]  /*19ce0*/  @!P0 LDG.E.U8 R19, desc[UR32][R2.64] ;  /* 0x0000002002138981 */ /* 0x0000a2000c1e1100 */
[----:B------:R-:W-:Y:S02]  /*19cf0*/  PRMT R18, RZ, 0x7610, R18 ;  /* 0x00007610ff127816 */ /* 0x000fe40000000012 */
[----:B------:R-:W-:Y:S01]  /*19d00*/  PRMT R4, R23, 0x5410, R4 ;  /* 0x0000541017047816 */ /* 0x000fe20000000004 */
[----:B------:R-:W2:Y:S01]  /*19d10*/  LDL.LU R147, [R1+0xd0c] ;  /* 0x000d0c0001937983 */ /* 0x000ea20000300800 */
[----:B------:R-:W-:-:S02]  /*19d20*/  PRMT R6, R15, 0x5410, R6 ;  /* 0x000054100f067816 */ /* 0x000fc40000000006 */
[----:B------:R-:W-:Y:S01]  /*19d30*/  PRMT R17, RZ, 0x7610, R17 ;  /* 0x00007610ff117816 */ /* 0x000fe20000000011 */
[----:B------:R-:W2:Y:S01]  /*19d40*/  LDL.LU R150, [R1+0xd28] ;  /* 0x000d280001967983 */ /* 0x000ea20000300800 */
[----:B0-----:R-:W-:Y:S02]  /*19d50*/  @!P0 IMAD.MOV.U32 R2, RZ, RZ, R34 ;  /* 0x000000ffff028224 */ /* 0x001fe400078e0022 */
[----:B------:R-:W-:-:S05]  /*19d60*/  @!P0 IMAD.MOV.U32 R3, RZ, RZ, R37 ;  /* 0x000000ffff038224 */ /* 0x000fca00078e0025 */
[----:B------:R0:W2:Y:S01]  /*19d70*/  @!P0 LDG.E.U8 R18, desc[UR32][R2.64] ;  /* 0x0000002002128981 */ /* 0x0000a2000c1e1100 */
[----:B------:R-:W-:-:S03]  /*19d80*/  PRMT R16, RZ, 0x7610, R16 ;  /* 0x00007610ff107816 */ /* 0x000fc60000000010 */
[----:B----4-:R1:W-:Y:S01]  /*19d90*/  STS.128 [R0+UR4+0x8000], R4 ;  /* 0x0080000400007988 */ /* 0x0103e20008000c04 */
[----:B0-----:R-:W-:Y:S02]  /*19da0*/  @!P0 IMAD.MOV.U32 R2, RZ, RZ, R28 ;  /* 0x000000ffff028224 */ /* 0x001fe400078e001c */
[----:B------:R-:W-:-:S05]  /*19db0*/  @!P0 IMAD.MOV.U32 R3, RZ, RZ, R29 ;  /* 0x000000ffff038224 */ /* 0x000fca00078e001d */
[----:B------:R0:W4:Y:S04]  /*19dc0*/  @!P0 LDG.E.U8 R17, desc[UR32][R2.64] ;  /* 0x0000002002118981 */ /* 0x000128000c1e1100 */
[----:B-1----:R-:W4:Y:S04]  /*19dd0*/  LDL.LU R0, [R1+0x6c8] ;  /* 0x0006c80001007983 */ /* 0x002f280000300800 */
[----:B------:R-:W2:Y:S04]  /*19de0*/  LDL R29, [R1+0xee8] ;  /* 0x000ee800011d7983 */ /* 0x000ea80000100800 */
[----:B------:R-:W4:Y:S01]  /*19df0*/  LDL R28, [R1+0xeec] ;  /* 0x000eec00011c7983 */ /* 0x000f220000100800 */
[----:B0-----:R-:W-:-:S02]  /*19e00*/  @!P0 IMAD.MOV.U32 R2, RZ, RZ, R26 ;  /* 0x000000ffff028224 */ /* 0x001fc400078e001a */
[----:B------:R-:W-:Y:S01]  /*19e10*/  @!P0 IMAD.MOV.U32 R3, RZ, RZ, R27 ;  /* 0x000000ffff038224 */ /* 0x000fe200078e001b */
[----:B------:R-:W4:Y:S04]  /*19e20*/  LDL R26, [R1+0xecc] ;  /* 0x000ecc00011a7983 */ /* 0x000f280000100800 */
[----:B------:R-:W4:Y:S04]  /*19e30*/  LDL R27, [R1+0xec8] ;  /* 0x000ec800011b7983 */ /* 0x000f280000100800 */
[----:B------:R0:W4:Y:S04]  /*19e40*/  @!P0 LDG.E.U8 R16, desc[UR32][R2.64] ;  /* 0x0000002002108981 */ /* 0x000128000c1e1100 */
[----:B------:R-:W4:Y:S01]  /*19e50*/  LDL R132, [R1+0xea8] ;  /* 0x000ea80001847983 */ /* 0x000f220000100800 */
[----:B------:R-:W-:-:S03]  /*19e60*/  PRMT R15, RZ, 0x7610, R15 ;  /* 0x00007610ff0f7816 */ /* 0x000fc6000000000f */
[----:B------:R-:W4:Y:S01]  /*19e70*/  LDL R130, [R1+0xe88] ;  /* 0x000e880001827983 */ /* 0x000f220000100800 */
[----:B0-----:R-:W-:-:S03]  /*19e80*/  @!P0 IMAD.MOV.U32 R2, RZ, RZ, R25 ;  /* 0x000000ffff028224 */ /* 0x001fc600078e0019 */
[----:B------:R-:W4:Y:S01]  /*19e90*/  LDL R25, [R1+0xeac] ;  /* 0x000eac0001197983 */ /* 0x000f220000100800 */
[----:B------:R-:W-:-:S03]  /*19ea0*/  @!P0 IMAD.MOV.U32 R3, RZ, RZ, R33 ;  /* 0x000000ffff038224 */ /* 0x000fc600078e0021 */
[----:B------:R-:W4:Y:S04]  /*19eb0*/  LDL R129, [R1+0xe8c] ;  /* 0x000e8c0001817983 */ /* 0x000f280000100800 */
[----:B------:R3:W4:Y:S04]  /*19ec0*/  @!P0 LDG.E.U8 R15, desc[UR32][R2.64] ;  /* 0x00000020020f8981 */ /* 0x000728000c1e1100 */
[----:B------:R-:W4:Y:S04]  /*19ed0*/  LDL R128, [R1+0xe68] ;  /* 0x000e680001807983 */ /* 0x000f280000100800 */
[----:B------:R-:W4:Y:S04]  /*19ee0*/  LDL R127, [R1+0xe48] ;  /* 0x000e4800017f7983 */ /* 0x000f280000100800 */
[----:B------:R-:W4:Y:S04]  /*19ef0*/  LDL R125, [R1+0xe4c] ;  /* 0x000e4c00017d7983 */ /* 0x000f280000100800 */
[----:B------:R-:W4:Y:S04]  /*19f00*/  LDL R37, [R1+0xe28] ;  /* 0x000e280001257983 */ /* 0x000f280000100800 */
[----:B------:R-:W4:Y:S01]  /*19f10*/  LDL R34, [R1+0xe2c] ;  /* 0x000e2c0001227983 */ /* 0x000f220000100800 */
[----:B------:R-:W-:-:S03]  /*19f20*/  PRMT R14, RZ, 0x7610, R14 ;  /* 0x00007610ff0e7816 */ /* 0x000fc6000000000e */
[----:B------:R-:W4:Y:S01]  /*19f30*/  LDL R33, [R1+0xe08] ;  /* 0x000e080001217983 */ /* 0x000f220000100800 */
[----:B---3--:R-:W-:-:S03]  /*19f40*/  @!P0 IMAD.MOV.U32 R2, RZ, RZ, R24 ;  /* 0x000000ffff028224 */ /* 0x008fc600078e0018 */
[----:B------:R-:W3:Y:S01]  /*19f50*/  LDL R24, [R1+0xe6c] ;  /* 0x000e6c0001187983 */ /* 0x000ee20000100800 */
[----:B------:R-:W-:-:S03]  /*19f60*/  @!P0 IMAD.MOV.U32 R3, RZ, RZ, R32 ;  /* 0x000000ffff038224 */ /* 0x000fc600078e0020 */
[----:B------:R-:W3:Y:S04]  /*19f70*/  LDL R32, [R1+0xe0c] ;  /* 0x000e0c0001207983 */ /* 0x000ee80000100800 */
[----:B------:R0:W3:Y:S01]  /*19f80*/  @!P0 LDG.E.U8 R14, desc[UR32][R2.64] ;  /* 0x00000020020e8981 */ /* 0x0000e2000c1e1100 */
[----:B------:R-:W-:Y:S01]  /*19f90*/  PRMT R13, RZ, 0x7610, R13 ;  /* 0x00007610ff0d7816 */ /* 0x000fe2000000000d */
[----:B0-----:R-:W-:Y:S02]  /*19fa0*/  @!P0 IMAD.MOV.U32 R3, RZ, RZ, R31 ;  /* 0x000000ffff038224 */ /* 0x001fe400078e001f */
[----:B------:R-:W3:Y:S01]  /*19fb0*/  LDL R31, [R1+0xde8] ;  /* 0x000de800011f7983 */ /* 0x000ee20000100800 */
[----:B------:R-:W-:Y:S01]  /*19fc0*/  @!P0 IMAD.MOV.U32 R2, RZ, RZ, R30 ;  /* 0x000000ffff028224 */ /* 0x000fe200078e001e */
[----:B------:R-:W-:-:S02]  /*19fd0*/  PRMT R12, RZ, 0x7610, R12 ;  /* 0x00007610ff0c7816 */ /* 0x000fc4000000000c */
[----:B------:R-:W3:Y:S04]  /*19fe0*/  LDL R30, [R1+0xdec] ;  /* 0x000dec00011e7983 */ /* 0x000ee80000100800 */
[----:B------:R2:W3:Y:S01]  /*19ff0*/  @!P0 LDG.E.U8 R13, desc[UR32][R2.64] ;  /* 0x00000020020d8981 */ /* 0x0004e2000c1e1100 */
[----:B------:R-:W-:Y:S02]  /*1a000*/  PRMT R11, RZ, 0x7610, R11 ;  /* 0x00007610ff0b7816 */ /* 0x000fe4000000000b */
[----:B------:R-:W-:Y:S02]  /*1a010*/  PRMT R10, RZ, 0x7610, R10 ;  /* 0x00007610ff0a7816 */ /* 0x000fe4000000000a */
[----:B------:R-:W-:Y:S01]  /*1a020*/  PRMT R7, RZ, 0x7610, R7 ;  /* 0x00007610ff077816 */ /* 0x000fe20000000007 */
[----:B--2---:R-:W-:-:S02]  /*1a030*/  @!P0 IMAD.MOV.U32 R3, RZ, RZ, R29 ;  /* 0x000000ffff038224 */ /* 0x004fc400078e001d */
[----:B------:R-:W2:Y:S01]  /*1a040*/  LDL R29, [R1+0xdc8] ;  /* 0x000dc800011d7983 */ /* 0x000ea20000100800 */
[----:B----4-:R-:W-:-:S03]  /*1a050*/  @!P0 IMAD.MOV.U32 R2, RZ, RZ, R28 ;  /* 0x000000ffff028224 */ /* 0x010fc600078e001c */
[----:B------:R-:W4:Y:S04]  /*1a060*/  LDL R28, [R1+0xdcc] ;  /* 0x000dcc00011c7983 */ /* 0x000f280000100800 */
[----:B------:R0:W4:Y:S02]  /*1a070*/  @!P0 LDG.E.U8 R12, desc[UR32][R2.64] ;  /* 0x00000020020c8981 */ /* 0x000124000c1e1100 */
[----:B0-----:R-:W-:Y:S02]  /*1a080*/  @!P0 IMAD.MOV.U32 R2, RZ, RZ, R26 ;  /* 0x000000ffff028224 */ /* 0x001fe400078e001a */
[----:B------:R-:W-:Y:S01]  /*1a090*/  @!P0 IMAD.MOV.U32 R3, RZ, RZ, R27 ;  /* 0x000000ffff038224 */ /* 0x000fe200078e001b */
[----:B------:R-:W4:Y:S04]  /*1a0a0*/  LDL R26, [R1+0xdac] ;  /* 0x000dac00011a7983 */ /* 0x000f280000100800 */
[----:B------:R0:W4:Y:S04]  /*1a0b0*/  @!P0 LDG.E.U8 R11, desc[UR32][R2.64] ;  /* 0x00000020020b8981 */ /* 0x000128000c1e1100 */
[----:B------:R-:W4:Y:S01]  /*1a0c0*/  LDL R27, [R1+0xda8] ;  /* 0x000da800011b7983 */ /* 0x000f220000100800 */
[----:B0-----:R-:W-:-:S02]  /*1a0d0*/  @!P0 IMAD.MOV.U32 R2, RZ, RZ, R25 ;  /* 0x000000ffff028224 */ /* 0x001fc400078e0019 */
[----:B------:R-:W-:Y:S01]  /*1a0e0*/  @!P0 IMAD.MOV.U32 R3, RZ, RZ, R132 ;  /* 0x000000ffff038224 */ /* 0x000fe200078e0084 */
[----:B------:R-:W4:Y:S04]  /*1a0f0*/  LDL R25, [R1+0xd8c] ;  /* 0x000d8c0001197983 */ /* 0x000f280000100800 */
[----:B------:R0:W4:Y:S02]  /*1a100*/  @!P0 LDG.E.U8 R10, desc[UR32][R2.64] ;  /* 0x00000020020a8981 */ /* 0x000124000c1e1100 */
[----:B0-----:R-:W-:Y:S02]  /*1a110*/  @!P0 IMAD.MOV.U32 R2, RZ, RZ, R129 ;  /* 0x000000ffff028224 */ /* 0x001fe400078e0081 */
[----:B------:R-:W-:Y:S01]  /*1a120*/  @!P0 IMAD.MOV.U32 R3, RZ, RZ, R130 ;  /* 0x000000ffff038224 */ /* 0x000fe200078e0082 */
[----:B------:R-:W-:Y:S01]  /*1a130*/  PRMT R6, RZ, 0x7610, R6 ;  /* 0x00007610ff067816 */ /* 0x000fe20000000006 */
[----:B------:R-:W4:Y:S04]  /*1a140*/  LDL R129, [R1+0x930] ;  /* 0x0009300001817983 */ /* 0x000f280000100800 */
[----:B------:R3:W4:Y:S02]  /*1a150*/  @!P0 LDG.E.U8 R7, desc[UR32][R2.64] ;  /* 0x0000002002078981 */ /* 0x000724000c1e1100 */
[----:B---3--:R-:W-:-:S02]  /*1a160*/  @!P0 IMAD.MOV.U32 R2, RZ, RZ, R24 ;  /* 0x000000ffff028224 */ /* 0x008fc400078e0018 */
[----:B------:R-:W3:Y:S01]  /*1a170*/  LDL R24, [R1+0xd6c] ;  /* 0x000d6c0001187983 */ /* 0x000ee20000100800 */
[----:B------:R-:W-:Y:S01]  /*1a180*/  @!P0 IMAD.MOV.U32 R3, RZ, RZ, R128 ;  /* 0x000000ffff038224 */ /* 0x000fe200078e0080 */
[----:B------:R-:W-:Y:S02]  /*1a190*/  PRMT R5, RZ, 0x7610, R5 ;  /* 0x00007610ff057816 */ /* 0x000fe40000000005 */
[----:B------:R-:W-:Y:S01]  /*1a1a0*/  PRMT R4, RZ, 0x7610, R4 ;  /* 0x00007610ff047816 */ /* 0x000fe20000000004 */
[----:B------:R-:W3:Y:S04]  /*1a1b0*/  LDL R128, [R1+0x934] ;  /* 0x0009340001807983 */ /* 0x000ee80000100800 */
[----:B------:R0:W3:Y:S02]  /*1a1c0*/  @!P0 LDG.E.U8 R6, desc[UR32][R2.64] ;  /* 0x0000002002068981 */ /* 0x0000e4000c1e1100 */
[----:B0-----:R-:W-:-:S02]  /*1a1d0*/  @!P0 IMAD.MOV.U32 R2, RZ, RZ, R125 ;  /* 0x000000ffff028224 */ /* 0x001fc400078e007d */
[----:B------:R-:W-:Y:S01]  /*1a1e0*/  @!P0 IMAD.MOV.U32 R3, RZ, RZ, R127 ;  /* 0x000000ffff038224 */ /* 0x000fe200078e007f */
[----:B------:R-:W-:Y:S01]  /*1a1f0*/  PRMT R20, RZ, 0x7610, R20 ;  /* 0x00007610ff147816 */ /* 0x000fe20000000014 */
[----:B------:R-:W3:Y:S04]  /*1a200*/  LDL R127, [R1+0xc88] ;  /* 0x000c8800017f7983 */ /* 0x000ee80000100800 */
[----:B------:R0:W3:Y:S01]  /*1a210*/  @!P0 LDG.E.U8 R5, desc[UR32][R2.64] ;  /* 0x0000002002058981 */ /* 0x0000e2000c1e1100 */
[----:B------:R-:W-:Y:S02]  /*1a220*/  PRMT R21, RZ, 0x7610, R21 ;  /* 0x00007610ff157816 */ /* 0x000fe40000000015 */
[----:B------:R-:W-:Y:S01]  /*1a230*/  PRMT R23, RZ, 0x7610, R23 ;  /* 0x00007610ff177816 */ /* 0x000fe20000000017 */
[----:B------:R-:W3:Y:S01]  /*1a240*/  LDL R125, [R1+0xc8c] ;  /* 0x000c8c00017d7983 */ /* 0x000ee20000100800 */
[----:B0-----:R-:W-:-:S02]  /*1a250*/  @!P0 IMAD.MOV.U32 R2, RZ, RZ, R34 ;  /* 0x000000ffff028224 */ /* 0x001fc400078e0022 */
[----:B------:R-:W-:Y:S01]  /*1a260*/  @!P0 IMAD.MOV.U32 R3, RZ, RZ, R37 ;  /* 0x000000ffff038224 */ /* 0x000fe200078e0025 */
[----:B------:R-:W3:Y:S04]  /*1a270*/  LDL R34, [R1+0xcec] ;  /* 0x000cec0001227983 */ /* 0x000ee80000100800 */
[----:B------:R0:W3:Y:S04]  /*1a280*/  @!P0 LDG.E.U8 R4, desc[UR32][R2.64] ;  /* 0x0000002002048981 */ /* 0x0000e8000c1e1100 */
[----:B------:R-:W3:Y:S01]  /*1a290*/  LDL R37, [R1+0xce8] ;  /* 0x000ce80001257983 */ /* 0x000ee20000100800 */
        /* <DEDUP_REMOVED lines=8> */
[----:B0-----:R-:W-:-:S03]  /*1a320*/  @!P0 IMAD.MOV.U32 R3, RZ, RZ, R31 ;  /* 0x000000ffff038224 */ /* 0x001fc600078e001f */
[----:B------:R-:W3:Y:S01]  /*1a330*/  LDL R31, [R1+0xd08] ;  /* 0x000d0800011f7983 */ /* 0x000ee20000100800 */
[----:B------:R-:W-:-:S03]  /*1a340*/  @!P0 IMAD.MOV.U32 R2, RZ, RZ, R30 ;  /* 0x000000ffff028224 */ /* 0x000fc600078e001e */
[----:B------:R-:W3:Y:S04]  /*1a350*/  LDL R30, [R1+0xccc] ;  /* 0x000ccc00011e7983 */ /* 0x000ee80000100800 */
[----:B------:R2:W3:Y:S02]  /*1a360*/  @!P0 LDG.E.U8 R21, desc[UR32][R2.64] ;  /* 0x0000002002158981 */ /* 0x0004e4000c1e1100 */
[----:B--2---:R-:W-:Y:S02]  /*1a370*/  @!P0 IMAD.MOV.U32 R3, RZ, RZ, R29 ;  /* 0x000000ffff038224 */ /* 0x004fe400078e001d */
[----:B------:R-:W2:Y:S01]  /*1a380*/  LDL R29, [R1+0xca8] ;  /* 0x000ca800011d7983 */ /* 0x000ea20000100800 */
[----:B----4-:R-:W-:-:S03]  /*1a390*/  @!P0 IMAD.MOV.U32 R2, RZ, RZ, R28 ;  /* 0x000000ffff028224 */ /* 0x010fc600078e001c */
[----:B------:R-:W4:Y:S04]  /*1a3a0*/  LDL R28, [R1+0xcac] ;  /* 0x000cac00011c7983 */ /* 0x000f280000100800 */
[----:B------:R0:W2:Y:S02]  /*1a3b0*/  @!P0 LDG.E.U8 R23, desc[UR32][R2.64] ;  /* 0x0000002002178981 */ /* 0x0000a4000c1e1100 */
[----:B0-----:R-:W-:Y:S01]  /*1a3c0*/  @!P0 IMAD.MOV.U32 R2, RZ, RZ, R26 ;  /* 0x000000ffff028224 */ /* 0x001fe200078e001a */
[----:B------:R-:W-:Y:S01]  /*1a3d0*/  PRMT R159, RZ, 0x7610, R159 ;  /* 0x00007610ff9f7816 */ /* 0x000fe2000000009f */
[----:B------:R-:W2:Y:S01]  /*1a3e0*/  LDL R26, [R1+0xc48] ;  /* 0x000c4800011a7983 */ /* 0x000ea20000100800 */
[----:B------:R-:W-:-:S03]  /*1a3f0*/  @!P0 IMAD.MOV.U32 R3, RZ, RZ, R27 ;  /* 0x000000ffff038224 */ /* 0x000fc600078e001b */
[----:B------:R-:W2:Y:S04]  /*1a400*/  LDL R27, [R1+0xc68] ;  /* 0x000c6800011b7983 */ /* 0x000ea80000100800 */
[----:B------:R0:W2:Y:S02]  /*1a410*/  @!P0 LDG.E.U8 R156, desc[UR32][R2.64] ;  /* 0x00000020029c8981 */ /* 0x0000a4000c1e1100 */
[----:B0-----:R-:W-:Y:S02]  /*1a420*/  @!P0 IMAD.MOV.U32 R2, RZ, RZ, R25 ;  /* 0x000000ffff028224 */ /* 0x001fe400078e0019 */
[----:B------:R-:W-:Y:S01]  /*1a430*/  @!P0 IMAD.MOV.U32 R3, RZ, RZ, R126 ;  /* 0x000000ffff038224 */ /* 0x000fe200078e007e */
[----:B------:R-:W2:Y:S04]  /*1a440*/  LDL R25, [R1+0xc4c] ;  /* 0x000c4c0001197983 */ /* 0x000ea80000100800 */
[----:B------:R3:W2:Y:S02]  /*1a450*/  @!P0 LDG.E.U8 R157, desc[UR32][R2.64] ;  /* 0x00000020029d8981 */ /* 0x0006a4000c1e1100 */
[----:B---3--:R-:W-:-:S02]  /*1a460*/  @!P0 IMAD.MOV.U32 R2, RZ, RZ, R24 ;  /* 0x000000ffff028224 */ /* 0x008fc400078e0018 */
[----:B------:R-:W3:Y:S01]  /*1a470*/  LDL R24, [R1+0xc6c] ;  /* 0x000c6c0001187983 */ /* 0x000ee20000100800 */
[----:B------:R-:W-:-:S05]  /*1a480*/  @!P0 IMAD.MOV.U32 R3, RZ, RZ, R134 ;  /* 0x000000ffff038224 */ /* 0x000fca00078e0086 */
[----:B------:R0:W3:Y:S01]  /*1a490*/  @!P0 LDG.E.U8 R158, desc[UR32][R2.64] ;  /* 0x00000020029e8981 */ /* 0x0000e2000c1e1100 */
[----:B------:R-:W-:Y:S01]  /*1a4a0*/  PRMT R160, RZ, 0x7610, R160 ;  /* 0x00007610ffa07816 */ /* 0x000fe200000000a0 */
[----:B0-----:R-:W-:Y:S02]  /*1a4b0*/  @!P0 IMAD.MOV.U32 R2, RZ, RZ, R131 ;  /* 0x000000ffff028224 */ /* 0x001fe400078e0083 */
[----:B------:R-:W-:-:S05]  /*1a4c0*/  @!P0 IMAD.MOV.U32 R3, RZ, RZ, R142 ;  /* 0x000000ffff038224 */ /* 0x000fca00078e008e */
[----:B------:R0:W3:Y:S02]  /*1a4d0*/  @!P0 LDG.E.U8 R159, desc[UR32][R2.64] ;  /* 0x00000020029f8981 */ /* 0x0000e4000c1e1100 */
[----:B0-----:R-:W-:Y:S02]  /*1a4e0*/  @!P0 IMAD.MOV.U32 R2, RZ, RZ, R139 ;  /* 0x000000ffff028224 */ /* 0x001fe400078e008b */
[----:B------:R-:W-:-:S05]  /*1a4f0*/  @!P0 IMAD.MOV.U32 R3, RZ, RZ, R150 ;  /* 0x000000ffff038224 */ /* 0x000fca00078e0096 */
[----:B------:R0:W3:Y:S01]  /*1a500*/  @!P0 LDG.E.U8 R160, desc[UR32][R2.64] ;  /* 0x0000002002a08981 */ /* 0x0000e2000c1e1100 */
[----:B------:R-:W-:Y:S02]  /*1a510*/  PRMT R162, RZ, 0x7610, R162 ;  /* 0x00007610ffa27816 */ /* 0x000fe400000000a2 */
[----:B------:R-:W-:Y:S01]  /*1a520*/  PRMT R163, RZ, 0x7610, R163 ;  /* 0x00007610ffa37816 */ /* 0x000fe200000000a3 */
[----:B0-----:R-:W-:Y:S01]  /*1a530*/  @!P0 IMAD.MOV.U32 R2, RZ, RZ, R147 ;  /* 0x000000ffff028224 */ /* 0x001fe200078e0093 */
[----:B------:R-:W-:Y:S01]  /*1a540*/  PRMT R164, RZ, 0x7610, R164 ;  /* 0x00007610ffa47816 */ /* 0x000fe200000000a4 */
[----:B------:R-:W-:Y:S02]  /*1a550*/  @!P0 IMAD.MOV.U32 R3, RZ, RZ, R31 ;  /* 0x000000ffff038224 */ /* 0x000fe400078e001f */
[----:B------:R-:W3:Y:S04]  /*1a560*/  LDL R31, [R1+0xc2c] ;  /* 0x000c2c00011f7983 */ /* 0x000ee80000100800 */
[----:B------:R0:W3:Y:S02]  /*1a570*/  @!P0 LDG.E.U8 R162, desc[UR32][R2.64] ;  /* 0x0000002002a28981 */ /* 0x0000e4000c1e1100 */
[----:B0-----:R-:W-:-:S02]  /*1a580*/  @!P0 IMAD.MOV.U32 R2, RZ, RZ, R34 ;  /* 0x000000ffff028224 */ /* 0x001fc400078e0022 */
[----:B------:R-:W-:Y:S01]  /*1a590*/  @!P0 IMAD.MOV.U32 R3, RZ, RZ, R37 ;  /* 0x000000ffff038224 */ /* 0x000fe200078e0025 */
[----:B------:R-:W3:Y:S04]  /*1a5a0*/  LDL R34, [R1+0xc0c] ;  /* 0x000c0c0001227983 */ /* 0x000ee80000100800 */
[----:B------:R-:W3:Y:S04]  /*1a5b0*/  LDL R37, [R1+0xc08] ;  /* 0x000c080001257983 */ /* 0x000ee80000100800 */
[----:B------:R0:W3:Y:S01]  /*1a5c0*/  @!P0 LDG.E.U8 R163, desc[UR32][R2.64] ;  /* 0x0000002002a38981 */ /* 0x0000e2000c1e1100 */
[----:B------:R-:W-:Y:S01]  /*1a5d0*/  PRMT R165, RZ, 0x7610, R165 ;  /* 0x00007610ffa57816 */ /* 0x000fe200000000a5 */
[----:B0-----:R-:W-:-:S02]  /*1a5e0*/  @!P0 IMAD.MOV.U32 R2, RZ, RZ, R30 ;  /* 0x000000ffff028224 */ /* 0x001fc400078e001e */
[----:B------:R-:W-:Y:S01]  /*1a5f0*/  @!P0 IMAD.MOV.U32 R3, RZ, RZ, R33 ;  /* 0x000000ffff038224 */ /* 0x000fe200078e0021 */
[----:B------:R-:W3:Y:S04]  /*1a600*/  LDL R30, [R1+0xbec] ;  /* 0x000bec00011e7983 */ /* 0x000ee80000100800 */
[----:B------:R4:W3:Y:S04]  /*1a610*/  @!P0 LDG.E.U8 R164, desc[UR32][R2.64] ;  /* 0x0000002002a48981 */ /* 0x0008e8000c1e1100 */
[----:B------:R-:W3:Y:S01]  /*1a620*/  LDL R33, [R1+0xbe8] ;  /* 0x000be80001217983 */ /* 0x000ee20000100800 */
[----:B------:R-:W-:Y:S01]  /*1a630*/  PRMT R166, RZ, 0x7610, R166 ;  /* 0x00007610ffa67816 */ /* 0x000fe200000000a6 */
[----:B----4-:R-:W-:-:S02]  /*1a640*/  @!P0 IMAD.MOV.U32 R2, RZ, RZ, R28 ;  /* 0x000000ffff028224 */ /* 0x010fc400078e001c */
[----:B--2---:R-:W-:Y:S01]  /*1a650*/  @!P0 IMAD.MOV.U32 R3, RZ, RZ, R29 ;  /* 0x000000ffff038224 */ /* 0x004fe200078e001d */
[----:B------:R-:W2:Y:S04]  /*1a660*/  LDL R28, [R1+0xbcc] ;  /* 0x000bcc00011c7983 */ /* 0x000ea80000100800 */
[----:B------:R0:W4:Y:S04]  /*1a670*/  @!P0 LDG.E.U8 R165, desc[UR32][R2.64] ;  /* 0x0000002002a58981 */ /* 0x000128000c1e1100 */
[----:B------:R-:W4:Y:S01]  /*1a680*/  LDL R29, [R1+0xbc8] ;  /* 0x000bc800011d7983 */ /* 0x000f220000100800 */
[----:B------:R-:W-:Y:S01]  /*1a690*/  PRMT R167, RZ, 0x7610, R167 ;  /* 0x00007610ffa77816 */ /* 0x000fe200000000a7 */
[----:B0-----:R-:W-:-:S02]  /*1a6a0*/  @!P0 IMAD.MOV.U32 R2, RZ, RZ, R125 ;  /* 0x000000ffff028224 */ /* 0x001fc400078e007d */
[----:B------:R-:W-:Y:S01]  /*1a6b0*/  @!P0 IMAD.MOV.U32 R3, RZ, RZ, R127 ;  /* 0x000000ffff038224 */ /* 0x000fe200078e007f */
[----:B------:R-:W-:Y:S01]  /*1a6c0*/  PRMT R169, RZ, 0x7610, R169 ;  /* 0x00007610ffa97816 */ /* 0x000fe200000000a9 */
[----:B------:R-:W4:Y:S04]  /*1a6d0*/  LDL R127, [R1+0x910] ;  /* 0x00091000017f7983 */ /* 0x000f280000100800 */
[----:B------:R0:W4:Y:S01]  /*1a6e0*/  @!P0 LDG.E.U8 R166, desc[UR32][R2.64] ;  /* 0x0000002002a68981 */ /* 0x000122000c1e1100 */
[----:B------:R-:W-:Y:S02]  /*1a6f0*/  PRMT R170, RZ, 0x7610, R170 ;  /* 0x00007610ffaa7816 */ /* 0x000fe400000000aa */
[----:B------:R-:W-:Y:S01]  /*1a700*/  PRMT R171, RZ, 0x7610, R171 ;  /* 0x00007610ffab7816 */ /* 0x000fe200000000ab */
[----:B------:R-:W4:Y:S01]  /*1a710*/  LDL R125, [R1+0x914] ;  /* 0x00091400017d7983 */ /* 0x000f220000100800 */
[----:B0-----:R-:W-:-:S03]  /*1a720*/  @!P0 IMAD.MOV.U32 R3, RZ, RZ, R27 ;  /* 0x000000ffff038224 */ /* 0x001fc600078e001b */
[----:B------:R-:W4:Y:S01]  /*1a730*/  LDL R27, [R1+0x990] ;  /* 0x00099000011b7983 */ /* 0x000f220000100800 */
[----:B---3--:R-:W-:-:S03]  /*1a740*/  @!P0 IMAD.MOV.U32 R2, RZ, RZ, R24 ;  /* 0x000000ffff028224 */ /* 0x008fc600078e0018 */
[----:B------:R-:W3:Y:S04]  /*1a750*/  LDL R24, [R1+0x994] ;  /* 0x0009940001187983 */ /* 0x000ee80000100800 */
[----:B------:R0:W3:Y:S02]  /*1a760*/  @!P0 LDG.E.U8 R167, desc[UR32][R2.64] ;  /* 0x0000002002a78981 */ /* 0x0000e4000c1e1100 */
[----:B0-----:R-:W-:Y:S02]  /*1a770*/  @!P0 IMAD.MOV.U32 R2, RZ, RZ, R25 ;  /* 0x000000ffff028224 */ /* 0x001fe400078e0019 */
[----:B------:R-:W3:Y:S01]  /*1a780*/  LDL R25, [R1+0x974] ;  /* 0x0009740001197983 */ /* 0x000ee20000100800 */
[----:B------:R-:W-:-:S03]  /*1a790*/  @!P0 IMAD.MOV.U32 R3, RZ, RZ, R26 ;  /* 0x000000ffff038224 */ /* 0x000fc600078e001a */
[----:B------:R-:W3:Y:S04]  /*1a7a0*/  LDL R26, [R1+0x970] ;  /* 0x00097000011a7983 */ /* 0x000ee80000100800 */
[----:B------:R0:W3:Y:S02]  /*1a7b0*/  @!P0 LDG.E.U8 R169, desc[UR32][R2.64] ;  /* 0x0000002002a98981 */ /* 0x0000e4000c1e1100 */
[----:B0-----:R-:W-:Y:S02]  /*1a7c0*/  @!P0 IMAD.MOV.U32 R3, RZ, RZ, R32 ;  /* 0x000000ffff038224 */ /* 0x001fe400078e0020 */
[----:B------:R-:W3:Y:S01]  /*1a7d0*/  LDL R32, [R1+0x950] ;  /* 0x0009500001207983 */ /* 0x000ee20000100800 */
[----:B------:R-:W-:Y:S02]  /*1a7e0*/  PRMT R172, RZ, 0x7610, R172 ;  /* 0x00007610ffac7816 */ /* 0x000fe400000000ac */
[----:B------:R-:W-:Y:S01]  /*1a7f0*/  PRMT R173, RZ, 0x7610, R173 ;  /* 0x00007610ffad7816 */ /* 0x000fe200000000ad */
[----:B------:R-:W-:-:S02]  /*1a800*/  @!P0 IMAD.MOV.U32 R2, RZ, RZ, R31 ;  /* 0x000000ffff028224 */ /* 0x000fc400078e001f */
        /* <DEDUP_REMOVED lines=9> */
[----:B------:R-:W-:-:S03]  /*1a8a0*/  @!P0 IMAD.MOV.U32 R3, RZ, RZ, R33 ;  /* 0x000000ffff038224 */ /* 0x000fc600078e0021 */
[----:B------:R-:W3:Y:S04]  /*1a8b0*/  LDL R33, [R1+0x8d4] ;  /* 0x0008d40001217983 */ /* 0x000ee80000100800 */
[----:B------:R2:W3:Y:S01]  /*1a8c0*/  @!P0 LDG.E.U8 R172, desc[UR32][R2.64] ;  /* 0x0000002002ac8981 */ /* 0x0004e2000c1e1100 */
[----:B------:R-:W-:Y:S01]  /*1a8d0*/  PRMT R174, RZ, 0x7610, R174 ;  /* 0x00007610ffae7816 */ /* 0x000fe200000000ae */
[----:B--2---:R-:W-:Y:S02]  /*1a8e0*/  @!P0 IMAD.MOV.U32 R2, RZ, RZ, R28 ;  /* 0x000000ffff028224 */ /* 0x004fe400078e001c */
[----:B----4-:R-:W-:Y:S01]  /*1a8f0*/  @!P0 IMAD.MOV.U32 R3, RZ, RZ, R29 ;  /* 0x000000ffff038224 */ /* 0x010fe200078e001d */
[----:B------:R-:W2:Y:S04]  /*1a900*/  LDL R28, [R1+0x8b4] ;  /* 0x0008b400011c7983 */ /* 0x000ea80000100800 */
[----:B------:R-:W4:Y:S04]  /*1a910*/  LDL R29, [R1+0x8b0] ;  /* 0x0008b000011d7983 */ /* 0x000f280000100800 */
[----:B------:R0:W4:Y:S02]  /*1a920*/  @!P0 LDG.E.U8 R173, desc[UR32][R2.64] ;  /* 0x0000002002ad8981 */ /* 0x000124000c1e1100 */
[----:B0-----:R-:W-:-:S02]  /*1a930*/  @!P0 IMAD.MOV.U32 R3, RZ, RZ, R27 ;  /* 0x000000ffff038224 */ /* 0x001fc400078e001b */
[----:B------:R-:W4:Y:S01]  /*1a940*/  LDL R27, [R1+0x890] ;  /* 0x00089000011b7983 */ /* 0x000f220000100800 */
[----:B---3--:R-:W-:-:S03]  /*1a950*/  @!P0 IMAD.MOV.U32 R2, RZ, RZ, R24 ;  /* 0x000000ffff028224 */ /* 0x008fc600078e0018 */
[----:B------:R-:W3:Y:S04]  /*1a960*/  LDL R24, [R1+0x894] ;  /* 0x0008940001187983 */ /* 0x000ee80000100800 */
[----:B------:R0:W3:Y:S02]  /*1a970*/  @!P0 LDG.E.U8 R174, desc[UR32][R2.64] ;  /* 0x0000002002ae8981 */ /* 0x0000e4000c1e1100 */
[----:B0-----:R-:W-:Y:S02]  /*1a980*/  @!P0 IMAD.MOV.U32 R2, RZ, RZ, R25 ;  /* 0x000000ffff028224 */ /* 0x001fe400078e0019 */
[----:B------:R-:W3:Y:S01]  /*1a990*/  LDL R25, [R1+0x874] ;  /* 0x0008740001197983 */ /* 0x000ee20000100800 */
[----:B------:R-:W-:-:S03]  /*1a9a0*/  @!P0 IMAD.MOV.U32 R3, RZ, RZ, R26 ;  /* 0x000000ffff038224 */ /* 0x000fc600078e001a */
[----:B------:R-:W3:Y:S01]  /*1a9b0*/  LDL R26, [R1+0x870] ;  /* 0x00087000011a7983 */ /* 0x000ee20000100800 */
[----:B------:R-:W-:Y:S02]  /*1a9c0*/  PRMT R176, RZ, 0x7610, R176 ;  /* 0x00007610ffb07816 */ /* 0x000fe400000000b0 */
[----:B------:R-:W-:-:S04]  /*1a9d0*/  PRMT R177, RZ, 0x7610, R177 ;  /* 0x00007610ffb17816 */ /* 0x000fc800000000b1 */
[----:B------:R0:W3:Y:S01]  /*1a9e0*/  @!P0 LDG.E.U8 R176, desc[UR32][R2.64] ;  /* 0x0000002002b08981 */ /* 0x0000e2000c1e1100 */
[----:B------:R-:W-:Y:S01]  /*1a9f0*/  PRMT R178, RZ, 0x7610, R178 ;  /* 0x00007610ffb27816 */ /* 0x000fe200000000b2 */
[----:B0-----:R-:W-:Y:S01]  /*1aa00*/  @!P0 IMAD.MOV.U32 R3, RZ, RZ, R32 ;  /* 0x000000ffff038224 */ /* 0x001fe200078e0020 */
[----:B------:R-:W-:Y:S01]  /*1aa10*/  PRMT R179, RZ, 0x7610, R179 ;  /* 0x00007610ffb37816 */ /* 0x000fe200000000b3 */
[----:B------:R-:W3:Y:S01]  /*1aa20*/  LDL R32, [R1+0x850] ;  /* 0x0008500001207983 */ /* 0x000ee20000100800 */
[----:B------:R-:W-:Y:S02]  /*1aa30*/  PRMT R180, RZ, 0x7610, R180 ;  /* 0x00007610ffb47816 */ /* 0x000fe400000000b4 */
[----:B------:R-:W-:Y:S01]  /*1aa40*/  PRMT R181, RZ, 0x7610, R181 ;  /* 0x00007610ffb57816 */ /* 0x000fe200000000b5 */
[----:B------:R-:W-:Y:S02]  /*1aa50*/  @!P0 IMAD.MOV.U32 R2, RZ, RZ, R31 ;  /* 0x000000ffff028224 */ /* 0x000fe400078e001f */
[----:B------:R-:W3:Y:S04]  /*1aa60*/  LDL R31, [R1+0x854] ;  /* 0x00085400011f7983 */ /* 0x000ee80000100800 */
[----:B------:R0:W3:Y:S02]  /*1aa70*/  @!P0 LDG.E.U8 R177, desc[UR32][R2.64] ;  /* 0x0000002002b18981 */ /* 0x0000e4000c1e1100 */
[----:B0-----:R-:W-:-:S02]  /*1aa80*/  @!P0 IMAD.MOV.U32 R2, RZ, RZ, R128 ;  /* 0x000000ffff028224 */ /* 0x001fc400078e0080 */
[----:B------:R-:W-:-:S05]  /*1aa90*/  @!P0 IMAD.MOV.U32 R3, RZ, RZ, R129 ;  /* 0x000000ffff038224 */ /* 0x000fca00078e0081 */
[----:B------:R0:W3:Y:S02]  /*1aaa0*/  @!P0 LDG.E.U8 R178, desc[UR32][R2.64] ;  /* 0x0000002002b28981 */ /* 0x0000e4000c1e1100 */
[----:B0-----:R-:W-:Y:S02]  /*1aab0*/  @!P0 IMAD.MOV.U32 R2, RZ, RZ, R125 ;  /* 0x000000ffff028224 */ /* 0x001fe400078e007d */
[----:B------:R-:W-:-:S05]  /*1aac0*/  @!P0 IMAD.MOV.U32 R3, RZ, RZ, R127 ;  /* 0x000000ffff038224 */ /* 0x000fca00078e007f */
[----:B------:R0:W3:Y:S02]  /*1aad0*/  @!P0 LDG.E.U8 R179, desc[UR32][R2.64] ;  /* 0x0000002002b38981 */ /* 0x0000e4000c1e1100 */
[----:B0-----:R-:W-:Y:S02]  /*1aae0*/  @!P0 IMAD.MOV.U32 R2, RZ, RZ, R30 ;  /* 0x000000ffff028224 */ /* 0x001fe400078e001e */
[----:B------:R-:W-:Y:S01]  /*1aaf0*/  @!P0 IMAD.MOV.U32 R3, RZ, RZ, R37 ;  /* 0x000000ffff038224 */ /* 0x000fe200078e0025 */
[----:B------:R-:W3:Y:S04]  /*1ab00*/  LDL R30, [R1+0x830] ;  /* 0x00083000011e7983 */ /* 0x000ee80000100800 */
[----:B------:R0:W3:Y:S04]  /*1ab10*/  @!P0 LDG.E.U8 R180, desc[UR32][R2.64] ;  /* 0x0000002002b48981 */ /* 0x0000e8000c1e1100 */
[----:B------:R-:W3:Y:S01]  /*1ab20*/  LDL.LU R235, [R1+0x834] ;  /* 0x0008340001eb7983 */ /* 0x000ee20000300800 */
[----:B------:R-:W-:-:S02]  /*1ab30*/  PRMT R183, RZ, 0x7610, R183 ;  /* 0x00007610ffb77816 */ /* 0x000fc400000000b7 */
[----:B------:R-:W-:Y:S01]  /*1ab40*/  PRMT R184, RZ, 0x7610, R184 ;  /* 0x00007610ffb87816 */ /* 0x000fe200000000b8 */
[----:B------:R-:W3:Y:S01]  /*1ab50*/  LDL R132, [R1+0x7b0] ;  /* 0x0007b00001847983 */ /* 0x000ee20000100800 */
[----:B0-----:R-:W-:Y:S02]  /*1ab60*/  @!P0 IMAD.MOV.U32 R2, RZ, RZ, R33 ;  /* 0x000000ffff028224 */ /* 0x001fe400078e0021 */
[----:B------:R-:W-:Y:S01]  /*1ab70*/  @!P0 IMAD.MOV.U32 R3, RZ, RZ, R34 ;  /* 0x000000ffff038224 */ /* 0x000fe200078e0022 */
[----:B------:R-:W3:Y:S04]  /*1ab80*/  LDL R130, [R1+0x7b4] ;  /* 0x0007b40001827983 */ /* 0x000ee80000100800 */
[----:B------:R2:W3:Y:S04]  /*1ab90*/  @!P0 LDG.E.U8 R181, desc[UR32][R2.64] ;  /* 0x0000002002b58981 */ /* 0x0004e8000c1e1100 */
[----:B------:R-:W3:Y:S04]  /*1aba0*/  LDL R129, [R1+0x790] ;  /* 0x0007900001817983 */ /* 0x000ee80000100800 */
[----:B------:R-:W3:Y:S01]  /*1abb0*/  LDL R128, [R1+0x794] ;  /* 0x0007940001807983 */ /* 0x000ee20000100800 */
[----:B--2---:R-:W-:-:S02]  /*1abc0*/  @!P0 IMAD.MOV.U32 R2, RZ, RZ, R28 ;  /* 0x000000ffff028224 */ /* 0x004fc400078e001c */
[----:B----4-:R-:W-:Y:S01]  /*1abd0*/  @!P0 IMAD.MOV.U32 R3, RZ, RZ, R29 ;  /* 0x000000ffff038224 */ /* 0x010fe200078e001d */
[----:B------:R-:W2:Y:S04]  /*1abe0*/  LDL R28, [R1+0x814] ;  /* 0x00081400011c7983 */ /* 0x000ea80000100800 */
[----:B------:R-:W4:Y:S04]  /*1abf0*/  LDL R29, [R1+0x810] ;  /* 0x00081000011d7983 */ /* 0x000f280000100800 */
[----:B------:R0:W4:Y:S04]  /*1ac00*/  @!P0 LDG.E.U8 R183, desc[UR32][R2.64] ;  /* 0x0000002002b78981 */ /* 0x000128000c1e1100 */
[----:B------:R-:W4:Y:S04]  /*1ac10*/  LDL R127, [R1+0x770] ;  /* 0x00077000017f7983 */ /* 0x000f280000100800 */
[----:B------:R-:W4:Y:S01]  /*1ac20*/  LDL R125, [R1+0x774] ;  /* 0x00077400017d7983 */ /* 0x000f220000100800 */
[----:B0-----:R-:W-:-:S03]  /*1ac30*/  @!P0 IMAD.MOV.U32 R3, RZ, RZ, R27 ;  /* 0x000000ffff038224 */ /* 0x001fc600078e001b */
[----:B------:R-:W4:Y:S01]  /*1ac40*/  LDL R27, [R1+0x7f0] ;  /* 0x0007f000011b7983 */ /* 0x000f220000100800 */
[----:B------:R-:W-:-:S03]  /*1ac50*/  PRMT R185, RZ, 0x7610, R185 ;  /* 0x00007610ffb97816 */ /* 0x000fc600000000b9 */
[----:B------:R-:W4:Y:S04]  /*1ac60*/  LDL R37, [R1+0x750] ;  /* 0x0007500001257983 */ /* 0x000f280000100800 */
[----:B------:R-:W4:Y:S01]  /*1ac70*/  LDL R34, [R1+0x754] ;  /* 0x0007540001227983 */ /* 0x000f220000100800 */
[----:B------:R-:W-:-:S03]  /*1ac80*/  PRMT R186, RZ, 0x7610, R186 ;  /* 0x00007610ffba7816 */ /* 0x000fc600000000ba */
        /* <DEDUP_REMOVED lines=19> */
[----:B------:R-:W-:-:S05]  /*1adc0*/  @!P0 IMAD.MOV.U32 R2, RZ, RZ, R235 ;  /* 0x000000ffff028224 */ /* 0x000fca00078e00eb */
[----:B------:R2:W3:Y:S02]  /*1add0*/  @!P0 LDG.E.U8 R187, desc[UR32][R2.64] ;  /* 0x0000002002bb8981 */ /* 0x0004e4000c1e1100 */
[----:B--2---:R-:W-:Y:S02]  /*1ade0*/  @!P0 IMAD.MOV.U32 R2, RZ, RZ, R28 ;  /* 0x000000ffff028224 */ /* 0x004fe400078e001c */
[----:B------:R-:W2:Y:S01]  /*1adf0*/  LDL R28, [R1+0x6f4] ;  /* 0x0006f400011c7983 */ /* 0x000ea20000100800 */
[----:B----4-:R-:W-:-:S03]  /*1ae00*/  @!P0 IMAD.MOV.U32 R3, RZ, RZ, R29 ;  /* 0x000000ffff038224 */ /* 0x010fc600078e001d */
[----:B------:R-:W4:Y:S04]  /*1ae10*/  LDL R29, [R1+0x6f0] ;  /* 0x0006f000011d7983 */ /* 0x000f280000100800 */
[----:B------:R0:W4:Y:S02]  /*1ae20*/  @!P0 LDG.E.U8 R188, desc[UR32][R2.64] ;  /* 0x0000002002bc8981 */ /* 0x000124000c1e1100 */
[----:B0-----:R-:W-:Y:S02]  /*1ae30*/  @!P0 IMAD.MOV.U32 R3, RZ, RZ, R27 ;  /* 0x000000ffff038224 */ /* 0x001fe400078e001b */
[----:B------:R-:W4:Y:S01]  /*1ae40*/  LDL R27, [R1+0x6d0] ;  /* 0x0006d000011b7983 */ /* 0x000f220000100800 */
[----:B---3--:R-:W-:-:S03]  /*1ae50*/  @!P0 IMAD.MOV.U32 R2, RZ, RZ, R24 ;  /* 0x000000ffff028224 */ /* 0x008fc600078e0018 */
[----:B------:R-:W3:Y:S04]  /*1ae60*/  LDL R24, [R1+0x6d4] ;  /* 0x0006d40001187983 */ /* 0x000ee80000100800 */
[----:B------:R0:W3:Y:S02]  /*1ae70*/  @!P0 LDG.E.U8 R190, desc[UR32][R2.64] ;  /* 0x0000002002be8981 */ /* 0x0000e4000c1e1100 */
[----:B0-----:R-:W-:Y:S02]  /*1ae80*/  @!P0 IMAD.MOV.U32 R2, RZ, RZ, R25 ;  /* 0x000000ffff028224 */ /* 0x001fe400078e0019 */
[----:B------:R-:W3:Y:S01]  /*1ae90*/  LDL R25, [R1+0x6b4] ;  /* 0x0006b40001197983 */ /* 0x000ee20000100800 */
[----:B------:R-:W-:Y:S01]  /*1aea0*/  PRMT R193, RZ, 0x7610, R193 ;  /* 0x00007610ffc17816 */ /* 0x000fe200000000c1 */
[----:B------:R-:W-:Y:S01]  /*1aeb0*/  @!P0 IMAD.MOV.U32 R3, RZ, RZ, R26 ;  /* 0x000000ffff038224 */ /* 0x000fe200078e001a */
[----:B------:R-:W-:Y:S01]  /*1aec0*/  PRMT R197, RZ, 0x7610, R197 ;  /* 0x00007610ffc57816 */ /* 0x000fe200000000c5 */
[----:B------:R-:W3:Y:S04]  /*1aed0*/  LDL R26, [R1+0x6b0] ;  /* 0x0006b000011a7983 */ /* 0x000ee80000100800 */
[----:B------:R0:W3:Y:S01]  /*1aee0*/  @!P0 LDG.E.U8 R193, desc[UR32][R2.64] ;  /* 0x0000002002c18981 */ /* 0x0000e2000c1e1100 */
[----:B------:R-:W-:-:S02]  /*1aef0*/  PRMT R200, RZ, 0x7610, R200 ;  /* 0x00007610ffc87816 */ /* 0x000fc400000000c8 */
[----:B------:R-:W-:Y:S01]  /*1af00*/  PRMT R203, RZ, 0x7610, R203 ;  /* 0x00007610ffcb7816 */ /* 0x000fe200000000cb */
[----:B------:R-:W3:Y:S01]  /*1af10*/  LDL.LU R252, [R1+0x690] ;  /* 0x0006900001fc7983 */ /* 0x000ee20000300800 */
[----:B------:R-:W-:Y:S02]  /*1af20*/  PRMT R204, RZ, 0x7610, R204 ;  /* 0x00007610ffcc7816 */ /* 0x000fe400000000cc */
[----:B------:R-:W-:Y:S01]  /*1af30*/  PRMT R206, RZ, 0x7610, R206 ;  /* 0x00007610ffce7816 */ /* 0x000fe200000000ce */
[----:B------:R-:W3:Y:S01]  /*1af40*/  LDL.LU R244, [R1+0x694] ;  /* 0x0006940001f47983 */ /* 0x000ee20000300800 */
[----:B0-----:R-:W-:Y:S02]  /*1af50*/  @!P0 IMAD.MOV.U32 R2, RZ, RZ, R130 ;  /* 0x000000ffff028224 */ /* 0x001fe400078e0082 */
[----:B------:R-:W-:-:S05]  /*1af60*/  @!P0 IMAD.MOV.U32 R3, RZ, RZ, R132 ;  /* 0x000000ffff038224 */ /* 0x000fca00078e0084 */
[----:B------:R0:W3:Y:S02]  /*1af70*/  @!P0 LDG.E.U8 R197, desc[UR32][R2.64] ;  /* 0x0000002002c58981 */ /* 0x0000e4000c1e1100 */
        /* <DEDUP_REMOVED lines=8> */
[----:B------:R0:W3:Y:S01]  /*1b000*/  @!P0 LDG.E.U8 R204, desc[UR32][R2.64] ;  /* 0x0000002002cc8981 */ /* 0x0000e2000c1e1100 */
[----:B------:R-:W-:Y:S01]  /*1b010*/  PRMT R208, RZ, 0x7610, R208 ;  /* 0x00007610ffd07816 */ /* 0x000fe200000000d0 */
        /* <DEDUP_REMOVED lines=8> */
[----:B--2---:R-:W-:Y:S02]  /*1b0a0*/  @!P0 IMAD.MOV.U32 R2, RZ, RZ, R28 ;  /* 0x000000ffff028224 */ /* 0x004fe400078e001c */
[----:B----4-:R-:W-:-:S05]  /*1b0b0*/  @!P0 IMAD.MOV.U32 R3, RZ, RZ, R29 ;  /* 0x000000ffff038224 */ /* 0x010fca00078e001d */
[----:B------:R0:W2:Y:S02]  /*1b0c0*/  @!P0 LDG.E.U8 R209, desc[UR32][R2.64] ;  /* 0x0000002002d18981 */ /* 0x0000a4000c1e1100 */
[----:B0-----:R-:W-:Y:S02]  /*1b0d0*/  @!P0 IMAD.MOV.U32 R3, RZ, RZ, R27 ;  /* 0x000000ffff038224 */ /* 0x001fe400078e001b */
[----:B---3--:R-:W-:Y:S02]  /*1b0e0*/  @!P0 IMAD.MOV.U32 R2, RZ, RZ, R24 ;  /* 0x000000ffff028224 */ /* 0x008fe400078e0018 */
[----:B------:R-:W3:Y:S04]  /*1b0f0*/  LDL R24, [R1+0x634] ;  /* 0x0006340001187983 */ /* 0x000ee80000100800 */
[----:B------:R-:W4:Y:S04]  /*1b100*/  LDL.LU R31, [R1+0x670] ;  /* 0x00067000011f7983 */ /* 0x000f280000300800 */
[----:B------:R-:W2:Y:S04]  /*1b110*/  LDL.LU R153, [R1+0x674] ;  /* 0x0006740001997983 */ /* 0x000ea80000300800 */
[----:B------:R0:W3:Y:S04]  /*1b120*/  @!P0 LDG.E.U8 R210, desc[UR32][R2.64] ;  /* 0x0000002002d28981 */ /* 0x0000e8000c1e1100 */
[----:B------:R-:W3:Y:S04]  /*1b130*/  LDL R34, [R1+0x998] ;  /* 0x0009980001227983 */ /* 0x000ee80000100800 */
[----:B------:R-:W3:Y:S01]  /*1b140*/  LDL R30, [R1+0xbac] ;  /* 0x000bac00011e7983 */ /* 0x000ee20000100800 */
[----:B0-----:R-:W-:-:S03]  /*1b150*/  @!P0 IMAD.MOV.U32 R2, RZ, RZ, R25 ;  /* 0x000000ffff028224 */ /* 0x001fc600078e0019 */
[----:B------:R-:W3:Y:S04]  /*1b160*/  LDL.LU R27, [R1+0x630] ;  /* 0x00063000011b7983 */ /* 0x000ee80000300800 */
[----:B------:R-:W3:Y:S04]  /*1b170*/  LDL.LU R25, [R1+0x610] ;  /* 0x0006100001197983 */ /* 0x000ee80000300800 */
[----:B------:R-:W3:Y:S04]  /*1b180*/  LDL.LU R37, [R1+0x614] ;  /* 0x0006140001257983 */ /* 0x000ee80000300800 */
[----:B------:R-:W3:Y:S04]  /*1b190*/  LDL.LU R29, [R1+0x654] ;  /* 0x00065400011d7983 */ /* 0x000ee80000300800 */
[----:B------:R-:W3:Y:S04]  /*1b1a0*/  LDL.LU R233, [R1+0x650] ;  /* 0x0006500001e97983 */ /* 0x000ee80000300800 */
[----:B------:R-:W3:Y:S04]  /*1b1b0*/  LDL.LU R125, [R1+0xd64] ;  /* 0x000d6400017d7983 */ /* 0x000ee80000300800 */
[----:B------:R-:W3:Y:S04]  /*1b1c0*/  LDL.LU R128, [R1+0xd80] ;  /* 0x000d800001807983 */ /* 0x000ee80000300800 */
[----:B------:R-:W3:Y:S01]  /*1b1d0*/  LDL.LU R133, [R1+0xd44] ;  /* 0x000d440001857983 */ /* 0x000ee20000300800 */
[----:B------:R-:W-:-:S03]  /*1b1e0*/  PRMT R211, RZ, 0x7610, R211 ;  /* 0x00007610ffd37816 */ /* 0x000fc600000000d3 */
[----:B------:R-:W3:Y:S01]  /*1b1f0*/  LDL.LU R136, [R1+0xd60] ;  /* 0x000d600001887983 */ /* 0x000ee20000300800 */
[----:B------:R-:W-:-:S03]  /*1b200*/  @!P0 IMAD.MOV.U32 R3, RZ, RZ, R26 ;  /* 0x000000ffff038224 */ /* 0x000fc600078e001a */
[----:B------:R-:W3:Y:S04]  /*1b210*/  LDL.LU R141, [R1+0xd24] ;  /* 0x000d2400018d7983 */ /* 0x000ee80000300800 */
[----:B------:R-:W3:Y:S04]  /*1b220*/  LDL.LU R144, [R1+0xd40] ;  /* 0x000d400001907983 */ /* 0x000ee80000300800 */
[----:B------:R-:W3:Y:S04]  /*1b230*/  LDL.LU R149, [R1+0xd04] ;  /* 0x000d040001957983 */ /* 0x000ee80000300800 */
[----:B------:R-:W3:Y:S01]  /*1b240*/  LDL R32, [R1+0xf98] ;  /* 0x000f980001207983 */ /* 0x000ee20000100800 */
[----:B------:R-:W-:-:S03]  /*1b250*/  PRMT R213, RZ, 0x7610, R213 ;  /* 0x00007610ffd57816 */ /* 0x000fc600000000d5 */
[----:B------:R0:W3:Y:S01]  /*1b260*/  @!P0 LDG.E.U8 R211, desc[UR32][R2.64] ;  /* 0x0000002002d38981 */ /* 0x0000e2000c1e1100 */
[----:B------:R-:W-:-:S03]  /*1b270*/  PRMT R215, RZ, 0x7610, R215 ;  /* 0x00007610ffd77816 */ /* 0x000fc600000000d7 */
[----:B------:R-:W3:Y:S01]  /*1b280*/  LDL R129, [R1+0xb9c] ;  /* 0x000b9c0001817983 */ /* 0x000ee20000100800 */
[----:B------:R-:W-:-:S03]  /*1b290*/  PRMT R216, RZ, 0x7610, R216 ;  /* 0x00007610ffd87816 */ /* 0x000fc600000000d8 */
[----:B------:R-:W3:Y:S01]  /*1b2a0*/  LDL R28, [R1+0xf80] ;  /* 0x000f8000011c7983 */ /* 0x000ee20000100800 */
[----:B0-----:R-:W-:Y:S02]  /*1b2b0*/  @!P0 IMAD.MOV.U32 R2, RZ, RZ, R244 ;  /* 0x000000ffff028224 */ /* 0x001fe400078e00f4 */
[----:B------:R-:W-:Y:S01]  /*1b2c0*/  @!P0 IMAD.MOV.U32 R3, RZ, RZ, R252 ;  /* 0x000000ffff038224 */ /* 0x000fe200078e00fc */
[----:B------:R-:W3:Y:S04]  /*1b2d0*/  LDL R26, [R1+0xf84] ;  /* 0x000f8400011a7983 */ /* 0x000ee80000100800 */
[----:B------:R4:W3:Y:S01]  /*1b2e0*/  @!P0 LDG.E.U8 R213, desc[UR32][R2.64] ;  /* 0x0000002002d58981 */ /* 0x0008e2000c1e1100 */
[----:B------:R-:W-:Y:S02]  /*1b2f0*/  PRMT R217, RZ, 0x7610, R217 ;  /* 0x00007610ffd97816 */ /* 0x000fe400000000d9 */
[----:B------:R-:W-:Y:S01]  /*1b300*/  PRMT R219, RZ, 0x7610, R219 ;  /* 0x00007610ffdb7816 */ /* 0x000fe200000000db */
[----:B------:R-:W3:Y:S01]  /*1b310*/  LDL R127, [R1+0xf60] ;  /* 0x000f6000017f7983 */ /* 0x000ee20000100800 */
[----:B------:R-:W-:-:S02]  /*1b320*/  PRMT R220, RZ, 0x7610, R220 ;  /* 0x00007610ffdc7816 */ /* 0x000fc400000000dc */
[----:B------:R-:W-:Y:S01]  /*1b330*/  PRMT R222, RZ, 0x7610, R222 ;  /* 0x00007610ffde7816 */ /* 0x000fe200000000de */
[----:B------:R-:W3:Y:S01]  /*1b340*/  LDL R33, [R1+0xf44] ;  /* 0x000f440001217983 */ /* 0x000ee20000100800 */
[----:B----4-:R-:W-:Y:S02]  /*1b350*/  @!P0 IMAD.MOV.U32 R3, RZ, RZ, R31 ;  /* 0x000000ffff038224 */ /* 0x010fe400078e001f */
[----:B--2---:R-:W-:-:S05]  /*1b360*/  @!P0 IMAD.MOV.U32 R2, RZ, RZ, R153 ;  /* 0x000000ffff028224 */ /* 0x004fca00078e0099 */
[----:B------:R3:W2:Y:S02]  /*1b370*/  @!P0 LDG.E.U8 R215, desc[UR32][R2.64] ;  /* 0x0000002002d78981 */ /* 0x0006a4000c1e1100 */
[----:B---3--:R-:W-:Y:S02]  /*1b380*/  @!P0 IMAD.MOV.U32 R2, RZ, RZ, R29 ;  /* 0x000000ffff028224 */ /* 0x008fe400078e001d */
[----:B------:R-:W-:-:S05]  /*1b390*/  @!P0 IMAD.MOV.U32 R3, RZ, RZ, R233 ;  /* 0x000000ffff038224 */ /* 0x000fca00078e00e9 */
[----:B------:R0:W3:Y:S02]  /*1b3a0*/  @!P0 LDG.E.U8 R216, desc[UR32][R2.64] ;  /* 0x0000002002d88981 */ /* 0x0000e4000c1e1100 */
[----:B0-----:R-:W-:Y:S02]  /*1b3b0*/  @!P0 IMAD.MOV.U32 R2, RZ, RZ, R24 ;  /* 0x000000ffff028224 */ /* 0x001fe400078e0018 */
[----:B------:R-:W4:Y:S01]  /*1b3c0*/  LDL R24, [R1+0xf64] ;  /* 0x000f640001187983 */ /* 0x000f220000100800 */
[----:B------:R-:W-:-:S05]  /*1b3d0*/  @!P0 IMAD.MOV.U32 R3, RZ, RZ, R27 ;  /* 0x000000ffff038224 */ /* 0x000fca00078e001b */
[----:B------:R0:W3:Y:S02]  /*1b3e0*/  @!P0 LDG.E.U8 R217, desc[UR32][R2.64] ;  /* 0x0000002002d98981 */ /* 0x0000e4000c1e1100 */
[----:B0-----:R-:W-:Y:S02]  /*1b3f0*/  @!P0 IMAD.MOV.U32 R2, RZ, RZ, R37 ;  /* 0x000000ffff028224 */ /* 0x001fe400078e0025 */
[----:B------:R-:W-:-:S05]  /*1b400*/  @!P0 IMAD.MOV.U32 R3, RZ, RZ, R25 ;  /* 0x000000ffff038224 */ /* 0x000fca00078e0019 */
[----:B------:R0:W3:Y:S04]  /*1b410*/  @!P0 LDG.E.U8 R219, desc[UR32][R2.64] ;  /* 0x0000002002db8981 */ /* 0x0000e8000c1e1100 */
[----:B------:R1:W-:Y:S01]  /*1b420*/  STL [R1+0x1038], R250 ;  /* 0x001038fa01007387 */ /* 0x0003e20000100800 */
[----:B0-----:R-:W-:Y:S02]  /*1b430*/  @!P0 IMAD.MOV.U32 R2, RZ, RZ, R250 ;  /* 0x000000ffff028224 */ /* 0x001fe400078e00fa */
[----:B------:R-:W-:Y:S01]  /*1b440*/  @!P0 IMAD.MOV.U32 R3, RZ, RZ, R249 ;  /* 0x000000ffff038224 */ /* 0x000fe200078e00f9 */
[----:B-1----:R-:W2:Y:S04]  /*1b450*/  LDL.LU R250, [R1+0x6ac] ;  /* 0x0006ac0001fa7983 */ /* 0x002ea80000300800 */
[----:B------:R0:W3:Y:S04]  /*1b460*/  @!P0 LDG.E.U8 R220, desc[UR32][R2.64] ;  /* 0x0000002002dc8981 */ /* 0x0000e8000c1e1100 */
[----:B------:R1:W-:Y:S01]  /*1b470*/  STL [R1+0x1034], R249 ;  /* 0x001034f901007387 */ /* 0x0003e20000100800 */
[----:B0-----:R-:W-:-:S02]  /*1b480*/  @!P0 IMAD.MOV.U32 R2, RZ, RZ, R242 ;  /* 0x000000ffff028224 */ /* 0x001fc400078e00f2 */
[----:B------:R-:W-:Y:S01]  /*1b490*/  @!P0 IMAD.MOV.U32 R3, RZ, RZ, R241 ;  /* 0x000000ffff038224 */ /* 0x000fe200078e00f1 */
[----:B-1----:R-:W3:Y:S04]  /*1b4a0*/  LDL.LU R249, [R1+0x6a4] ;  /* 0x0006a40001f97983 */ /* 0x002ee80000300800 */
[----:B------:R0:W-:Y:S04]  /*1b4b0*/  STL [R1+0x1040], R242 ;  /* 0x001040f201007387 */ /* 0x0001e80000100800 */
[----:B------:R1:W3:Y:S04]  /*1b4c0*/  @!P0 LDG.E.U8 R222, desc[UR32][R2.64] ;  /* 0x0000002002de8981 */ /* 0x0002e8000c1e1100 */
[----:B0-----:R-:W2:Y:S04]  /*1b4d0*/  LDL.LU R242, [R1+0x6e8] ;  /* 0x0006e80001f27983 */ /* 0x001ea80000300800 */
[----:B------:R0:W-:Y:S01]  /*1b4e0*/  STL [R1+0x103c], R241 ;  /* 0x00103cf101007387 */ /* 0x0001e20000100800 */
[----:B-1----:R-:W-:Y:S01]  /*1b4f0*/  @!P0 IMAD.MOV.U32 R3, RZ, RZ, R34 ;  /* 0x000000ffff038224 */ /* 0x002fe200078e0022 */
[----:B------:R-:W-:Y:S01]  /*1b500*/  PRMT R225, RZ, 0x7610, R225 ;  /* 0x00007610ffe17816 */ /* 0x000fe200000000e1 */
[----:B------:R-:W-:-:S05]  /*1b510*/  @!P0 IMAD.MOV.U32 R2, RZ, RZ, R30 ;  /* 0x000000ffff028224 */ /* 0x000fca00078e001e */
[----:B------:R1:W3:Y:S04]  /*1b520*/  @!P0 LDG.E.U8 R225, desc[UR32][R2.64] ;  /* 0x0000002002e18981 */ /* 0x0002e8000c1e1100 */
[----:B0-----:R-:W3:Y:S04]  /*1b530*/  LDL.LU R241, [R1+0x6e0] ;  /* 0x0006e00001f17983 */ /* 0x001ee80000300800 */
[----:B------:R-:W2:Y:S04]  /*1b540*/  LDL R34, [R1+0xf40] ;  /* 0x000f400001227983 */ /* 0x000ea80000100800 */
[----:B------:R-:W3:Y:S04]  /*1b550*/  LDL R30, [R1+0xf24] ;  /* 0x000f2400011e7983 */ /* 0x000ee80000100800 */
[----:B------:R-:W3:Y:S01]  /*1b560*/  LDL R130, [R1+0xf20] ;  /* 0x000f200001827983 */ /* 0x000ee20000100800 */
[----:B-1----:R-:W-:-:S03]  /*1b570*/  @!P0 IMAD.MOV.U32 R2, RZ, RZ, R32 ;  /* 0x000000ffff028224 */ /* 0x002fc600078e0020 */
[----:B------:R-:W3:Y:S01]  /*1b580*/  LDL R32, [R1+0xf04] ;  /* 0x000f040001207983 */ /* 0x000ee20000100800 */
[----:B------:R-:W-:Y:S01]  /*1b590*/  PRMT R224, RZ, 0x7610, R224 ;  /* 0x00007610ffe07816 */ /* 0x000fe200000000e0 */
[----:B------:R-:W-:Y:S02]  /*1b5a0*/  @!P0 IMAD.MOV.U32 R3, RZ, RZ, R129 ;  /* 0x000000ffff038224 */ /* 0x000fe400078e0081 */
[----:B------:R-:W3:Y:S01]  /*1b5b0*/  LDL R129, [R1+0xf00] ;  /* 0x000f000001817983 */ /* 0x000ee20000100800 */
[----:B------:R-:W-:-:S03]  /*1b5c0*/  PRMT R223, RZ, 0x7610, R223 ;  /* 0x00007610ffdf7816 */ /* 0x000fc600000000df */
[----:B------:R0:W3:Y:S01]  /*1b5d0*/  @!P0 LDG.E.U8 R224, desc[UR32][R2.64] ;  /* 0x0000002002e08981 */ /* 0x0000e2000c1e1100 */
[----:B------:R-:W-:Y:S02]  /*1b5e0*/  PRMT R221, RZ, 0x7610, R221 ;  /* 0x00007610ffdd7816 */ /* 0x000fe400000000dd */
[----:B------:R-:W-:Y:S01]  /*1b5f0*/  PRMT R218, RZ, 0x7610, R218 ;  /* 0x00007610ffda7816 */ /* 0x000fe200000000da */
[----:B------:R-:W3:Y:S01]  /*1b600*/  LDL R135, [R1+0xe40] ;  /* 0x000e400001877983 */ /* 0x000ee20000100800 */
[----:B------:R-:W-:Y:S02]  /*1b610*/  PRMT R214, RZ, 0x7610, R214 ;  /* 0x00007610ffd67816 */ /* 0x000fe400000000d6 */
[----:B------:R-:W-:Y:S01]  /*1b620*/  PRMT R207, RZ, 0x7610, R207 ;  /* 0x00007610ffcf7816 */ /* 0x000fe200000000cf */
[----:B------:R-:W3:Y:S01]  /*1b630*/  LDL R132, [R1+0xe20] ;  /* 0x000e200001847983 */ /* 0x000ee20000100800 */
[----:B0-----:R-:W-:Y:S02]  /*1b640*/  @!P0 IMAD.MOV.U32 R2, RZ, RZ, R26 ;  /* 0x000000ffff028224 */ /* 0x001fe400078e001a */
[----:B------:R-:W-:Y:S01]  /*1b650*/  @!P0 IMAD.MOV.U32 R3, RZ, RZ, R28 ;  /* 0x000000ffff038224 */ /* 0x000fe200078e001c */
[----:B------:R-:W3:Y:S04]  /*1b660*/  LDL R26, [R1+0xee4] ;  /* 0x000ee400011a7983 */ /* 0x000ee80000100800 */
[----:B------:R-:W3:Y:S04]  /*1b670*/  LDL R28, [R1+0xee0] ;  /* 0x000ee000011c7983 */ /* 0x000ee80000100800 */
[----:B------:R4:W3:Y:S02]  /*1b680*/  @!P0 LDG.E.U8 R223, desc[UR32][R2.64] ;  /* 0x0000002002df8981 */ /* 0x0008e4000c1e1100 */
[----:B----4-:R-:W-:-:S02]  /*1b690*/  @!P0 IMAD.MOV.U32 R2, RZ, RZ, R24 ;  /* 0x000000ffff028224 */ /* 0x010fc400078e0018 */
[----:B------:R-:W4:Y:S01]  /*1b6a0*/  LDL R24, [R1+0xec4] ;  /* 0x000ec40001187983 */ /* 0x000f220000100800 */
[----:B------:R-:W-:-:S03]  /*1b6b0*/  @!P0 IMAD.MOV.U32 R3, RZ, RZ, R127 ;  /* 0x000000ffff038224 */ /* 0x000fc600078e007f */
[----:B------:R-:W4:Y:S04]  /*1b6c0*/  LDL R127, [R1+0xec0] ;  /* 0x000ec000017f7983 */ /* 0x000f280000100800 */
[----:B------:R0:W4:Y:S02]  /*1b6d0*/  @!P0 LDG.E.U8 R221, desc[UR32][R2.64] ;  /* 0x0000002002dd8981 */ /* 0x000124000c1e1100 */
[----:B0-----:R-:W-:Y:S02]  /*1b6e0*/  @!P0 IMAD.MOV.U32 R2, RZ, RZ, R33 ;  /* 0x000000ffff028224 */ /* 0x001fe400078e0021 */
[----:B------:R-:W4:Y:S01]  /*1b6f0*/  LDL R33, [R1+0xea4] ;  /* 0x000ea40001217983 */ /* 0x000f220000100800 */
[----:B------:R-:W-:Y:S01]  /*1b700*/  PRMT R189, RZ, 0x7610, R189 ;  /* 0x00007610ffbd7816 */ /* 0x000fe200000000bd */
[----:B--2---:R-:W-:-:S02]  /*1b710*/  @!P0 IMAD.MOV.U32 R3, RZ, RZ, R34 ;  /* 0x000000ffff038224 */ /* 0x004fc400078e0022 */
[----:B------:R-:W2:Y:S04]  /*1b720*/  LDL R34, [R1+0xea0] ;  /* 0x000ea00001227983 */ /* 0x000ea80000100800 */
[----:B------:R3:W2:Y:S02]  /*1b730*/  @!P0 LDG.E.U8 R218, desc[UR32][R2.64] ;  /* 0x0000002002da8981 */ /* 0x0006a4000c1e1100 */
[----:B---3--:R-:W-:Y:S02]  /*1b740*/  @!P0 IMAD.MOV.U32 R2, RZ, RZ, R30 ;  /* 0x000000ffff028224 */ /* 0x008fe400078e001e */
[----:B------:R-:W-:Y:S01]  /*1b750*/  @!P0 IMAD.MOV.U32 R3, RZ, RZ, R130 ;  /* 0x000000ffff038224 */ /* 0x000fe200078e0082 */
[----:B------:R-:W3:Y:S04]  /*1b760*/  LDL R30, [R1+0xe84] ;  /* 0x000e8400011e7983 */ /* 0x000ee80000100800 */
[----:B------:R0:W3:Y:S04]  /*1b770*/  @!P0 LDG.E.U8 R214, desc[UR32][R2.64] ;  /* 0x0000002002d68981 */ /* 0x0000e8000c1e1100 */
[----:B------:R-:W3:Y:S01]  /*1b780*/  LDL R130, [R1+0xe24] ;  /* 0x000e240001827983 */ /* 0x000ee20000100800 */
[----:B0-----:R-:W-:-:S03]  /*1b790*/  @!P0 IMAD.MOV.U32 R2, RZ, RZ, R32 ;  /* 0x000000ffff028224 */ /* 0x001fc600078e0020 */
[----:B------:R-:W3:Y:S01]  /*1b7a0*/  LDL R32, [R1+0xe80] ;  /* 0x000e800001207983 */ /* 0x000ee20000100800 */
[----:B------:R-:W-:Y:S01]  /*1b7b0*/  @!P0 IMAD.MOV.U32 R3, RZ, RZ, R129 ;  /* 0x000000ffff038224 */ /* 0x000fe200078e0081 */
[----:B------:R-:W-:Y:S02]  /*1b7c0*/  PRMT R182, RZ, 0x7610, R182 ;  /* 0x00007610ffb67816 */ /* 0x000fe400000000b6 */
[----:B------:R-:W3:Y:S04]  /*1b7d0*/  LDL R129, [R1+0xe00] ;  /* 0x000e000001817983 */ /* 0x000ee80000100800 */
[----:B------:R0:W3:Y:S02]  /*1b7e0*/  @!P0 LDG.E.U8 R207, desc[UR32][R2.64] ;  /* 0x0000002002cf8981 */ /* 0x0000e4000c1e1100 */
[----:B0-----:R-:W-:-:S02]  /*1b7f0*/  @!P0 IMAD.MOV.U32 R2, RZ, RZ, R26 ;  /* 0x000000ffff028224 */ /* 0x001fc400078e001a */
[----:B------:R-:W-:Y:S01]  /*1b800*/  @!P0 IMAD.MOV.U32 R3, RZ, RZ, R28 ;  /* 0x000000ffff038224 */ /* 0x000fe200078e001c */
[----:B------:R-:W3:Y:S04]  /*1b810*/  LDL R26, [R1+0xe64] ;  /* 0x000e6400011a7983 */ /* 0x000ee80000100800 */
[----:B------:R-:W3:Y:S04]  /*1b820*/  LDL R28, [R1+0xe60] ;  /* 0x000e6000011c7983 */ /* 0x000ee80000100800 */
[----:B------:R4:W3:Y:S02]  /*1b830*/  @!P0 LDG.E.U8 R189, desc[UR32][R2.64] ;  /* 0x0000002002bd8981 */ /* 0x0008e4000c1e1100 */
[----:B----4-:R-:W-:-:S02]  /*1b840*/  @!P0 IMAD.MOV.U32 R2, RZ, RZ, R24 ;  /* 0x000000ffff028224 */ /* 0x010fc400078e0018 */
[----:B------:R-:W4:Y:S01]  /*1b850*/  LDL R24, [R1+0xe44] ;  /* 0x000e440001187983 */ /* 0x000f220000100800 */
[----:B------:R-:W-:-:S03]  /*1b860*/  @!P0 IMAD.MOV.U32 R3, RZ, RZ, R127 ;  /* 0x000000ffff038224 */ /* 0x000fc600078e007f */
[----:B------:R-:W4:Y:S01]  /*1b870*/  LDL R127, [R1+0xe04] ;  /* 0x000e0400017f7983 */ /* 0x000f220000100800 */
[----:B------:R-:W-:-:S03]  /*1b880*/  PRMT R175, RZ, 0x7610, R175 ;  /* 0x00007610ffaf7816 */ /* 0x000fc600000000af */
[----:B------:R0:W4:Y:S02]  /*1b890*/  @!P0 LDG.E.U8 R182, desc[UR32][R2.64] ;  /* 0x0000002002b68981 */ /* 0x000124000c1e1100 */
[----:B0-----:R-:W-:Y:S02]  /*1b8a0*/  @!P0 IMAD.MOV.U32 R2, RZ, RZ, R33 ;  /* 0x000000ffff028224 */ /* 0x001fe400078e0021 */
[----:B------:R-:W4:Y:S01]  /*1b8b0*/  LDL R33, [R1+0xde4] ;  /* 0x000de40001217983 */ /* 0x000f220000100800 */
[----:B------:R-:W-:Y:S02]  /*1b8c0*/  PRMT R168, RZ, 0x7610, R168 ;  /* 0x00007610ffa87816 */ /* 0x000fe400000000a8 */
[----:B------:R-:W-:Y:S01]  /*1b8d0*/  PRMT R161, RZ, 0x7610, R161 ;  /* 0x00007610ffa17816 */ /* 0x000fe200000000a1 */
[----:B--2---:R-:W-:Y:S02]  /*1b8e0*/  @!P0 IMAD.MOV.U32 R3, RZ, RZ, R34 ;  /* 0x000000ffff038224 */ /* 0x004fe400078e0022 */
[----:B------:R-:W2:Y:S04]  /*1b8f0*/  LDL R34, [R1+0xde0] ;  /* 0x000de00001227983 */ /* 0x000ea80000100800 */
[----:B------:R3:W2:Y:S02]  /*1b900*/  @!P0 LDG.E.U8 R175, desc[UR32][R2.64] ;  /* 0x0000002002af8981 */ /* 0x0006a4000c1e1100 */
[----:B---3--:R-:W-:-:S02]  /*1b910*/  @!P0 IMAD.MOV.U32 R2, RZ, RZ, R30 ;  /* 0x000000ffff028224 */ /* 0x008fc400078e001e */
        /* <DEDUP_REMOVED lines=8> */
[----:B------:R4:W3:Y:S02]  /*1b9a0*/  @!P0 LDG.E.U8 R161, desc[UR32][R2.64] ;  /* 0x0000002002a18981 */ /* 0x0008e4000c1e1100 */
[----:B----4-:R-:W-:Y:S02]  /*1b9b0*/  @!P0 IMAD.MOV.U32 R2, RZ, RZ, R24 ;  /* 0x000000ffff028224 */ /* 0x010fe400078e0018 */
[----:B------:R-:W4:Y:S01]  /*1b9c0*/  LDL R24, [R1+0xd84] ;  /* 0x000d840001187983 */ /* 0x000f220000100800 */
[----:B------:R-:W-:Y:S01]  /*1b9d0*/  PRMT R22, RZ, 0x7610, R22 ;  /* 0x00007610ff167816 */ /* 0x000fe20000000016 */
[----:B------:R-:W-:-:S02]  /*1b9e0*/  @!P0 IMAD.MOV.U32 R3, RZ, RZ, R135 ;  /* 0x000000ffff038224 */ /* 0x000fc400078e0087 */
[----:B------:R0:W-:Y:S04]  /*1b9f0*/  STS.U8 [R232+UR4+0x200], R18 ;  /* 0x00020012e8007988 */ /* 0x0001e80008000004 */
[----:B------:R1:W4:Y:S01]  /*1ba00*/  @!P0 LDG.E.U8 R22, desc[UR32][R2.64] ;  /* 0x0000002002168981 */ /* 0x000322000c1e1100 */
[----:B0-----:R-:W-:Y:S01]  /*1ba10*/  PRMT R18, RZ, 0x7610, R18 ;  /* 0x00007610ff127816 */ /* 0x001fe20000000012 */
[----:B-1----:R-:W-:Y:S02]  /*1ba20*/  @!P0 IMAD.MOV.U32 R2, RZ, RZ, R130 ;  /* 0x000000ffff028224 */ /* 0x002fe400078e0082 */
[----:B------:R-:W-:Y:S01]  /*1ba30*/  @!P0 IMAD.MOV.U32 R3, RZ, RZ, R132 ;  /* 0x000000ffff038224 */ /* 0x000fe200078e0084 */
[----:B------:R0:W-:Y:S04]  /*1ba40*/  STS.U8 [R232+UR4+0x400], R17 ;  /* 0x00040011e8007988 */ /* 0x0001e80008000004 */
[----:B------:R1:W4:Y:S04]  /*1ba50*/  @!P0 LDG.E.U8 R18, desc[UR32][R2.64] ;  /* 0x0000002002128981 */ /* 0x000328000c1e1100 */
[----:B------:R1:W-:Y:S01]  /*1ba60*/  STS.U8 [R232+UR4+0x600], R16 ;  /* 0x00060010e8007988 */ /* 0x0003e20008000004 */
[----:B0-----:R-:W-:-:S03]  /*1ba70*/  PRMT R17, RZ, 0x7610, R17 ;  /* 0x00007610ff117816 */ /* 0x001fc60000000011 */
[----:B------:R-:W4:Y:S01]  /*1ba80*/  LDL R132, [R1+0xd00] ;  /* 0x000d000001847983 */ /* 0x000f220000100800 */
[----:B-1----:R-:W-:Y:S02]  /*1ba90*/  @!P0 IMAD.MOV.U32 R2, RZ, RZ, R127 ;  /* 0x000000ffff028224 */ /* 0x002fe400078e007f */
[----:B------:R-:W-:Y:S01]  /*1baa0*/  @!P0 IMAD.MOV.U32 R3, RZ, RZ, R129 ;  /* 0x000000ffff038224 */ /* 0x000fe200078e0081 */
[----:B------:R-:W-:-:S04]  /*1bab0*/  PRMT R16, RZ, 0x7610, R16 ;  /* 0x00007610ff107816 */ /* 0x000fc80000000010 */
[----:B------:R0:W4:Y:S02]  /*1bac0*/  @!P0 LDG.E.U8 R17, desc[UR32][R2.64] ;  /* 0x0000002002118981 */ /* 0x000124000c1e1100 */
[----:B0-----:R-:W-:Y:S02]  /*1bad0*/  @!P0 IMAD.MOV.U32 R2, RZ, RZ, R33 ;  /* 0x000000ffff028224 */ /* 0x001fe400078e0021 */
[----:B------:R-:W4:Y:S04]  /*1bae0*/  LDL R33, [R1+0xce0] ;  /* 0x000ce00001217983 */ /* 0x000f280000100800 */
[----:B------:R0:W-:Y:S04]  /*1baf0*/  STS.U8 [R232+UR4+0x800], R15 ;  /* 0x0008000fe8007988 */ /* 0x0001e80008000004 */
[----:B------:R1:W-:Y:S01]  /*1bb00*/  STS.U8 [R232+UR4+0xa00], R14 ;  /* 0x000a000ee8007988 */ /* 0x0003e20008000004 */
[----:B0-----:R-:W-:Y:S01]  /*1bb10*/  PRMT R15, RZ, 0x7610, R15 ;  /* 0x00007610ff0f7816 */ /* 0x001fe2000000000f */
[----:B--2---:R-:W-:-:S05]  /*1bb20*/  @!P0 IMAD.MOV.U32 R3, RZ, RZ, R34 ;  /* 0x000000ffff038224 */ /* 0x004fca00078e0022 */
[----:B------:R3:W2:Y:S01]  /*1bb30*/  @!P0 LDG.E.U8 R16, desc[UR32][R2.64] ;  /* 0x0000002002108981 */ /* 0x0006a2000c1e1100 */
[----:B-1----:R-:W-:Y:S01]  /*1bb40*/  PRMT R14, RZ, 0x7610, R14 ;  /* 0x00007610ff0e7816 */ /* 0x002fe2000000000e */
[----:B---3--:R-:W-:Y:S02]  /*1bb50*/  @!P0 IMAD.MOV.U32 R2, RZ, RZ, R30 ;  /* 0x000000ffff028224 */ /* 0x008fe400078e001e */
[----:B------:R-:W-:Y:S02]  /*1bb60*/  @!P0 IMAD.MOV.U32 R3, RZ, RZ, R32 ;  /* 0x000000ffff038224 */ /* 0x000fe400078e0020 */
[----:B------:R-:W3:Y:S04]  /*1bb70*/  LDL R32, [R1+0xce4] ;  /* 0x000ce40001207983 */ /* 0x000ee80000100800 */
[----:B------:R-:W2:Y:S04]  /*1bb80*/  LDL.LU R234, [R1+0xd20] ;  /* 0x000d200001ea7983 */ /* 0x000ea80000300800 */
[----:B------:R0:W3:Y:S04]  /*1bb90*/  @!P0 LDG.E.U8 R15, desc[UR32][R2.64] ;  /* 0x00000020020f8981 */ /* 0x0000e8000c1e1100 */
[----:B------:R-:W3:Y:S04]  /*1bba0*/  LDL R30, [R1+0xcc0] ;  /* 0x000cc000011e7983 */ /* 0x000ee80000100800 */
[----:B------:R-:W3:Y:S01]  /*1bbb0*/  LDL R127, [R1+0xca0] ;  /* 0x000ca000017f7983 */ /* 0x000ee20000100800 */
[----:B0-----:R-:W-:-:S03]  /*1bbc0*/  @!P0 IMAD.MOV.U32 R2, RZ, RZ, R26 ;  /* 0x000000ffff028224 */ /* 0x001fc600078e001a */
[----:B------:R-:W3:Y:S01]  /*1bbd0*/  LDL R130, [R1+0xc80] ;  /* 0x000c800001827983 */ /* 0x000ee20000100800 */
[----:B------:R-:W-:-:S03]  /*1bbe0*/  @!P0 IMAD.MOV.U32 R3, RZ, RZ, R28 ;  /* 0x000000ffff038224 */ /* 0x000fc600078e001c */
[----:B------:R-:W3:Y:S04]  /*1bbf0*/  LDL R129, [R1+0xc84] ;  /* 0x000c840001817983 */ /* 0x000ee80000100800 */
[----:B------:R-:W3:Y:S04]  /*1bc00*/  LDL R28, [R1+0xcc4] ;  /* 0x000cc400011c7983 */ /* 0x000ee80000100800 */
[----:B------:R4:W3:Y:S04]  /*1bc10*/  @!P0 LDG.E.U8 R14, desc[UR32][R2.64] ;  /* 0x00000020020e8981 */ /* 0x0008e8000c1e1100 */
[----:B------:R-:W3:Y:S04]  /*1bc20*/  LDL R26, [R1+0xc64] ;  /* 0x000c6400011a7983 */ /* 0x000ee80000100800 */
[----:B------:R0:W-:Y:S04]  /*1bc30*/  STS.U8 [R232+UR4+0xc00], R13 ;  /* 0x000c000de8007988 */ /* 0x0001e80008000004 */
[----:B------:R1:W-:Y:S04]  /*1bc40*/  STS.U8 [R232+UR4+0xe00], R12 ;  /* 0x000e000ce8007988 */ /* 0x0003e80008000004 */
[----:B------:R1:W-:Y:S04]  /*1bc50*/  STS.U8 [R232+UR4+0x1000], R11 ;  /* 0x0010000be8007988 */ /* 0x0003e80008000004 */
[----:B------:R1:W-:Y:S04]  /*1bc60*/  STS.U8 [R232+UR4+0x1200], R10 ;  /* 0x0012000ae8007988 */ /* 0x0003e80008000004 */
[----:B------:R1:W-:Y:S04]  /*1bc70*/  STS.U8 [R232+UR4+0x1400], R7 ;  /* 0x00140007e8007988 */ /* 0x0003e80008000004 */
[----:B------:R-:W3:Y:S04]  /*1bc80*/  LDL R34, [R1+0xc60] ;  /* 0x000c600001227983 */ /* 0x000ee80000100800 */
[----:B------:R1:W-:Y:S04]  /*1bc90*/  STS.U8 [R232+UR4+0x1600], R6 ;  /* 0x00160006e8007988 */ /* 0x0003e80008000004 */
[----:B------:R1:W-:Y:S04]  /*1bca0*/  STS.U8 [R232+UR4+0x1800], R5 ;  /* 0x00180005e8007988 */ /* 0x0003e80008000004 */
[----:B------:R1:W-:Y:S04]  /*1bcb0*/  STS.U8 [R232+UR4+0x1a00], R4 ;  /* 0x001a0004e8007988 */ /* 0x0003e80008000004 */
[----:B------:R1:W-:Y:S04]  /*1bcc0*/  STS.U8 [R232+UR4], R19 ;  /* 0x00000013e8007988 */ /* 0x0003e80008000004 */
[----:B------:R2:W-:Y:S04]  /*1bcd0*/  STS.U8 [R232+UR4+0x1c00], R20 ;  /* 0x001c0014e8007988 */ /* 0x0005e80008000004 */
        /* <DEDUP_REMOVED lines=12> */
[----:B------:R3:W-:Y:S01]  /*1bda0*/  STS.U8 [R232+UR4+0x3600], R167 ;  /* 0x003600a7e8007988 */ /* 0x0007e20008000004 */
[----:B------:R-:W-:-:S02]  /*1bdb0*/  PRMT R191, RZ, 0x7610, R191 ;  /* 0x00007610ffbf7816 */ /* 0x000fc400000000bf */
[----:B------:R-:W-:Y:S01]  /*1bdc0*/  PRMT R192, RZ, 0x7610, R192 ;  /* 0x00007610ffc07816 */ /* 0x000fe200000000c0 */
[----:B------:R-:W3:Y:S01]  /*1bdd0*/  LDL R135, [R1+0x7a8] ;  /* 0x0007a80001877983 */ /* 0x000ee20000100800 */
[----:B----4-:R-:W-:-:S03]  /*1bde0*/  @!P0 IMAD.MOV.U32 R2, RZ, RZ, R24 ;  /* 0x000000ffff028224 */ /* 0x010fc600078e0018 */
[----:B------:R-:W4:Y:S01]  /*1bdf0*/  LDL R24, [R1+0xca4] ;  /* 0x000ca40001187983 */ /* 0x000f220000100800 */
[----:B0-----:R-:W-:Y:S01]  /*1be00*/  PRMT R13, RZ, 0x7610, R13 ;  /* 0x00007610ff0d7816 */ /* 0x001fe2000000000d */
[----:B------:R-:W-:Y:S01]  /*1be10*/  @!P0 IMAD.MOV.U32 R3, RZ, RZ, R128 ;  /* 0x000000ffff038224 */ /* 0x000fe200078e0080 */
[----:B-1----:R-:W-:-:S04]  /*1be20*/  PRMT R12, RZ, 0x7610, R12 ;  /* 0x00007610ff0c7816 */ /* 0x002fc8000000000c */
[----:B------:R0:W4:Y:S01]  /*1be30*/  @!P0 LDG.E.U8 R13, desc[UR32][R2.64] ;  /* 0x00000020020d8981 */ /* 0x000122000c1e1100 */
[----:B------:R-:W-:Y:S01]  /*1be40*/  PRMT R11, RZ, 0x7610, R11 ;  /* 0x00007610ff0b7816 */ /* 0x000fe2000000000b */
[----:B0-----:R-:W-:Y:S02]  /*1be50*/  @!P0 IMAD.MOV.U32 R2, RZ, RZ, R125 ;  /* 0x000000ffff028224 */ /* 0x001fe400078e007d */
[----:B------:R-:W-:-:S05]  /*1be60*/  @!P0 IMAD.MOV.U32 R3, RZ, RZ, R136 ;  /* 0x000000ffff038224 */ /* 0x000fca00078e0088 */
[----:B------:R0:W4:Y:S01]  /*1be70*/  @!P0 LDG.E.U8 R12, desc[UR32][R2.64] ;  /* 0x00000020020c8981 */ /* 0x000122000c1e1100 */
[----:B------:R-:W-:Y:S01]  /*1be80*/  PRMT R10, RZ, 0x7610, R10 ;  /* 0x00007610ff0a7816 */ /* 0x000fe2000000000a */
[----:B0-----:R-:W-:Y:S02]  /*1be90*/  @!P0 IMAD.MOV.U32 R2, RZ, RZ, R133 ;  /* 0x000000ffff028224 */ /* 0x001fe400078e0085 */
[----:B------:R-:W-:-:S05]  /*1bea0*/  @!P0 IMAD.MOV.U32 R3, RZ, RZ, R144 ;  /* 0x000000ffff038224 */ /* 0x000fca00078e0090 */
[----:B------:R0:W4:Y:S01]  /*1beb0*/  @!P0 LDG.E.U8 R11, desc[UR32][R2.64] ;  /* 0x00000020020b8981 */ /* 0x000122000c1e1100 */
[----:B------:R-:W-:Y:S01]  /*1bec0*/  PRMT R7, RZ, 0x7610, R7 ;  /* 0x00007610ff077816 */ /* 0x000fe20000000007 */
[----:B0-----:R-:W-:Y:S01]  /*1bed0*/  @!P0 IMAD.MOV.U32 R2, RZ, RZ, R141 ;  /* 0x000000ffff028224 */ /* 0x001fe200078e008d */
[----:B------:R-:W-:Y:S02]  /*1bee0*/  PRMT R6, RZ, 0x7610, R6 ;  /* 0x00007610ff067816 */ /* 0x000fe40000000006 */
[----:B------:R-:W-:Y:S02]  /*1bef0*/  PRMT R5, RZ, 0x7610, R5 ;  /* 0x00007610ff057816 */ /* 0x000fe40000000005 */
[----:B------:R-:W-:Y:S02]  /*1bf00*/  PRMT R4, RZ, 0x7610, R4 ;  /* 0x00007610ff047816 */ /* 0x000fe40000000004 */
[----:B------:R-:W-:Y:S01]  /*1bf10*/  PRMT R19, RZ, 0x7610, R19 ;  /* 0x00007610ff137816 */ /* 0x000fe20000000013 */
[----:B--2---:R-:W-:-:S05]  /*1bf20*/  @!P0 IMAD.MOV.U32 R3, RZ, RZ, R234 ;  /* 0x000000ffff038224 */ /* 0x004fca00078e00ea */
[----:B------:R0:W2:Y:S02]  /*1bf30*/  @!P0 LDG.E.U8 R10, desc[UR32][R2.64] ;  /* 0x00000020020a8981 */ /* 0x0000a4000c1e1100 */
[----:B0-----:R-:W-:Y:S02]  /*1bf40*/  @!P0 IMAD.MOV.U32 R2, RZ, RZ, R149 ;  /* 0x000000ffff028224 */ /* 0x001fe400078e0095 */
[----:B------:R-:W-:Y:S01]  /*1bf50*/  @!P0 IMAD.MOV.U32 R3, RZ, RZ, R132 ;  /* 0x000000ffff038224 */ /* 0x000fe200078e0084 */
[----:B------:R-:W-:Y:S01]  /*1bf60*/  PRMT R20, RZ, 0x7610, R20 ;  /* 0x00007610ff147816 */ /* 0x000fe20000000014 */
[----:B------:R-:W2:Y:S04]  /*1bf70*/  LDL R132, [R1+0x788] ;  /* 0x0007880001847983 */ /* 0x000ea80000100800 */
[----:B------:R3:W2:Y:S02]  /*1bf80*/  @!P0 LDG.E.U8 R7, desc[UR32][R2.64] ;  /* 0x0000002002078981 */ /* 0x0006a4000c1e1100 */
[----:B---3--:R-:W-:-:S02]  /*1bf90*/  @!P0 IMAD.MOV.U32 R2, RZ, RZ, R32 ;  /* 0x000000ffff028224 */ /* 0x008fc400078e0020 */
[----:B------:R-:W-:Y:S01]  /*1bfa0*/  @!P0 IMAD.MOV.U32 R3, RZ, RZ, R33 ;  /* 0x000000ffff038224 */ /* 0x000fe200078e0021 */
[----:B------:R-:W3:Y:S04]  /*1bfb0*/  LDL R32, [R1+0xc44] ;  /* 0x000c440001207983 */ /* 0x000ee80000100800 */
[----:B------:R-:W2:Y:S04]  /*1bfc0*/  LDL R33, [R1+0xc40] ;  /* 0x000c400001217983 */ /* 0x000ea80000100800 */
[----:B------:R0:W2:Y:S02]  /*1bfd0*/  @!P0 LDG.E.U8 R6, desc[UR32][R2.64] ;  /* 0x0000002002068981 */ /* 0x0000a4000c1e1100 */
[----:B0-----:R-:W-:-:S02]  /*1bfe0*/  @!P0 IMAD.MOV.U32 R2, RZ, RZ, R28 ;  /* 0x000000ffff028224 */ /* 0x001fc400078e001c */
[----:B------:R-:W-:Y:S01]  /*1bff0*/  @!P0 IMAD.MOV.U32 R3, RZ, RZ, R30 ;  /* 0x000000ffff038224 */ /* 0x000fe200078e001e */
[----:B------:R-:W2:Y:S04]  /*1c000*/  LDL R28, [R1+0xc24] ;  /* 0x000c2400011c7983 */ /* 0x000ea80000100800 */
[----:B------:R-:W2:Y:S04]  /*1c010*/  LDL R30, [R1+0xc20] ;  /* 0x000c2000011e7983 */ /* 0x000ea80000100800 */
[----:B------:R0:W2:Y:S02]  /*1c020*/  @!P0 LDG.E.U8 R5, desc[UR32][R2.64] ;  /* 0x0000002002058981 */ /* 0x0000a4000c1e1100 */
[----:B0-----:R-:W-:-:S02]  /*1c030*/  @!P0 IMAD.MOV.U32 R3, RZ, RZ, R127 ;  /* 0x000000ffff038224 */ /* 0x001fc400078e007f */
[----:B------:R-:W2:Y:S01]  /*1c040*/  LDL R127, [R1+0xc00] ;  /* 0x000c0000017f7983 */ /* 0x000ea20000100800 */
[----:B----4-:R-:W-:-:S03]  /*1c050*/  @!P0 IMAD.MOV.U32 R2, RZ, RZ, R24 ;  /* 0x000000ffff028224 */ /* 0x010fc600078e0018 */
[----:B------:R-:W4:Y:S04]  /*1c060*/  LDL R24, [R1+0xc04] ;  /* 0x000c040001187983 */ /* 0x000f280000100800 */
[----:B------:R0:W4:Y:S02]  /*1c070*/  @!P0 LDG.E.U8 R4, desc[UR32][R2.64] ;  /* 0x0000002002048981 */ /* 0x000124000c1e1100 */
[----:B0-----:R-:W-:Y:S02]  /*1c080*/  @!P0 IMAD.MOV.U32 R2, RZ, RZ, R129 ;  /* 0x000000ffff028224 */ /* 0x001fe400078e0081 */
[----:B------:R-:W-:Y:S01]  /*1c090*/  @!P0 IMAD.MOV.U32 R3, RZ, RZ, R130 ;  /* 0x000000ffff038224 */ /* 0x000fe200078e0082 */
[----:B------:R-:W-:Y:S01]  /*1c0a0*/  PRMT R21, RZ, 0x7610, R21 ;  /* 0x00007610ff157816 */ /* 0x000fe20000000015 */
[----:B------:R-:W4:Y:S04]  /*1c0b0*/  LDL R130, [R1+0x968] ;  /* 0x0009680001827983 */ /* 0x000f280000100800 */
[----:B------:R0:W4:Y:S01]  /*1c0c0*/  @!P0 LDG.E.U8 R19, desc[UR32][R2.64] ;  /* 0x0000002002138981 */ /* 0x000122000c1e1100 */
[----:B------:R-:W-:-:S03]  /*1c0d0*/  PRMT R23, RZ, 0x7610, R23 ;  /* 0x00007610ff177816 */ /* 0x000fc60000000017 */
[----:B------:R-:W4:Y:S01]  /*1c0e0*/  LDL R129, [R1+0x96c] ;  /* 0x00096c0001817983 */ /* 0x000f220000100800 */
[----:B0-----:R-:W-:-:S03]  /*1c0f0*/  @!P0 IMAD.MOV.U32 R2, RZ, RZ, R26 ;  /* 0x000000ffff028224 */ /* 0x001fc600078e001a */
[----:B------:R-:W4:Y:S01]  /*1c100*/  LDL R26, [R1+0xbe4] ;  /* 0x000be400011a7983 */ /* 0x000f220000100800 */
[----:B------:R-:W-:-:S03]  /*1c110*/  @!P0 IMAD.MOV.U32 R3, RZ, RZ, R34 ;  /* 0x000000ffff038224 */ /* 0x000fc600078e0022 */
[----:B------:R-:W4:Y:S04]  /*1c120*/  LDL R34, [R1+0xbe0] ;  /* 0x000be00001227983 */ /* 0x000f280000100800 */
[----:B------:R3:W4:Y:S01]  /*1c130*/  @!P0 LDG.E.U8 R20, desc[UR32][R2.64] ;  /* 0x0000002002148981 */ /* 0x000722000c1e1100 */
[----:B------:R-:W-:Y:S01]  /*1c140*/  PRMT R156, RZ, 0x7610, R156 ;  /* 0x00007610ff9c7816 */ /* 0x000fe2000000009c */
[----:B---3--:R-:W-:Y:S02]  /*1c150*/  @!P0 IMAD.MOV.U32 R2, RZ, RZ, R32 ;  /* 0x000000ffff028224 */ /* 0x008fe400078e0020 */
[----:B------:R-:W3:Y:S01]  /*1c160*/  LDL R32, [R1+0xbc4] ;  /* 0x000bc40001207983 */ /* 0x000ee20000100800 */
[----:B--2---:R-:W-:-:S03]  /*1c170*/  @!P0 IMAD.MOV.U32 R3, RZ, RZ, R33 ;  /* 0x000000ffff038224 */ /* 0x004fc600078e0021 */
[----:B------:R-:W2:Y:S04]  /*1c180*/  LDL R33, [R1+0xbc0] ;  /* 0x000bc00001217983 */ /* 0x000ea80000100800 */
[----:B------:R0:W2:Y:S02]  /*1c190*/  @!P0 LDG.E.U8 R21, desc[UR32][R2.64] ;  /* 0x0000002002158981 */ /* 0x0000a4000c1e1100 */
[----:B0-----:R-:W-:Y:S02]  /*1c1a0*/  @!P0 IMAD.MOV.U32 R2, RZ, RZ, R28 ;  /* 0x000000ffff028224 */ /* 0x001fe400078e001c */
[----:B------:R-:W2:Y:S01]  /*1c1b0*/  LDL R28, [R1+0x98c] ;  /* 0x00098c00011c7983 */ /* 0x000ea20000100800 */
[----:B------:R-:W-:-:S03]  /*1c1c0*/  @!P0 IMAD.MOV.U32 R3, RZ, RZ, R30 ;  /* 0x000000ffff038224 */ /* 0x000fc600078e001e */
[----:B------:R-:W2:Y:S04]  /*1c1d0*/  LDL R30, [R1+0x988] ;  /* 0x00098800011e7983 */ /* 0x000ea80000100800 */
[----:B------:R0:W2:Y:S02]  /*1c1e0*/  @!P0 LDG.E.U8 R23, desc[UR32][R2.64] ;  /* 0x0000002002178981 */ /* 0x0000a4000c1e1100 */
[----:B0-----:R-:W-:Y:S02]  /*1c1f0*/  @!P0 IMAD.MOV.U32 R3, RZ, RZ, R127 ;  /* 0x000000ffff038224 */ /* 0x001fe400078e007f */
[----:B------:R-:W2:Y:S01]  /*1c200*/  LDL R127, [R1+0x948] ;  /* 0x00094800017f7983 */ /* 0x000ea20000100800 */
[----:B----4-:R-:W-:-:S03]  /*1c210*/  @!P0 IMAD.MOV.U32 R2, RZ, RZ, R24 ;  /* 0x000000ffff028224 */ /* 0x010fc600078e0018 */
[----:B------:R-:W4:Y:S04]  /*1c220*/  LDL R24, [R1+0x94c] ;  /* 0x00094c0001187983 */ /* 0x000f280000100800 */
[----:B------:R0:W4:Y:S02]  /*1c230*/  @!P0 LDG.E.U8 R156, desc[UR32][R2.64] ;  /* 0x00000020029c8981 */ /* 0x000124000c1e1100 */
[----:B0-----:R-:W-:Y:S02]  /*1c240*/  @!P0 IMAD.MOV.U32 R2, RZ, RZ, R26 ;  /* 0x000000ffff028224 */ /* 0x001fe400078e001a */
[----:B------:R-:W4:Y:S01]  /*1c250*/  LDL R26, [R1+0x92c] ;  /* 0x00092c00011a7983 */ /* 0x000f220000100800 */
[----:B------:R-:W-:Y:S01]  /*1c260*/  PRMT R157, RZ, 0x7610, R157 ;  /* 0x00007610ff9d7816 */ /* 0x000fe2000000009d */
[----:B------:R-:W-:-:S02]  /*1c270*/  @!P0 IMAD.MOV.U32 R3, RZ, RZ, R34 ;  /* 0x000000ffff038224 */ /* 0x000fc400078e0022 */
[----:B------:R-:W4:Y:S01]  /*1c280*/  LDL R34, [R1+0x928] ;  /* 0x0009280001227983 */ /* 0x000f220000100800 */
[----:B------:R-:W-:-:S03]  /*1c290*/  PRMT R158, RZ, 0x7610, R158 ;  /* 0x00007610ff9e7816 */ /* 0x000fc6000000009e */
[----:B------:R3:W4:Y:S01]  /*1c2a0*/  @!P0 LDG.E.U8 R157, desc[UR32][R2.64] ;  /* 0x00000020029d8981 */ /* 0x000722000c1e1100 */
[----:B------:R-:W-:Y:S02]  /*1c2b0*/  PRMT R159, RZ, 0x7610, R159 ;  /* 0x00007610ff9f7816 */ /* 0x000fe4000000009f */
[----:B------:R-:W-:Y:S02]  /*1c2c0*/  PRMT R160, RZ, 0x7610, R160 ;  /* 0x00007610ffa07816 */ /* 0x000fe400000000a0 */
        /* <DEDUP_REMOVED lines=12> */
[----:B------:R-:W-:Y:S01]  /*1c390*/  @!P0 IMAD.MOV.U32 R3, RZ, RZ, R130 ;  /* 0x000000ffff038224 */ /* 0x000fe200078e0082 */
[----:B------:R-:W-:Y:S01]  /*1c3a0*/  PRMT R163, RZ, 0x7610, R163 ;  /* 0x00007610ffa37816 */ /* 0x000fe200000000a3 */
[----:B------:R-:W2:Y:S04]  /*1c3b0*/  LDL R130, [R1+0x868] ;  /* 0x0008680001827983 */ /* 0x000ea80000100800 */
[----:B------:R0:W2:Y:S01]  /*1c3c0*/  @!P0 LDG.E.U8 R160, desc[UR32][R2.64] ;  /* 0x0000002002a08981 */ /* 0x0000a2000c1e1100 */
[----:B------:R-:W-:-:S03]  /*1c3d0*/  PRMT R164, RZ, 0x7610, R164 ;  /* 0x00007610ffa47816 */ /* 0x000fc600000000a4 */
[----:B------:R-:W2:Y:S01]  /*1c3e0*/  LDL R129, [R1+0x86c] ;  /* 0x00086c0001817983 */ /* 0x000ea20000100800 */
[----:B0-----:R-:W-:-:S03]  /*1c3f0*/  @!P0 IMAD.MOV.U32 R3, RZ, RZ, R127 ;  /* 0x000000ffff038224 */ /* 0x001fc600078e007f */
[----:B------:R-:W2:Y:S01]  /*1c400*/  LDL R127, [R1+0x8c8] ;  /* 0x0008c800017f7983 */ /* 0x000ea20000100800 */
[----:B----4-:R-:W-:-:S03]  /*1c410*/  @!P0 IMAD.MOV.U32 R2, RZ, RZ, R24 ;  /* 0x000000ffff028224 */ /* 0x010fc600078e0018 */
[----:B------:R-:W4:Y:S04]  /*1c420*/  LDL R24, [R1+0x8cc] ;  /* 0x0008cc0001187983 */ /* 0x000f280000100800 */
[----:B------:R0:W4:Y:S02]  /*1c430*/  @!P0 LDG.E.U8 R162, desc[UR32][R2.64] ;  /* 0x0000002002a28981 */ /* 0x000124000c1e1100 */
[----:B0-----:R-:W-:Y:S02]  /*1c440*/  @!P0 IMAD.MOV.U32 R2, RZ, RZ, R26 ;  /* 0x000000ffff028224 */ /* 0x001fe400078e001a */
[----:B------:R-:W4:Y:S01]  /*1c450*/  LDL R26, [R1+0x8ac] ;  /* 0x0008ac00011a7983 */ /* 0x000f220000100800 */
[----:B------:R-:W-:-:S03]  /*1c460*/  @!P0 IMAD.MOV.U32 R3, RZ, RZ, R34 ;  /* 0x000000ffff038224 */ /* 0x000fc600078e0022 */
[----:B------:R-:W4:Y:S04]  /*1c470*/  LDL R34, [R1+0x8a8] ;  /* 0x0008a80001227983 */ /* 0x000f280000100800 */
[----:B------:R3:W4:Y:S01]  /*1c480*/  @!P0 LDG.E.U8 R163, desc[UR32][R2.64] ;  /* 0x0000002002a38981 */ /* 0x000722000c1e1100 */
        /* <DEDUP_REMOVED lines=31> */
[----:B------:R-:W-:Y:S01]  /*1c680*/  @!P0 IMAD.MOV.U32 R3, RZ, RZ, R130 ;  /* 0x000000ffff038224 */ /* 0x000fe200078e0082 */
[----:B------:R-:W2:Y:S04]  /*1c690*/  LDL R129, [R1+0x76c] ;  /* 0x00076c0001817983 */ /* 0x000ea80000100800 */
[----:B------:R0:W2:Y:S04]  /*1c6a0*/  @!P0 LDG.E.U8 R192, desc[UR32][R2.64] ;  /* 0x0000002002c08981 */ /* 0x0000a8000c1e1100 */
[----:B------:R-:W2:Y:S01]  /*1c6b0*/  LDL R130, [R1+0x768] ;  /* 0x0007680001827983 */ /* 0x000ea20000100800 */
[----:B0-----:R-:W-:-:S02]  /*1c6c0*/  @!P0 IMAD.MOV.U32 R2, RZ, RZ, R28 ;  /* 0x000000ffff028224 */ /* 0x001fc400078e001c */
[----:B------:R-:W-:Y:S01]  /*1c6d0*/  @!P0 IMAD.MOV.U32 R3, RZ, RZ, R30 ;  /* 0x000000ffff038224 */ /* 0x000fe200078e001e */
[----:B------:R-:W2:Y:S04]  /*1c6e0*/  LDL R28, [R1+0x7cc] ;  /* 0x0007cc00011c7983 */ /* 0x000ea80000100800 */
[----:B------:R-:W2:Y:S04]  /*1c6f0*/  LDL R30, [R1+0x7c8] ;  /* 0x0007c800011e7983 */ /* 0x000ea80000100800 */
[----:B------:R0:W2:Y:S02]  /*1c700*/  @!P0 LDG.E.U8 R194, desc[UR32][R2.64] ;  /* 0x0000002002c28981 */ /* 0x0000a4000c1e1100 */
[----:B0-----:R-:W-:Y:S01]  /*1c710*/  @!P0 IMAD.MOV.U32 R3, RZ, RZ, R127 ;  /* 0x000000ffff038224 */ /* 0x001fe200078e007f */
[----:B------:R-:W-:Y:S01]  /*1c720*/  PRMT R196, RZ, 0x7610, R196 ;  /* 0x00007610ffc47816 */ /* 0x000fe200000000c4 */
[----:B------:R-:W2:Y:S01]  /*1c730*/  LDL R127, [R1+0x748] ;  /* 0x00074800017f7983 */ /* 0x000ea20000100800 */
[----:B----4-:R-:W-:-:S03]  /*1c740*/  @!P0 IMAD.MOV.U32 R2, RZ, RZ, R24 ;  /* 0x000000ffff028224 */ /* 0x010fc600078e0018 */
[----:B------:R-:W4:Y:S04]  /*1c750*/  LDL R24, [R1+0x7ac] ;  /* 0x0007ac0001187983 */ /* 0x000f280000100800 */
[----:B------:R0:W4:Y:S02]  /*1c760*/  @!P0 LDG.E.U8 R195, desc[UR32][R2.64] ;  /* 0x0000002002c38981 */ /* 0x000124000c1e1100 */
[----:B0-----:R-:W-:Y:S02]  /*1c770*/  @!P0 IMAD.MOV.U32 R2, RZ, RZ, R26 ;  /* 0x000000ffff028224 */ /* 0x001fe400078e001a */
[----:B------:R-:W4:Y:S01]  /*1c780*/  LDL R26, [R1+0x78c] ;  /* 0x00078c00011a7983 */ /* 0x000f220000100800 */
[----:B------:R-:W-:-:S03]  /*1c790*/  @!P0 IMAD.MOV.U32 R3, RZ, RZ, R34 ;  /* 0x000000ffff038224 */ /* 0x000fc600078e0022 */
[----:B------:R-:W4:Y:S01]  /*1c7a0*/  LDL R34, [R1+0x74c] ;  /* 0x00074c0001227983 */ /* 0x000f220000100800 */
[----:B------:R-:W-:-:S03]  /*1c7b0*/  PRMT R198, RZ, 0x7610, R198 ;  /* 0x00007610ffc67816 */ /* 0x000fc600000000c6 */
        /* <DEDUP_REMOVED lines=14> */
[----:B----4-:R-:W-:Y:S02]  /*1c8a0*/  @!P0 IMAD.MOV.U32 R2, RZ, RZ, R24 ;  /* 0x000000ffff028224 */ /* 0x010fe400078e0018 */
[----:B------:R-:W4:Y:S04]  /*1c8b0*/  LDL R24, [R1+0x6ec] ;  /* 0x0006ec0001187983 */ /* 0x000f280000100800 */
[----:B------:R0:W4:Y:S02]  /*1c8c0*/  @!P0 LDG.E.U8 R201, desc[UR32][R2.64] ;  /* 0x0000002002c98981 */ /* 0x000124000c1e1100 */
[----:B0-----:R-:W-:-:S02]  /*1c8d0*/  @!P0 IMAD.MOV.U32 R2, RZ, RZ, R26 ;  /* 0x000000ffff028224 */ /* 0x001fc400078e001a */
[----:B------:R-:W4:Y:S01]  /*1c8e0*/  LDL R26, [R1+0x6cc] ;  /* 0x0006cc00011a7983 */ /* 0x000f220000100800 */
[----:B------:R-:W-:Y:S01]  /*1c8f0*/  PRMT R202, RZ, 0x7610, R202 ;  /* 0x00007610ffca7816 */ /* 0x000fe200000000ca */
[----:B------:R-:W-:Y:S02]  /*1c900*/  @!P0 IMAD.MOV.U32 R3, RZ, RZ, R132 ;  /* 0x000000ffff038224 */ /* 0x000fe400078e0084 */
[----:B------:R0:W-:Y:S04]  /*1c910*/  STS.U8 [R232+UR4+0x6400], R203 ;  /* 0x006400cbe8007988 */ /* 0x0001e80008000004 */
[----:B------:R1:W4:Y:S01]  /*1c920*/  @!P0 LDG.E.U8 R202, desc[UR32][R2.64] ;  /* 0x0000002002ca8981 */ /* 0x000322000c1e1100 */
[----:B------:R-:W-:-:S03]  /*1c930*/  PRMT R205, RZ, 0x7610, R205 ;  /* 0x00007610ffcd7816 */ /* 0x000fc600000000cd */
[----:B------:R1:W-:Y:S01]  /*1c940*/  STS.U8 [R232+UR4+0x6800], R206 ;  /* 0x006800cee8007988 */ /* 0x0003e20008000004 */
[----:B0-----:R-:W-:-:S03]  /*1c950*/  PRMT R203, RZ, 0x7610, R203 ;  /* 0x00007610ffcb7816 */ /* 0x001fc600000000cb */
[----:B------:R0:W-:Y:S01]  /*1c960*/  STS.U8 [R232+UR4+0x6a00], R208 ;  /* 0x006a00d0e8007988 */ /* 0x0001e20008000004 */
[----:B-1----:R-:W-:Y:S02]  /*1c970*/  @!P0 IMAD.MOV.U32 R2, RZ, RZ, R129 ;  /* 0x000000ffff028224 */ /* 0x002fe400078e0081 */
[----:B------:R-:W-:Y:S01]  /*1c980*/  @!P0 IMAD.MOV.U32 R3, RZ, RZ, R130 ;  /* 0x000000ffff038224 */ /* 0x000fe200078e0082 */
[----:B------:R-:W4:Y:S04]  /*1c990*/  LDL.LU R236, [R1+0x6a8] ;  /* 0x0006a80001ec7983 */ /* 0x000f280000300800 */
[----:B------:R1:W4:Y:S01]  /*1c9a0*/  @!P0 LDG.E.U8 R203, desc[UR32][R2.64] ;  /* 0x0000002002cb8981 */ /* 0x000322000c1e1100 */
[----:B------:R-:W-:Y:S01]  /*1c9b0*/  PRMT R206, RZ, 0x7610, R206 ;  /* 0x00007610ffce7816 */ /* 0x000fe200000000ce */
[----:B-1----:R-:W-:-:S02]  /*1c9c0*/  @!P0 IMAD.MOV.U32 R2, RZ, RZ, R34 ;  /* 0x000000ffff028224 */ /* 0x002fc400078e0022 */
[----:B------:R-:W-:Y:S01]  /*1c9d0*/  @!P0 IMAD.MOV.U32 R3, RZ, RZ, R127 ;  /* 0x000000ffff038224 */ /* 0x000fe200078e007f */
[----:B0-----:R-:W-:Y:S01]  /*1c9e0*/  PRMT R208, RZ, 0x7610, R208 ;  /* 0x00007610ffd07816 */ /* 0x001fe200000000d0 */
[----:B------:R0:W-:Y:S04]  /*1c9f0*/  STS.U8 [R232+UR4+0x6c00], R209 ;  /* 0x006c00d1e8007988 */ /* 0x0001e80008000004 */
[----:B------:R3:W4:Y:S04]  /*1ca00*/  @!P0 LDG.E.U8 R205, desc[UR32][R2.64] ;  /* 0x0000002002cd8981 */ /* 0x000728000c1e1100 */
[----:B------:R-:W4:Y:S01]  /*1ca10*/  LDL R127, [R1+0x648] ;  /* 0x00064800017f7983 */ /* 0x000f220000100800 */
[----:B0-----:R-:W-:-:S03]  /*1ca20*/  PRMT R209, RZ, 0x7610, R209 ;  /* 0x00007610ffd17816 */ /* 0x001fc600000000d1 */
[----:B------:R-:W4:Y:S04]  /*1ca30*/  LDL R34, [R1+0x62c] ;  /* 0x00062c0001227983 */ /* 0x000f280000100800 */
[----:B------:R-:W4:Y:S01]  /*1ca40*/  LDL.LU R154, [R1+0x68c] ;  /* 0x00068c00019a7983 */ /* 0x000f220000300800 */
[----:B---3--:R-:W-:Y:S02]  /*1ca50*/  @!P0 IMAD.MOV.U32 R2, RZ, RZ, R32 ;  /* 0x000000ffff028224 */ /* 0x008fe400078e0020 */
[----:B--2---:R-:W-:-:S05]  /*1ca60*/  @!P0 IMAD.MOV.U32 R3, RZ, RZ, R33 ;  /* 0x000000ffff038224 */ /* 0x004fca00078e0021 */
[----:B------:R0:W2:Y:S02]  /*1ca70*/  @!P0 LDG.E.U8 R206, desc[UR32][R2.64] ;  /* 0x0000002002ce8981 */ /* 0x0000a4000c1e1100 */
[----:B0-----:R-:W-:Y:S02]  /*1ca80*/  @!P0 IMAD.MOV.U32 R2, RZ, RZ, R28 ;  /* 0x000000ffff028224 */ /* 0x001fe400078e001c */
[----:B------:R-:W-:-:S05]  /*1ca90*/  @!P0 IMAD.MOV.U32 R3, RZ, RZ, R30 ;  /* 0x000000ffff038224 */ /* 0x000fca00078e001e */
[----:B------:R0:W3:Y:S02]  /*1caa0*/  @!P0 LDG.E.U8 R208, desc[UR32][R2.64] ;  /* 0x0000002002d08981 */ /* 0x0000e4000c1e1100 */
[----:B0-----:R-:W-:Y:S02]  /*1cab0*/  @!P0 IMAD.MOV.U32 R3, RZ, RZ, R242 ;  /* 0x000000ffff038224 */ /* 0x001fe400078e00f2 */
[----:B----4-:R-:W-:Y:S02]  /*1cac0*/  @!P0 IMAD.MOV.U32 R2, RZ, RZ, R24 ;  /* 0x000000ffff028224 */ /* 0x010fe400078e0018 */
[----:B------:R-:W4:Y:S04]  /*1cad0*/  LDL.LU R24, [R1+0x688] ;  /* 0x0006880001187983 */ /* 0x000f280000300800 */
[----:B------:R0:W-:Y:S04]  /*1cae0*/  STL [R1+0x1044], R242 ;  /* 0x001044f201007387 */ /* 0x0001e80000100800 */
[----:B------:R1:W3:Y:S04]  /*1caf0*/  @!P0 LDG.E.U8 R209, desc[UR32][R2.64] ;  /* 0x0000002002d18981 */ /* 0x0002e8000c1e1100 */
[----:B0-----:R-:W3:Y:S04]  /*1cb00*/  LDL.LU R242, [R1+0x6c4] ;  /* 0x0006c40001f27983 */ /* 0x001ee80000300800 */
[----:B------:R-:W2:Y:S04]  /*1cb10*/  LDL.LU R32, [R1+0x60c] ;  /* 0x00060c0001207983 */ /* 0x000ea80000300800 */
[----:B------:R-:W3:Y:S01]  /*1cb20*/  LDL.LU R30, [R1+0x608] ;  /* 0x00060800011e7983 */ /* 0x000ee20000300800 */
[----:B-1----:R-:W-:-:S03]  /*1cb30*/  @!P0 IMAD.MOV.U32 R2, RZ, RZ, R26 ;  /* 0x000000ffff028224 */ /* 0x002fc600078e001a */
[----:B------:R-:W2:Y:S04]  /*1cb40*/  LDL.LU R26, [R1+0x628] ;  /* 0x00062800011a7983 */ /* 0x000ea80000300800 */
[----:B------:R-:W3:Y:S04]  /*1cb50*/  LDL.LU R33, [R1+0x668] ;  /* 0x0006680001217983 */ /* 0x000ee80000300800 */
[----:B------:R-:W2:Y:S04]  /*1cb60*/  LDL.LU R28, [R1+0x64c] ;  /* 0x00064c00011c7983 */ /* 0x000ea80000300800 */
[----:B------:R-:W2:Y:S01]  /*1cb70*/  LDL.LU R251, [R1+0x66c] ;  /* 0x00066c0001fb7983 */ /* 0x000ea20000300800 */
[----:B------:R-:W-:-:S03]  /*1cb80*/  @!P0 IMAD.MOV.U32 R3, RZ, RZ, R0 ;  /* 0x000000ffff038224 */ /* 0x000fc600078e0000 */
[----:B------:R0:W-:Y:S01]  /*1cb90*/  STS.U8 [R232+UR4+0x6e00], R210 ;  /* 0x006e00d2e8007988 */ /* 0x0001e20008000004 */
[----:B------:R-:W-:Y:S02]  /*1cba0*/  PRMT R212, RZ, 0x7610, R212 ;  /* 0x00007610ffd47816 */ /* 0x000fe400000000d4 */
[----:B0-----:R-:W-:Y:S01]  /*1cbb0*/  PRMT R210, RZ, 0x7610, R210 ;  /* 0x00007610ffd27816 */ /* 0x001fe200000000d2 */
[----:B------:R0:W-:Y:S05]  /*1cbc0*/  STS.U8 [R232+UR4+0x7200], R213 ;  /* 0x007200d5e8007988 */ /* 0x0001ea0008000004 */
[----:B------:R1:W2:Y:S01]  /*1cbd0*/  @!P0 LDG.E.U8 R210, desc[UR32][R2.64] ;  /* 0x0000002002d28981 */ /* 0x0002a2000c1e1100 */
[----:B0-----:R-:W-:Y:S01]  /*1cbe0*/  PRMT R213, RZ, 0x7610, R213 ;  /* 0x00007610ffd57816 */ /* 0x001fe200000000d5 */
[----:B-1----:R-:W-:-:S02]  /*1cbf0*/  @!P0 IMAD.MOV.U32 R2, RZ, RZ, R250 ;  /* 0x000000ffff028224 */ /* 0x002fc400078e00fa */
[----:B------:R-:W-:-:S05]  /*1cc00*/  @!P0 IMAD.MOV.U32 R3, RZ, RZ, R236 ;  /* 0x000000ffff038224 */ /* 0x000fca00078e00ec */
[----:B------:R0:W2:Y:S04]  /*1cc10*/  @!P0 LDG.E.U8 R212, desc[UR32][R2.64] ;  /* 0x0000002002d48981 */ /* 0x0000a8000c1e1100 */
[----:B------:R1:W-:Y:S01]  /*1cc20*/  STS.U8 [R232+UR4+0x7400], R215 ;  /* 0x007400d7e8007988 */ /* 0x0003e20008000004 */
[----:B0-----:R-:W-:Y:S01]  /*1cc30*/  @!P0 IMAD.MOV.U32 R2, RZ, RZ, R154 ;  /* 0x000000ffff028224 */ /* 0x001fe200078e009a */
[----:B-1----:R-:W-:Y:S02]  /*1cc40*/  PRMT R215, RZ, 0x7610, R215 ;  /* 0x00007610ffd77816 */ /* 0x002fe400000000d7 */
[----:B------:R0:W-:Y:S04]  /*1cc50*/  STS.U8 [R232+UR4+0x7600], R216 ;  /* 0x007600d8e8007988 */ /* 0x0001e80008000004 */
[----:B------:R1:W-:Y:S01]  /*1cc60*/  STL [R1+0x1048], R0 ;  /* 0x0010480001007387 */ /* 0x0003e20000100800 */
[----:B0-----:R-:W-:-:S03]  /*1cc70*/  PRMT R216, RZ, 0x7610, R216 ;  /* 0x00007610ffd87816 */ /* 0x001fc600000000d8 */
[----:B-1----:R-:W2:Y:S04]  /*1cc80*/  LDL.LU R0, [R1+0x6f8] ;  /* 0x0006f80001007983 */ /* 0x002ea80000300800 */
[----:B------:R0:W-:Y:S04]  /*1cc90*/  STL [R1+0x104c], R250 ;  /* 0x00104cfa01007387 */ /* 0x0001e80000100800 */
[----:B0-----:R-:W2:Y:S04]  /*1cca0*/  LDL.LU R250, [R1+0x700] ;  /* 0x0007000001fa7983 */ /* 0x001ea80000300800 */
[----:B------:R-:W2:Y:S04]  /*1ccb0*/  LDL R145, [R1+0xba8] ;  /* 0x000ba80001917983 */ /* 0x000ea80000100800 */
[----:B------:R-:W2:Y:S04]  /*1ccc0*/  LDL R140, [R1+0xb98] ;  /* 0x000b9800018c7983 */ /* 0x000ea80000100800 */
[----:B------:R-:W2:Y:S04]  /*1ccd0*/  LDL R137, [R1+0xf94] ;  /* 0x000f940001897983 */ /* 0x000ea80000100800 */
[----:B------:R-:W2:Y:S04]  /*1cce0*/  LDL R129, [R1+0xf7c] ;  /* 0x000f7c0001817983 */ /* 0x000ea80000100800 */
[----:B------:R0:W-:Y:S04]  /*1ccf0*/  STS.U8 [R232+UR4+0x7800], R217 ;  /* 0x007800d9e8007988 */ /* 0x0001e80008000004 */
[----:B------:R1:W-:Y:S04]  /*1cd00*/  STS.U8 [R232+UR4+0x7a00], R219 ;  /* 0x007a00dbe8007988 */ /* 0x0003e80008000004 */
[----:B------:R-:W2:Y:S01]  /*1cd10*/  LDL R132, [R1+0xf78] ;  /* 0x000f780001847983 */ /* 0x000ea20000100800 */
[----:B----4-:R-:W-:-:S05]  /*1cd20*/  @!P0 IMAD.MOV.U32 R3, RZ, RZ, R24 ;  /* 0x000000ffff038224 */ /* 0x010fca00078e0018 */
[----:B------:R3:W4:Y:S02]  /*1cd30*/  @!P0 LDG.E.U8 R213, desc[UR32][R2.64] ;  /* 0x0000002002d58981 */ /* 0x000724000c1e1100 */
[----:B---3--:R-:W-:Y:S02]  /*1cd40*/  @!P0 IMAD.MOV.U32 R3, RZ, RZ, R33 ;  /* 0x000000ffff038224 */ /* 0x008fe400078e0021 */
[----:B--2---:R-:W-:-:S05]  /*1cd50*/  @!P0 IMAD.MOV.U32 R2, RZ, RZ, R251 ;  /* 0x000000ffff028224 */ /* 0x004fca00078e00fb */
[----:B------:R2:W3:Y:S02]  /*1cd60*/  @!P0 LDG.E.U8 R215, desc[UR32][R2.64] ;  /* 0x0000002002d78981 */ /* 0x0004e4000c1e1100 */
[----:B--2---:R-:W-:Y:S02]  /*1cd70*/  @!P0 IMAD.MOV.U32 R2, RZ, RZ, R28 ;  /* 0x000000ffff028224 */ /* 0x004fe400078e001c */
[----:B------:R-:W-:-:S05]  /*1cd80*/  @!P0 IMAD.MOV.U32 R3, RZ, RZ, R127 ;  /* 0x000000ffff038224 */ /* 0x000fca00078e007f */
[----:B------:R2:W3:Y:S02]  /*1cd90*/  @!P0 LDG.E.U8 R216, desc[UR32][R2.64] ;  /* 0x0000002002d88981 */ /* 0x0004e4000c1e1100 */
[----:B--2---:R-:W-:Y:S02]  /*1cda0*/  @!P0 IMAD.MOV.U32 R2, RZ, RZ, R34 ;  /* 0x000000ffff028224 */ /* 0x004fe400078e0022 */
[----:B------:R-:W2:Y:S01]  /*1cdb0*/  LDL R34, [R1+0xfa4] ;  /* 0x000fa40001227983 */ /* 0x000ea20000100800 */
[----:B0-----:R-:W-:Y:S01]  /*1cdc0*/  PRMT R217, RZ, 0x7610, R217 ;  /* 0x00007610ffd97816 */ /* 0x001fe200000000d9 */
[----:B------:R-:W-:Y:S01]  /*1cdd0*/  @!P0 IMAD.MOV.U32 R3, RZ, RZ, R26 ;  /* 0x000000ffff038224 */ /* 0x000fe200078e001a */
[----:B-1----:R-:W-:Y:S01]  /*1cde0*/  PRMT R219, RZ, 0x7610, R219 ;  /* 0x00007610ffdb7816 */ /* 0x002fe200000000db */
[----:B------:R-:W4:Y:S04]  /*1cdf0*/  LDL.LU R127, [R1+0xd5c] ;  /* 0x000d5c00017f7983 */ /* 0x000f280000300800 */
[----:B------:R0:W3:Y:S04]  /*1ce00*/  @!P0 LDG.E.U8 R217, desc[UR32][R2.64] ;  /* 0x0000002002d98981 */ /* 0x0000e8000c1e1100 */
[----:B------:R-:W4:Y:S04]  /*1ce10*/  LDL.LU R130, [R1+0xd78] ;  /* 0x000d780001827983 */ /* 0x000f280000300800 */
[----:B------:R-:W3:Y:S01]  /*1ce20*/  LDL.LU R135, [R1+0xd3c] ;  /* 0x000d3c0001877983 */ /* 0x000ee20000300800 */
[----:B0-----:R-:W-:-:S02]  /*1ce30*/  @!P0 IMAD.MOV.U32 R2, RZ, RZ, R32 ;  /* 0x000000ffff028224 */ /* 0x001fc400078e0020 */
[----:B------:R-:W-:Y:S01]  /*1ce40*/  @!P0 IMAD.MOV.U32 R3, RZ, RZ, R30 ;  /* 0x000000ffff038224 */ /* 0x000fe200078e001e */
[----:B------:R-:W3:Y:S04]  /*1ce50*/  LDL.LU R138, [R1+0xd58] ;  /* 0x000d5800018a7983 */ /* 0x000ee80000300800 */
[----:B------:R-:W3:Y:S04]  /*1ce60*/  LDL.LU R143, [R1+0xd1c] ;  /* 0x000d1c00018f7983 */ /* 0x000ee80000300800 */
[----:B------:R0:W-:Y:S04]  /*1ce70*/  STS.U8 [R232+UR4+0x7c00], R220 ;  /* 0x007c00dce8007988 */ /* 0x0001e80008000004 */
[----:B------:R-:W3:Y:S04]  /*1ce80*/  LDL.LU R146, [R1+0xd38] ;  /* 0x000d380001927983 */ /* 0x000ee80000300800 */
[----:B------:R1:W3:Y:S01]  /*1ce90*/  @!P0 LDG.E.U8 R219, desc[UR32][R2.64] ;  /* 0x0000002002db8981 */ /* 0x0002e2000c1e1100 */
[----:B0-----:R-:W-:-:S03]  /*1cea0*/  PRMT R220, RZ, 0x7610, R220 ;  /* 0x00007610ffdc7816 */ /* 0x001fc600000000dc */
[----:B------:R-:W3:Y:S04]  /*1ceb0*/  LDL.LU R151, [R1+0xcfc] ;  /* 0x000cfc0001977983 */ /* 0x000ee80000300800 */
[----:B------:R0:W-:Y:S01]  /*1cec0*/  STL [R1+0x1054], R248 ;  /* 0x001054f801007387 */ /* 0x0001e20000100800 */
[----:B-1----:R-:W-:Y:S02]  /*1ced0*/  @!P0 IMAD.MOV.U32 R2, RZ, RZ, R248 ;  /* 0x000000ffff028224 */ /* 0x002fe400078e00f8 */
[----:B------:R-:W-:Y:S01]  /*1cee0*/  @!P0 IMAD.MOV.U32 R3, RZ, RZ, R247 ;  /* 0x000000ffff038224 */ /* 0x000fe200078e00f7 */
[----:B------:R-:W-:Y:S04]  /*1cef0*/  STS.U8 [R232+UR4+0x3800], R169 ;  /* 0x003800a9e8007988 */ /* 0x000fe80008000004 */
[----:B------:R-:W-:Y:S04]  /*1cf00*/  STS.U8 [R232+UR4+0x3a00], R170 ;  /* 0x003a00aae8007988 */ /* 0x000fe80008000004 */
[----:B0-----:R-:W3:Y:S04]  /*1cf10*/  LDL.LU R248, [R1+0x6e4] ;  /* 0x0006e40001f87983 */ /* 0x001ee80000300800 */
[----:B------:R0:W-:Y:S04]  /*1cf20*/  STL [R1+0x1050], R247 ;  /* 0x001050f701007387 */ /* 0x0001e80000100800 */
[----:B------:R-:W-:Y:S04]  /*1cf30*/  STS.U8 [R232+UR4+0x3c00], R171 ;  /* 0x003c00abe8007988 */ /* 0x000fe80008000004 */
        /* <DEDUP_REMOVED lines=21> */
[----:B0-----:R-:W3:Y:S04]  /*1d090*/  LDL.LU R247, [R1+0x6dc] ;  /* 0x0006dc0001f77983 */ /* 0x001ee80000300800 */
[----:B------:R0:W-:Y:S04]  /*1d0a0*/  STS.U8 [R232+UR4+0x7e00], R222 ;  /* 0x007e00dee8007988 */ /* 0x0001e80008000004 */
[----:B------:R1:W3:Y:S04]  /*1d0b0*/  @!P0 LDG.E.U8 R220, desc[UR32][R2.64] ;  /* 0x0000002002dc8981 */ /* 0x0002e8000c1e1100 */
[----:B0-----:R-:W3:Y:S01]  /*1d0c0*/  LDL.LU R232, [R1+0x69c] ;  /* 0x00069c0001e87983 */ /* 0x001ee20000300800 */
[----:B------:R-:W-:Y:S01]  /*1d0d0*/  PRMT R222, RZ, 0x7610, R222 ;  /* 0x00007610ffde7816 */ /* 0x000fe200000000de */
[----:B-1----:R-:W-:-:S02]  /*1d0e0*/  @!P0 IMAD.MOV.U32 R2, RZ, RZ, R240 ;  /* 0x000000ffff028224 */ /* 0x002fc400078e00f0 */
[----:B------:R0:W-:Y:S01]  /*1d0f0*/  STL [R1+0x105c], R240 ;  /* 0x00105cf001007387 */ /* 0x0001e20000100800 */
[----:B------:R-:W-:Y:S01]  /*1d100*/  @!P0 IMAD.MOV.U32 R3, RZ, RZ, R239 ;  /* 0x000000ffff038224 */ /* 0x000fe200078e00ef */
[----:B------:R-:W-:-:S04]  /*1d110*/  PRMT R231, RZ, 0x7610, R231 ;  /* 0x00007610ffe77816 */ /* 0x000fc800000000e7 */
[----:B------:R1:W3:Y:S04]  /*1d120*/  @!P0 LDG.E.U8 R222, desc[UR32][R2.64] ;  /* 0x0000002002de8981 */ /* 0x0002e8000c1e1100 */
[----:B0-----:R-:W3:Y:S04]  /*1d130*/  LDL.LU R240, [R1+0x720] ;  /* 0x0007200001f07983 */ /* 0x001ee80000300800 */
[----:B------:R0:W-:Y:S01]  /*1d140*/  STL [R1+0x1058], R239 ;  /* 0x001058ef01007387 */ /* 0x0001e20000100800 */
[----:B-1----:R-:W-:-:S03]  /*1d150*/  @!P0 IMAD.MOV.U32 R3, RZ, RZ, R145 ;  /* 0x000000ffff038224 */ /* 0x002fc600078e0091 */
[----:B0-----:R-:W3:Y:S04]  /*1d160*/  LDL.LU R239, [R1+0x718] ;  /* 0x0007180001ef7983 */ /* 0x001ee80000300800 */
[----:B------:R-:W4:Y:S04]  /*1d170*/  LDL R243, [R1+0xf58] ;  /* 0x000f580001f37983 */ /* 0x000f280000100800 */
[----:B------:R-:W3:Y:S04]  /*1d180*/  LDL R148, [R1+0xf5c] ;  /* 0x000f5c0001947983 */ /* 0x000ee80000100800 */
[----:B------:R-:W3:Y:S01]  /*1d190*/  LDL R145, [R1+0xf38] ;  /* 0x000f380001917983 */ /* 0x000ee20000100800 */
[----:B------:R-:W-:Y:S01]  /*1d1a0*/  PRMT R230, RZ, 0x7610, R230 ;  /* 0x00007610ffe67816 */ /* 0x000fe200000000e6 */
[----:B--2---:R-:W-:-:S02]  /*1d1b0*/  @!P0 IMAD.MOV.U32 R2, RZ, RZ, R34 ;  /* 0x000000ffff028224 */ /* 0x004fc400078e0022 */
[----:B------:R-:W2:Y:S04]  /*1d1c0*/  LDL R34, [R1+0xf3c] ;  /* 0x000f3c0001227983 */ /* 0x000ea80000100800 */
[----:B------:R0:W2:Y:S02]  /*1d1d0*/  @!P0 LDG.E.U8 R231, desc[UR32][R2.64] ;  /* 0x0000002002e78981 */ /* 0x0000a4000c1e1100 */
[----:B0-----:R-:W-:Y:S02]  /*1d1e0*/  @!P0 IMAD.MOV.U32 R2, RZ, RZ, R137 ;  /* 0x000000ffff028224 */ /* 0x001fe400078e0089 */
[----:B------:R-:W-:Y:S01]  /*1d1f0*/  @!P0 IMAD.MOV.U32 R3, RZ, RZ, R140 ;  /* 0x000000ffff038224 */ /* 0x000fe200078e008c */
[----:B------:R-:W2:Y:S04]  /*1d200*/  LDL R137, [R1+0xf1c] ;  /* 0x000f1c0001897983 */ /* 0x000ea80000100800 */
[----:B------:R-:W2:Y:S04]  /*1d210*/  LDL R140, [R1+0xf18] ;  /* 0x000f1800018c7983 */ /* 0x000ea80000100800 */
[----:B------:R0:W2:Y:S02]  /*1d220*/  @!P0 LDG.E.U8 R230, desc[UR32][R2.64] ;  /* 0x0000002002e68981 */ /* 0x0000a4000c1e1100 */
[----:B0-----:R-:W-:-:S02]  /*1d230*/  @!P0 IMAD.MOV.U32 R2, RZ, RZ, R129 ;  /* 0x000000ffff028224 */ /* 0x001fc400078e0081 */
[----:B------:R-:W2:Y:S01]  /*1d240*/  LDL R129, [R1+0xefc] ;  /* 0x000efc0001817983 */ /* 0x000ea20000100800 */
[----:B------:R-:W-:Y:S01]  /*1d250*/  PRMT R229, RZ, 0x7610, R229 ;  /* 0x00007610ffe57816 */ /* 0x000fe200000000e5 */
[----:B------:R-:W-:Y:S01]  /*1d260*/  @!P0 IMAD.MOV.U32 R3, RZ, RZ, R132 ;  /* 0x000000ffff038224 */ /* 0x000fe200078e0084 */
[----:B------:R-:W-:Y:S01]  /*1d270*/  PRMT R228, RZ, 0x7610, R228 ;  /* 0x00007610ffe47816 */ /* 0x000fe200000000e4 */
[----:B------:R-:W2:Y:S04]  /*1d280*/  LDL R132, [R1+0xef8] ;  /* 0x000ef80001847983 */ /* 0x000ea80000100800 */
[----:B------:R4:W2:Y:S01]  /*1d290*/  @!P0 LDG.E.U8 R229, desc[UR32][R2.64] ;  /* 0x0000002002e58981 */ /* 0x0008a2000c1e1100 */
[----:B------:R-:W-:Y:S02]  /*1d2a0*/  PRMT R227, RZ, 0x7610, R227 ;  /* 0x00007610ffe37816 */ /* 0x000fe400000000e3 */
[----:B------:R-:W-:Y:S01]  /*1d2b0*/  PRMT R226, RZ, 0x7610, R226 ;  /* 0x00007610ffe27816 */ /* 0x000fe200000000e2 */
[----:B----4-:R-:W-:-:S02]  /*1d2c0*/  @!P0 IMAD.MOV.U32 R3, RZ, RZ, R243 ;  /* 0x000000ffff038224 */ /* 0x010fc400078e00f3 */
[----:B------:R-:W4:Y:S01]  /*1d2d0*/  LDL R243, [R1+0xe98] ;  /* 0x000e980001f37983 */ /* 0x000f220000100800 */
[----:B---3--:R-:W-:-:S03]  /*1d2e0*/  @!P0 IMAD.MOV.U32 R2, RZ, RZ, R148 ;  /* 0x000000ffff028224 */ /* 0x008fc600078e0094 */
[----:B------:R-:W3:Y:S04]  /*1d2f0*/  LDL R148, [R1+0xe9c] ;  /* 0x000e9c0001947983 */ /* 0x000ee80000100800 */
[----:B------:R0:W4:Y:S02]  /*1d300*/  @!P0 LDG.E.U8 R228, desc[UR32][R2.64] ;  /* 0x0000002002e48981 */ /* 0x000124000c1e1100 */
[----:B0-----:R-:W-:Y:S02]  /*1d310*/  @!P0 IMAD.MOV.U32 R3, RZ, RZ, R145 ;  /* 0x000000ffff038224 */ /* 0x001fe400078e0091 */
[----:B------:R-:W3:Y:S01]  /*1d320*/  LDL R145, [R1+0xed8] ;  /* 0x000ed80001917983 */ /* 0x000ee20000100800 */
[----:B--2---:R-:W-:-:S03]  /*1d330*/  @!P0 IMAD.MOV.U32 R2, RZ, RZ, R34 ;  /* 0x000000ffff028224 */ /* 0x004fc600078e0022 */
[----:B------:R-:W2:Y:S04]  /*1d340*/  LDL R34, [R1+0xedc] ;  /* 0x000edc0001227983 */ /* 0x000ea80000100800 */
[----:B------:R0:W4:Y:S02]  /*1d350*/  @!P0 LDG.E.U8 R227, desc[UR32][R2.64] ;  /* 0x0000002002e38981 */ /* 0x000124000c1e1100 */
[----:B0-----:R-:W-:Y:S02]  /*1d360*/  @!P0 IMAD.MOV.U32 R2, RZ, RZ, R137 ;  /* 0x000000ffff028224 */ /* 0x001fe400078e0089 */
[----:B------:R-:W4:Y:S01]  /*1d370*/  LDL R137, [R1+0xebc] ;  /* 0x000ebc0001897983 */ /* 0x000f220000100800 */
[----:B------:R-:W-:-:S03]  /*1d380*/  @!P0 IMAD.MOV.U32 R3, RZ, RZ, R140 ;  /* 0x000000ffff038224 */ /* 0x000fc600078e008c */
[----:B------:R-:W4:Y:S04]  /*1d390*/  LDL R140, [R1+0xeb8] ;  /* 0x000eb800018c7983 */ /* 0x000f280000100800 */
[----:B------:R0:W4:Y:S02]  /*1d3a0*/  @!P0 LDG.E.U8 R226, desc[UR32][R2.64] ;  /* 0x0000002002e28981 */ /* 0x000124000c1e1100 */
[----:B0-----:R-:W-:Y:S02]  /*1d3b0*/  @!P0 IMAD.MOV.U32 R2, RZ, RZ, R129 ;  /* 0x000000ffff028224 */ /* 0x001fe400078e0081 */
[----:B------:R-:W4:Y:S01]  /*1d3c0*/  LDL R129, [R1+0xe7c] ;  /* 0x000e7c0001817983 */ /* 0x000f220000100800 */
[----:B------:R-:W-:-:S03]  /*1d3d0*/  @!P0 IMAD.MOV.U32 R3, RZ, RZ, R132 ;  /* 0x000000ffff038224 */ /* 0x000fc600078e0084 */
[----:B------:R0:W-:Y:S04]  /*1d3e0*/  STS.U8 [R155+UR4+0x80], R225 ;  /* 0x000080e19b007988 */ /* 0x0001e80008000004 */
[----:B------:R-:W4:Y:S01]  /*1d3f0*/  LDL R132, [R1+0xe78] ;  /* 0x000e780001847983 */ /* 0x000f220000100800 */
[----:B0-----:R-:W-:-:S03]  /*1d400*/  PRMT R225, RZ, 0x7610, R225 ;  /* 0x00007610ffe17816 */ /* 0x001fc600000000e1 */
[----:B------:R0:W-:Y:S04]  /*1d410*/  STS.U8 [R155+UR4+0x280], R224 ;  /* 0x000280e09b007988 */ /* 0x0001e80008000004 */
[----:B------:R3:W4:Y:S01]  /*1d420*/  @!P0 LDG.E.U8 R225, desc[UR32][R2.64] ;  /* 0x0000002002e18981 */ /* 0x000722000c1e1100 */
[----:B0-----:R-:W-:-:S03]  /*1d430*/  PRMT R224, RZ, 0x7610, R224 ;  /* 0x00007610ffe07816 */ /* 0x001fc600000000e0 */
[----:B------:R0:W-:Y:S04]  /*1d440*/  STS.U8 [R155+UR4+0x480], R223 ;  /* 0x000480df9b007988 */ /* 0x0001e80008000004 */
[----:B------:R1:W-:Y:S01]  /*1d450*/  STS.U8 [R155+UR4+0x680], R221 ;  /* 0x000680dd9b007988 */ /* 0x0003e20008000004 */
[----:B0-----:R-:W-:Y:S02]  /*1d460*/  PRMT R223, RZ, 0x7610, R223 ;  /* 0x00007610ffdf7816 */ /* 0x001fe400000000df */
[----:B-1----:R-:W-:Y:S01]  /*1d470*/  PRMT R221, RZ, 0x7610, R221 ;  /* 0x00007610ffdd7816 */ /* 0x002fe200000000dd */
[----:B---3--:R-:W-:Y:S02]  /*1d480*/  @!P0 IMAD.MOV.U32 R3, RZ, RZ, R145 ;  /* 0x000000ffff038224 */ /* 0x008fe400078e0091 */
[----:B------:R-:W3:Y:S01]  /*1d490*/  LDL R145, [R1+0xe58] ;  /* 0x000e580001917983 */ /* 0x000ee20000100800 */
[----:B--2---:R-:W-:-:S03]  /*1d4a0*/  @!P0 IMAD.MOV.U32 R2, RZ, RZ, R34 ;  /* 0x000000ffff028224 */ /* 0x004fc600078e0022 */
[----:B------:R-:W2:Y:S04]  /*1d4b0*/  LDL R34, [R1+0xe5c] ;  /* 0x000e5c0001227983 */ /* 0x000ea80000100800 */
[----:B------:R4:W2:Y:S02]  /*1d4c0*/  @!P0 LDG.E.U8 R224, desc[UR32][R2.64] ;  /* 0x0000002002e08981 */ /* 0x0008a4000c1e1100 */
[----:B----4-:R-:W-:Y:S02]  /*1d4d0*/  @!P0 IMAD.MOV.U32 R2, RZ, RZ, R137 ;  /* 0x000000ffff028224 */ /* 0x010fe400078e0089 */
[----:B------:R-:W4:Y:S01]  /*1d4e0*/  LDL R137, [R1+0xe3c] ;  /* 0x000e3c0001897983 */ /* 0x000f220000100800 */
[----:B------:R-:W-:-:S03]  /*1d4f0*/  @!P0 IMAD.MOV.U32 R3, RZ, RZ, R140 ;  /* 0x000000ffff038224 */ /* 0x000fc600078e008c */
[----:B------:R-:W4:Y:S04]  /*1d500*/  LDL R140, [R1+0xe38] ;  /* 0x000e3800018c7983 */ /* 0x000f280000100800 */
[----:B------:R0:W4:Y:S02]  /*1d510*/  @!P0 LDG.E.U8 R223, desc[UR32][R2.64] ;  /* 0x0000002002df8981 */ /* 0x000124000c1e1100 */
[----:B0-----:R-:W-:Y:S02]  /*1d520*/  @!P0 IMAD.MOV.U32 R2, RZ, RZ, R148 ;  /* 0x000000ffff028224 */ /* 0x001fe400078e0094 */
[----:B------:R-:W-:Y:S01]  /*1d530*/  @!P0 IMAD.MOV.U32 R3, RZ, RZ, R243 ;  /* 0x000000ffff038224 */ /* 0x000fe200078e00f3 */
[----:B------:R0:W-:Y:S04]  /*1d540*/  STS.U8 [R155+UR4+0x880], R218 ;  /* 0x000880da9b007988 */ /* 0x0001e80008000004 */
[----:B------:R1:W4:Y:S04]  /*1d550*/  @!P0 LDG.E.U8 R221, desc[UR32][R2.64] ;  /* 0x0000002002dd8981 */ /* 0x000328000c1e1100 */
[----:B------:R-:W4:Y:S04]  /*1d560*/  LDL R243, [R1+0xdf8] ;  /* 0x000df80001f37983 */ /* 0x000f280000100800 */
[----:B------:R0:W-:Y:S01]  /*1d570*/  STS.U8 [R155+UR4+0xa80], R214 ;  /* 0x000a80d69b007988 */ /* 0x0001e20008000004 */
[----:B-1----:R-:W-:-:S03]  /*1d580*/  @!P0 IMAD.MOV.U32 R2, RZ, RZ, R129 ;  /* 0x000000ffff028224 */ /* 0x002fc600078e0081 */
[----:B------:R-:W4:Y:S01]  /*1d590*/  LDL R129, [R1+0xe1c] ;  /* 0x000e1c0001817983 */ /* 0x000f220000100800 */
[----:B0-----:R-:W-:Y:S01]  /*1d5a0*/  PRMT R218, RZ, 0x7610, R218 ;  /* 0x00007610ffda7816 */ /* 0x001fe200000000da */
[----:B------:R-:W-:Y:S02]  /*1d5b0*/  @!P0 IMAD.MOV.U32 R3, RZ, RZ, R132 ;  /* 0x000000ffff038224 */ /* 0x000fe400078e0084 */
[----:B------:R-:W4:Y:S04]  /*1d5c0*/  LDL R132, [R1+0xe18] ;  /* 0x000e180001847983 */ /* 0x000f280000100800 */
[----:B------:R3:W4:Y:S01]  /*1d5d0*/  @!P0 LDG.E.U8 R218, desc[UR32][R2.64] ;  /* 0x0000002002da8981 */ /* 0x000722000c1e1100 */
[----:B------:R-:W-:-:S03]  /*1d5e0*/  PRMT R214, RZ, 0x7610, R214 ;  /* 0x00007610ffd67816 */ /* 0x000fc600000000d6 */
[----:B------:R-:W4:Y:S01]  /*1d5f0*/  LDL R148, [R1+0xdd8] ;  /* 0x000dd80001947983 */ /* 0x000f220000100800 */
[----:B------:R-:W-:Y:S01]  /*1d600*/  PRMT R211, RZ, 0x7610, R211 ;  /* 0x00007610ffd37816 */ /* 0x000fe200000000d3 */
[----:B---3--:R-:W-:Y:S02]  /*1d610*/  @!P0 IMAD.MOV.U32 R3, RZ, RZ, R145 ;  /* 0x000000ffff038224 */ /* 0x008fe400078e0091 */
[----:B------:R-:W3:Y:S01]  /*1d620*/  LDL R145, [R1+0xddc] ;  /* 0x000ddc0001917983 */ /* 0x000ee20000100800 */
[----:B--2---:R-:W-:-:S03]  /*1d630*/  @!P0 IMAD.MOV.U32 R2, RZ, RZ, R34 ;  /* 0x000000ffff028224 */ /* 0x004fc600078e0022 */
[----:B------:R-:W2:Y:S04]  /*1d640*/  LDL R34, [R1+0xdfc] ;  /* 0x000dfc0001227983 */ /* 0x000ea80000100800 */
[----:B------:R4:W3:Y:S02]  /*1d650*/  @!P0 LDG.E.U8 R214, desc[UR32][R2.64] ;  /* 0x0000002002d68981 */ /* 0x0008e4000c1e1100 */
[----:B----4-:R-:W-:Y:S02]  /*1d660*/  @!P0 IMAD.MOV.U32 R2, RZ, RZ, R137 ;  /* 0x000000ffff028224 */ /* 0x010fe400078e0089 */
        /* <DEDUP_REMOVED lines=9> */
[----:B0-----:R-:W-:Y:S02]  /*1d700*/  PRMT R207, RZ, 0x7610, R207 ;  /* 0x00007610ffcf7816 */ /* 0x001fe400000000cf */
[----:B------:R-:W-:-:S04]  /*1d710*/  PRMT R204, RZ, 0x7610, R204 ;  /* 0x00007610ffcc7816 */ /* 0x000fc800000000cc */
[----:B------:R0:W4:Y:S01]  /*1d720*/  @!P0 LDG.E.U8 R207, desc[UR32][R2.64] ;  /* 0x0000002002cf8981 */ /* 0x000122000c1e1100 */
[----:B------:R-:W-:Y:S01]  /*1d730*/  PRMT R200, RZ, 0x7610, R200 ;  /* 0x00007610ffc87816 */ /* 0x000fe200000000c8 */
[----:B0-----:R-:W-:Y:S01]  /*1d740*/  @!P0 IMAD.MOV.U32 R3, RZ, RZ, R243 ;  /* 0x000000ffff038224 */ /* 0x001fe200078e00f3 */
[----:B------:R-:W-:Y:S02]  /*1d750*/  PRMT R197, RZ, 0x7610, R197 ;  /* 0x00007610ffc57816 */ /* 0x000fe400000000c5 */
[----:B------:R-:W-:Y:S02]  /*1d760*/  PRMT R193, RZ, 0x7610, R193 ;  /* 0x00007610ffc17816 */ /* 0x000fe400000000c1 */
[----:B------:R-:W-:Y:S01]  /*1d770*/  PRMT R190, RZ, 0x7610, R190 ;  /* 0x00007610ffbe7816 */ /* 0x000fe200000000be */
[----:B------:R0:W-:Y:S01]  /*1d780*/  STS.U8 [R155+UR4+0xe80], R189 ;  /* 0x000e80bd9b007988 */ /* 0x0001e20008000004 */
[----:B------:R-:W-:Y:S02]  /*1d790*/  PRMT R188, RZ, 0x7610, R188 ;  /* 0x00007610ffbc7816 */ /* 0x000fe400000000bc */
[----:B------:R-:W-:Y:S01]  /*1d7a0*/  PRMT R187, RZ, 0x7610, R187 ;  /* 0x00007610ffbb7816 */ /* 0x000fe200000000bb */
[----:B------:R-:W4:Y:S01]  /*1d7b0*/  LDL R243, [R1+0xc38] ;  /* 0x000c380001f37983 */ /* 0x000f220000100800 */
[----:B--2---:R-:W-:-:S03]  /*1d7c0*/  @!P0 IMAD.MOV.U32 R2, RZ, RZ, R34 ;  /* 0x000000ffff028224 */ /* 0x004fc600078e0022 */
[----:B------:R-:W2:Y:S04]  /*1d7d0*/  LDL R34, [R1+0xd7c] ;  /* 0x000d7c0001227983 */ /* 0x000ea80000100800 */
[----:B------:R3:W2:Y:S02]  /*1d7e0*/  @!P0 LDG.E.U8 R204, desc[UR32][R2.64] ;  /* 0x0000002002cc8981 */ /* 0x0006a4000c1e1100 */
[----:B---3--:R-:W-:Y:S02]  /*1d7f0*/  @!P0 IMAD.MOV.U32 R2, RZ, RZ, R145 ;  /* 0x000000ffff028224 */ /* 0x008fe400078e0091 */
[----:B------:R-:W-:Y:S01]  /*1d800*/  @!P0 IMAD.MOV.U32 R3, RZ, RZ, R148 ;  /* 0x000000ffff038224 */ /* 0x000fe200078e0094 */
[----:B0-----:R-:W-:Y:S01]  /*1d810*/  PRMT R189, RZ, 0x7610, R189 ;  /* 0x00007610ffbd7816 */ /* 0x001fe200000000bd */
[----:B------:R-:W3:Y:S04]  /*1d820*/  LDL R148, [R1+0xcf8] ;  /* 0x000cf80001947983 */ /* 0x000ee80000100800 */
[----:B------:R4:W3:Y:S04]  /*1d830*/  @!P0 LDG.E.U8 R200, desc[UR32][R2.64] ;  /* 0x0000002002c88981 */ /* 0x0008e8000c1e1100 */
[----:B------:R-:W3:Y:S01]  /*1d840*/  LDL R145, [R1+0xc98] ;  /* 0x000c980001917983 */ /* 0x000ee20000100800 */
[----:B----4-:R-:W-:-:S02]  /*1d850*/  @!P0 IMAD.MOV.U32 R2, RZ, RZ, R137 ;  /* 0x000000ffff028224 */ /* 0x010fc400078e0089 */
[----:B------:R-:W-:Y:S01]  /*1d860*/  @!P0 IMAD.MOV.U32 R3, RZ, RZ, R140 ;  /* 0x000000ffff038224 */ /* 0x000fe200078e008c */
[----:B------:R-:W4:Y:S04]  /*1d870*/  LDL R137, [R1+0xcdc] ;  /* 0x000cdc0001897983 */ /* 0x000f280000100800 */
[----:B------:R0:W4:Y:S04]  /*1d880*/  @!P0 LDG.E.U8 R197, desc[UR32][R2.64] ;  /* 0x0000002002c58981 */ /* 0x000128000c1e1100 */
[----:B------:R-:W4:Y:S01]  /*1d890*/  LDL R140, [R1+0xcd8] ;  /* 0x000cd800018c7983 */ /* 0x000f220000100800 */
[----:B0-----:R-:W-:-:S03]  /*1d8a0*/  @!P0 IMAD.MOV.U32 R2, RZ, RZ, R129 ;  /* 0x000000ffff028224 */ /* 0x001fc600078e0081 */
[----:B------:R-:W3:Y:S01]  /*1d8b0*/  LDL R129, [R1+0xd18] ;  /* 0x000d180001817983 */ /* 0x000ee20000100800 */
[----:B------:R-:W-:-:S03]  /*1d8c0*/  @!P0 IMAD.MOV.U32 R3, RZ, RZ, R132 ;  /* 0x000000ffff038224 */ /* 0x000fc600078e0084 */
[----:B------:R-:W4:Y:S04]  /*1d8d0*/  LDL R132, [R1+0xcb8] ;  /* 0x000cb80001847983 */ /* 0x000f280000100800 */
[----:B------:R0:W4:Y:S02]  /*1d8e0*/  @!P0 LDG.E.U8 R193, desc[UR32][R2.64] ;  /* 0x0000002002c18981 */ /* 0x000124000c1e1100 */
[----:B0-----:R-:W-:Y:S01]  /*1d8f0*/  @!P0 IMAD.MOV.U32 R3, RZ, RZ, R130 ;  /* 0x000000ffff038224 */ /* 0x001fe200078e0082 */
[----:B------:R-:W-:Y:S01]  /*1d900*/  PRMT R186, RZ, 0x7610, R186 ;  /* 0x00007610ffba7816 */ /* 0x000fe200000000ba */
[----:B--2---:R-:W-:Y:S02]  /*1d910*/  @!P0 IMAD.MOV.U32 R2, RZ, RZ, R34 ;  /* 0x000000ffff028224 */ /* 0x004fe400078e0022 */
[----:B------:R-:W2:Y:S04]  /*1d920*/  LDL R34, [R1+0xcbc] ;  /* 0x000cbc0001227983 */ /* 0x000ea80000100800 */
[----:B------:R0:W2:Y:S02]  /*1d930*/  @!P0 LDG.E.U8 R190, desc[UR32][R2.64] ;  /* 0x0000002002be8981 */ /* 0x0000a4000c1e1100 */
[----:B0-----:R-:W-:-:S02]  /*1d940*/  @!P0 IMAD.MOV.U32 R2, RZ, RZ, R127 ;  /* 0x000000ffff028224 */ /* 0x001fc400078e007f */
[----:B------:R-:W-:-:S05]  /*1d950*/  @!P0 IMAD.MOV.U32 R3, RZ, RZ, R138 ;  /* 0x000000ffff038224 */ /* 0x000fca00078e008a */
[----:B------:R0:W2:Y:S02]  /*1d960*/  @!P0 LDG.E.U8 R189, desc[UR32][R2.64] ;  /* 0x0000002002bd8981 */ /* 0x0000a4000c1e1100 */
[----:B0-----:R-:W-:Y:S02]  /*1d970*/  @!P0 IMAD.MOV.U32 R2, RZ, RZ, R135 ;  /* 0x000000ffff028224 */ /* 0x001fe400078e0087 */
[----:B------:R-:W-:-:S05]  /*1d980*/  @!P0 IMAD.MOV.U32 R3, RZ, RZ, R146 ;  /* 0x000000ffff038224 */ /* 0x000fca00078e0092 */
[----:B------:R0:W2:Y:S02]  /*1d990*/  @!P0 LDG.E.U8 R188, desc[UR32][R2.64] ;  /* 0x0000002002bc8981 */ /* 0x0000a4000c1e1100 */
[----:B0-----:R-:W-:Y:S02]  /*1d9a0*/  @!P0 IMAD.MOV.U32 R2, RZ, RZ, R143 ;  /* 0x000000ffff028224 */ /* 0x001fe400078e008f */
[----:B---3--:R-:W-:Y:S02]  /*1d9b0*/  @!P0 IMAD.MOV.U32 R3, RZ, RZ, R129 ;  /* 0x000000ffff038224 */ /* 0x008fe400078e0081 */
[----:B------:R-:W3:Y:S04]  /*1d9c0*/  LDL R129, [R1+0xc9c] ;  /* 0x000c9c0001817983 */ /* 0x000ee80000100800 */
[----:B------:R0:W3:Y:S02]  /*1d9d0*/  @!P0 LDG.E.U8 R187, desc[UR32][R2.64] ;  /* 0x0000002002bb8981 */ /* 0x0000e4000c1e1100 */
[----:B0-----:R-:W-:-:S02]  /*1d9e0*/  @!P0 IMAD.MOV.U32 R2, RZ, RZ, R151 ;  /* 0x000000ffff028224 */ /* 0x001fc400078e0097 */
[----:B------:R-:W-:Y:S01]  /*1d9f0*/  @!P0 IMAD.MOV.U32 R3, RZ, RZ, R148 ;  /* 0x000000ffff038224 */ /* 0x000fe200078e0094 */
[----:B------:R-:W-:Y:S01]  /*1da00*/  PRMT R185, RZ, 0x7610, R185 ;  /* 0x00007610ffb97816 */ /* 0x000fe200000000b9 */
[----:B------:R-:W3:Y:S04]  /*1da10*/  LDL R148, [R1+0xc3c] ;  /* 0x000c3c0001947983 */ /* 0x000ee80000100800 */
[----:B------:R4:W3:Y:S02]  /*1da20*/  @!P0 LDG.E.U8 R186, desc[UR32][R2.64] ;  /* 0x0000002002ba8981 */ /* 0x0008e4000c1e1100 */
[----:B----4-:R-:W-:Y:S02]  /*1da30*/  @!P0 IMAD.MOV.U32 R2, RZ, RZ, R137 ;  /* 0x000000ffff028224 */ /* 0x010fe400078e0089 */
[----:B------:R-:W-:Y:S01]  /*1da40*/  @!P0 IMAD.MOV.U32 R3, RZ, RZ, R140 ;  /* 0x000000ffff038224 */ /* 0x000fe200078e008c */
[----:B------:R-:W4:Y:S04]  /*1da50*/  LDL R137, [R1+0xc7c] ;  /* 0x000c7c0001897983 */ /* 0x000f280000100800 */
[----:B------:R-:W4:Y:S04]  /*1da60*/  LDL R140, [R1+0xc78] ;  /* 0x000c7800018c7983 */ /* 0x000f280000100800 */
[----:B------:R0:W4:Y:S01]  /*1da70*/  @!P0 LDG.E.U8 R185, desc[UR32][R2.64] ;  /* 0x0000002002b98981 */ /* 0x000122000c1e1100 */
[----:B------:R-:W-:Y:S01]  /*1da80*/  PRMT R184, RZ, 0x7610, R184 ;  /* 0x00007610ffb87816 */ /* 0x000fe200000000b8 */
[----:B0-----:R-:W-:-:S02]  /*1da90*/  @!P0 IMAD.MOV.U32 R3, RZ, RZ, R132 ;  /* 0x000000ffff038224 */ /* 0x001fc400078e0084 */
[----:B------:R-:W4:Y:S01]  /*1daa0*/  LDL R132, [R1+0xc58] ;  /* 0x000c580001847983 */ /* 0x000f220000100800 */
[----:B------:R-:W-:Y:S01]  /*1dab0*/  PRMT R183, RZ, 0x7610, R183 ;  /* 0x00007610ffb77816 */ /* 0x000fe200000000b7 */
[----:B--2---:R-:W-:Y:S02]  /*1dac0*/  @!P0 IMAD.MOV.U32 R2, RZ, RZ, R34 ;  /* 0x000000ffff028224 */ /* 0x004fe400078e0022 */
[----:B------:R-:W2:Y:S04]  /*1dad0*/  LDL R34, [R1+0xc5c] ;  /* 0x000c5c0001227983 */ /* 0x000ea80000100800 */
[----:B------:R0:W2:Y:S02]  /*1dae0*/  @!P0 LDG.E.U8 R184, desc[UR32][R2.64] ;  /* 0x0000002002b88981 */ /* 0x0000a4000c1e1100 */
[----:B0-----:R-:W-:-:S02]  /*1daf0*/  @!P0 IMAD.MOV.U32 R3, RZ, RZ, R145 ;  /* 0x000000ffff038224 */ /* 0x001fc400078e0091 */
[----:B------:R-:W2:Y:S01]  /*1db00*/  LDL R145, [R1+0xc18] ;  /* 0x000c180001917983 */ /* 0x000ea20000100800 */
[----:B---3--:R-:W-:-:S03]  /*1db10*/  @!P0 IMAD.MOV.U32 R2, RZ, RZ, R129 ;  /* 0x000000ffff028224 */ /* 0x008fc600078e0081 */
[----:B------:R-:W3:Y:S04]  /*1db20*/  LDL R129, [R1+0xc1c] ;  /* 0x000c1c0001817983 */ /* 0x000ee80000100800 */
[----:B------:R4:W3:Y:S02]  /*1db30*/  @!P0 LDG.E.U8 R183, desc[UR32][R2.64] ;  /* 0x0000002002b78981 */ /* 0x0008e4000c1e1100 */
[----:B----4-:R-:W-:Y:S02]  /*1db40*/  @!P0 IMAD.MOV.U32 R2, RZ, RZ, R137 ;  /* 0x000000ffff028224 */ /* 0x010fe400078e0089 */
[----:B------:R-:W4:Y:S01]  /*1db50*/  LDL R137, [R1+0xbfc] ;  /* 0x000bfc0001897983 */ /* 0x000f220000100800 */
[----:B------:R-:W-:-:S03]  /*1db60*/  @!P0 IMAD.MOV.U32 R3, RZ, RZ, R140 ;  /* 0x000000ffff038224 */ /* 0x000fc600078e008c */
[----:B------:R-:W4:Y:S04]  /*1db70*/  LDL R140, [R1+0xbf8] ;  /* 0x000bf800018c7983 */ /* 0x000f280000100800 */
[----:B------:R0:W-:Y:S01]  /*1db80*/  STS.U8 [R155+UR4+0x1080], R182 ;  /* 0x001080b69b007988 */ /* 0x0001e20008000004 */
[----:B------:R-:W-:Y:S02]  /*1db90*/  PRMT R181, RZ, 0x7610, R181 ;  /* 0x00007610ffb57816 */ /* 0x000fe400000000b5 */
[----:B0-----:R-:W-:-:S06]  /*1dba0*/  PRMT R182, RZ, 0x7610, R182 ;  /* 0x00007610ffb67816 */ /* 0x001fcc00000000b6 */
[----:B------:R0:W4:Y:S01]  /*1dbb0*/  @!P0 LDG.E.U8 R182, desc[UR32][R2.64] ;  /* 0x0000002002b68981 */ /* 0x000122000c1e1100 */
[----:B------:R-:W-:Y:S01]  /*1dbc0*/  PRMT R180, RZ, 0x7610, R180 ;  /* 0x00007610ffb47816 */ /* 0x000fe200000000b4 */
[----:B0-----:R-:W-:Y:S02]  /*1dbd0*/  @!P0 IMAD.MOV.U32 R3, RZ, RZ, R132 ;  /* 0x000000ffff038224 */ /* 0x001fe400078e0084 */
[----:B------:R-:W4:Y:S01]  /*1dbe0*/  LDL R132, [R1+0xbd8] ;  /* 0x000bd80001847983 */ /* 0x000f220000100800 */
[----:B------:R-:W-:Y:S01]  /*1dbf0*/  PRMT R179, RZ, 0x7610, R179 ;  /* 0x00007610ffb37816 */ /* 0x000fe200000000b3 */
[----:B--2---:R-:W-:Y:S02]  /*1dc00*/  @!P0 IMAD.MOV.U32 R2, RZ, RZ, R34 ;  /* 0x000000ffff028224 */ /* 0x004fe400078e0022 */
[----:B------:R-:W2:Y:S04]  /*1dc10*/  LDL R34, [R1+0xbdc] ;  /* 0x000bdc0001227983 */ /* 0x000ea80000100800 */
[----:B------:R0:W2:Y:S02]  /*1dc20*/  @!P0 LDG.E.U8 R181, desc[UR32][R2.64] ;  /* 0x0000002002b58981 */ /* 0x0000a4000c1e1100 */
[----:B0-----:R-:W-:-:S02]  /*1dc30*/  @!P0 IMAD.MOV.U32 R2, RZ, RZ, R148 ;  /* 0x000000ffff028224 */ /* 0x001fc400078e0094 */
[----:B------:R-:W-:Y:S01]  /*1dc40*/  @!P0 IMAD.MOV.U32 R3, RZ, RZ, R243 ;  /* 0x000000ffff038224 */ /* 0x000fe200078e00f3 */
[----:B------:R-:W-:Y:S01]  /*1dc50*/  PRMT R178, RZ, 0x7610, R178 ;  /* 0x00007610ffb27816 */ /* 0x000fe200000000b2 */
[----:B------:R-:W2:Y:S04]  /*1dc60*/  LDL R243, [R1+0x960] ;  /* 0x0009600001f37983 */ /* 0x000ea80000100800 */
[----:B------:R0:W2:Y:S04]  /*1dc70*/  @!P0 LDG.E.U8 R180, desc[UR32][R2.64] ;  /* 0x0000002002b48981 */ /* 0x0000a8000c1e1100 */
[----:B------:R-:W2:Y:S01]  /*1dc80*/  LDL R148, [R1+0x964] ;  /* 0x0009640001947983 */ /* 0x000ea20000100800 */
[----:B0-----:R-:W-:-:S03]  /*1dc90*/  @!P0 IMAD.MOV.U32 R3, RZ, RZ, R145 ;  /* 0x000000ffff038224 */ /* 0x001fc600078e0091 */
[----:B------:R-:W2:Y:S01]  /*1dca0*/  LDL R145, [R1+0xbb8] ;  /* 0x000bb80001917983 */ /* 0x000ea20000100800 */
[----:B---3--:R-:W-:-:S03]  /*1dcb0*/  @!P0 IMAD.MOV.U32 R2, RZ, RZ, R129 ;  /* 0x000000ffff028224 */ /* 0x008fc600078e0081 */
[----:B------:R-:W3:Y:S04]  /*1dcc0*/  LDL R129, [R1+0xbbc] ;  /* 0x000bbc0001817983 */ /* 0x000ee80000100800 */
[----:B------:R4:W3:Y:S02]  /*1dcd0*/  @!P0 LDG.E.U8 R179, desc[UR32][R2.64] ;  /* 0x0000002002b38981 */ /* 0x0008e4000c1e1100 */
[----:B----4-:R-:W-:Y:S02]  /*1dce0*/  @!P0 IMAD.MOV.U32 R2, RZ, RZ, R137 ;  /* 0x000000ffff028224 */ /* 0x010fe400078e0089 */
[----:B------:R-:W4:Y:S01]  /*1dcf0*/  LDL R137, [R1+0x984] ;  /* 0x0009840001897983 */ /* 0x000f220000100800 */
[----:B------:R-:W-:-:S03]  /*1dd00*/  @!P0 IMAD.MOV.U32 R3, RZ, RZ, R140 ;  /* 0x000000ffff038224 */ /* 0x000fc600078e008c */
[----:B------:R-:W4:Y:S01]  /*1dd10*/  LDL R140, [R1+0x980] ;  /* 0x00098000018c7983 */ /* 0x000f220000100800 */
[----:B------:R-:W-:-:S03]  /*1dd20*/  PRMT R177, RZ, 0x7610, R177 ;  /* 0x00007610ffb17816 */ /* 0x000fc600000000b1 */
[----:B------:R0:W4:Y:S01]  /*1dd30*/  @!P0 LDG.E.U8 R178, desc[UR32][R2.64] ;  /* 0x0000002002b28981 */ /* 0x000122000c1e1100 */
[----:B------:R-:W-:Y:S01]  /*1dd40*/  PRMT R176, RZ, 0x7610, R176 ;  /* 0x00007610ffb07816 */ /* 0x000fe200000000b0 */
[----:B0-----:R-:W-:Y:S02]  /*1dd50*/  @!P0 IMAD.MOV.U32 R3, RZ, RZ, R132 ;  /* 0x000000ffff038224 */ /* 0x001fe400078e0084 */
[----:B------:R-:W4:Y:S01]  /*1dd60*/  LDL R132, [R1+0x940] ;  /* 0x0009400001847983 */ /* 0x000f220000100800 */
[----:B--2---:R-:W-:-:S03]  /*1dd70*/  @!P0 IMAD.MOV.U32 R2, RZ, RZ, R34 ;  /* 0x000000ffff028224 */ /* 0x004fc600078e0022 */
[----:B------:R-:W2:Y:S04]  /*1dd80*/  LDL R34, [R1+0x944] ;  /* 0x0009440001227983 */ /* 0x000ea80000100800 */
[----:B------:R0:W2:Y:S02]  /*1dd90*/  @!P0 LDG.E.U8 R177, desc[UR32][R2.64] ;  /* 0x0000002002b18981 */ /* 0x0000a4000c1e1100 */
[----:B0-----:R-:W-:Y:S02]  /*1dda0*/  @!P0 IMAD.MOV.U32 R3, RZ, RZ, R145 ;  /* 0x000000ffff038224 */ /* 0x001fe400078e0091 */
        /* <DEDUP_REMOVED lines=14> */
[----:B------:R-:W-:Y:S01]  /*1de90*/  @!P0 IMAD.MOV.U32 R3, RZ, RZ, R243 ;  /* 0x000000ffff038224 */ /* 0x000fe200078e00f3 */
[----:B------:R-:W-:Y:S01]  /*1dea0*/  PRMT R172, RZ, 0x7610, R172 ;  /* 0x00007610ffac7816 */ /* 0x000fe200000000ac */
[----:B------:R-:W4:Y:S04]  /*1deb0*/  LDL R243, [R1+0x8a0] ;  /* 0x0008a00001f37983 */ /* 0x000f280000100800 */
[----:B------:R0:W4:Y:S04]  /*1dec0*/  @!P0 LDG.E.U8 R174, desc[UR32][R2.64] ;  /* 0x0000002002ae8981 */ /* 0x000128000c1e1100 */
[----:B------:R-:W4:Y:S01]  /*1ded0*/  LDL R148, [R1+0x8a4] ;  /* 0x0008a40001947983 */ /* 0x000f220000100800 */
[----:B0-----:R-:W-:-:S03]  /*1dee0*/  @!P0 IMAD.MOV.U32 R3, RZ, RZ, R132 ;  /* 0x000000ffff038224 */ /* 0x001fc600078e0084 */
        /* <DEDUP_REMOVED lines=13> */
[----:B------:R-:W-:Y:S02]  /*1dfc0*/  PRMT R171, RZ, 0x7610, R171 ;  /* 0x00007610ffab7816 */ /* 0x000fe400000000ab */
[----:B------:R-:W-:-:S04]  /*1dfd0*/  PRMT R170, RZ, 0x7610, R170 ;  /* 0x00007610ffaa7816 */ /* 0x000fc800000000aa */
[----:B------:R0:W4:Y:S01]  /*1dfe0*/  @!P0 LDG.E.U8 R171, desc[UR32][R2.64] ;  /* 0x0000002002ab8981 */ /* 0x000122000c1e1100 */
[----:B------:R-:W-:-:S03]  /*1dff0*/  PRMT R169, RZ, 0x7610, R169 ;  /* 0x00007610ffa97816 */ /* 0x000fc600000000a9 */
[----:B------:R1:W-:Y:S02]  /*1e000*/  STS.U8 [R155+UR4+0x1480], R168 ;  /* 0x001480a89b007988 */ /* 0x0003e40008000004 */
[----:B-1----:R-:W-:Y:S01]  /*1e010*/  PRMT R168, RZ, 0x7610, R168 ;  /* 0x00007610ffa87816 */ /* 0x002fe200000000a8 */
[----:B0-----:R-:W-:Y:S02]  /*1e020*/  @!P0 IMAD.MOV.U32 R3, RZ, RZ, R132 ;  /* 0x000000ffff038224 */ /* 0x001fe400078e0084 */
[----:B------:R-:W4:Y:S01]  /*1e030*/  LDL R132, [R1+0x864] ;  /* 0x0008640001847983 */ /* 0x000f220000100800 */
[----:B--2---:R-:W-:-:S03]  /*1e040*/  @!P0 IMAD.MOV.U32 R2, RZ, RZ, R34 ;  /* 0x000000ffff028224 */ /* 0x004fc600078e0022 */
[----:B------:R-:W2:Y:S04]  /*1e050*/  LDL.LU R34, [R1+0x860] ;  /* 0x0008600001227983 */ /* 0x000ea80000300800 */
[----:B------:R0:W2:Y:S02]  /*1e060*/  @!P0 LDG.E.U8 R170, desc[UR32][R2.64] ;  /* 0x0000002002aa8981 */ /* 0x0000a4000c1e1100 */
[----:B0-----:R-:W-:Y:S02]  /*1e070*/  @!P0 IMAD.MOV.U32 R3, RZ, RZ, R145 ;  /* 0x000000ffff038224 */ /* 0x001fe400078e0091 */
[----:B------:R-:W2:Y:S01]  /*1e080*/  LDL R145, [R1+0x840] ;  /* 0x0008400001917983 */ /* 0x000ea20000100800 */
[----:B---3--:R-:W-:-:S03]  /*1e090*/  @!P0 IMAD.MOV.U32 R2, RZ, RZ, R129 ;  /* 0x000000ffff028224 */ /* 0x008fc600078e0081 */
[----:B------:R-:W3:Y:S04]  /*1e0a0*/  LDL R129, [R1+0x844] ;  /* 0x0008440001817983 */ /* 0x000ee80000100800 */
[----:B------:R0:W3:Y:S02]  /*1e0b0*/  @!P0 LDG.E.U8 R169, desc[UR32][R2.64] ;  /* 0x0000002002a98981 */ /* 0x0000e4000c1e1100 */
[----:B0-----:R-:W-:Y:S02]  /*1e0c0*/  @!P0 IMAD.MOV.U32 R2, RZ, RZ, R148 ;  /* 0x000000ffff028224 */ /* 0x001fe400078e0094 */
[----:B------:R-:W-:Y:S01]  /*1e0d0*/  @!P0 IMAD.MOV.U32 R3, RZ, RZ, R243 ;  /* 0x000000ffff038224 */ /* 0x000fe200078e00f3 */
[----:B------:R0:W-:Y:S04]  /*1e0e0*/  STS.U8 [R155+UR4+0x5080], R167 ;  /* 0x005080a79b007988 */ /* 0x0001e80008000004 */
[----:B------:R4:W3:Y:S04]  /*1e0f0*/  @!P0 LDG.E.U8 R168, desc[UR32][R2.64] ;  /* 0x0000002002a88981 */ /* 0x0008e8000c1e1100 */
[----:B------:R1:W-:Y:S04]  /*1e100*/  STS.U8 [R155+UR4+0x4e80], R166 ;  /* 0x004e80a69b007988 */ /* 0x0003e80008000004 */
[----:B------:R-:W3:Y:S01]  /*1e110*/  LDL R148, [R1+0x800] ;  /* 0x0008000001947983 */ /* 0x000ee20000100800 */
[----:B----4-:R-:W-:-:S03]  /*1e120*/  @!P0 IMAD.MOV.U32 R2, RZ, RZ, R137 ;  /* 0x000000ffff028224 */ /* 0x010fc600078e0089 */
[----:B------:R-:W4:Y:S01]  /*1e130*/  LDL R137, [R1+0x824] ;  /* 0x0008240001897983 */ /* 0x000f220000100800 */
[----:B------:R-:W-:-:S03]  /*1e140*/  @!P0 IMAD.MOV.U32 R3, RZ, RZ, R140 ;  /* 0x000000ffff038224 */ /* 0x000fc600078e008c */
[----:B------:R-:W4:Y:S01]  /*1e150*/  LDL R140, [R1+0x820] ;  /* 0x00082000018c7983 */ /* 0x000f220000100800 */
[----:B0-----:R-:W-:Y:S02]  /*1e160*/  PRMT R167, RZ, 0x7610, R167 ;  /* 0x00007610ffa77816 */ /* 0x001fe400000000a7 */
[----:B-1----:R-:W-:-:S04]  /*1e170*/  PRMT R166, RZ, 0x7610, R166 ;  /* 0x00007610ffa67816 */ /* 0x002fc800000000a6 */
[----:B------:R0:W4:Y:S04]  /*1e180*/  @!P0 LDG.E.U8 R167, desc[UR32][R2.64] ;  /* 0x0000002002a78981 */ /* 0x000128000c1e1100 */
[----:B------:R1:W-:Y:S04]  /*1e190*/  STS.U8 [R155+UR4+0x4c80], R165 ;  /* 0x004c80a59b007988 */ /* 0x0003e80008000004 */
[----:B------:R3:W-:Y:S01]  /*1e1a0*/  STS.U8 [R155+UR4+0x5880], R195 ;  /* 0x005880c39b007988 */ /* 0x0007e20008000004 */
[----:B-1----:R-:W-:Y:S01]  /*1e1b0*/  PRMT R165, RZ, 0x7610, R165 ;  /* 0x00007610ffa57816 */ /* 0x002fe200000000a5 */
[----:B0-----:R-:W-:-:S02]  /*1e1c0*/  @!P0 IMAD.MOV.U32 R2, RZ, RZ, R132 ;  /* 0x000000ffff028224 */ /* 0x001fc400078e0084 */
[----:B------:R-:W4:Y:S01]  /*1e1d0*/  LDL R132, [R1+0x804] ;  /* 0x0008040001847983 */ /* 0x000f220000100800 */
[----:B--2---:R-:W-:-:S05]  /*1e1e0*/  @!P0 IMAD.MOV.U32 R3, RZ, RZ, R34 ;  /* 0x000000ffff038224 */ /* 0x004fca00078e0022 */
[----:B------:R0:W2:Y:S02]  /*1e1f0*/  @!P0 LDG.E.U8 R166, desc[UR32][R2.64] ;  /* 0x0000002002a68981 */ /* 0x0000a4000c1e1100 */
[----:B0-----:R-:W-:Y:S02]  /*1e200*/  @!P0 IMAD.MOV.U32 R3, RZ, RZ, R145 ;  /* 0x000000ffff038224 */ /* 0x001fe400078e0091 */
[----:B------:R-:W2:Y:S01]  /*1e210*/  LDL R145, [R1+0x7e0] ;  /* 0x0007e00001917983 */ /* 0x000ea20000100800 */
[----:B---3--:R-:W-:-:S03]  /*1e220*/  @!P0 IMAD.MOV.U32 R2, RZ, RZ, R129 ;  /* 0x000000ffff028224 */ /* 0x008fc600078e0081 */
[----:B------:R-:W3:Y:S04]  /*1e230*/  LDL R129, [R1+0x7e4] ;  /* 0x0007e40001817983 */ /* 0x000ee80000100800 */
[----:B------:R4:W3:Y:S04]  /*1e240*/  @!P0 LDG.E.U8 R165, desc[UR32][R2.64] ;  /* 0x0000002002a58981 */ /* 0x0008e8000c1e1100 */
[----:B------:R-:W3:Y:S04]  /*1e250*/  LDL.LU R195, [R1+0x600] ;  /* 0x0006000001c37983 */ /* 0x000ee80000300800 */
[----:B------:R0:W-:Y:S04]  /*1e260*/  STS.U8 [R155+UR4+0x4a80], R164 ;  /* 0x004a80a49b007988 */ /* 0x0001e80008000004 */
        /* <DEDUP_REMOVED lines=9> */
[----:B------:R1:W-:Y:S01]  /*1e300*/  STS.U8 [R155+UR4+0x5a80], R196 ;  /* 0x005a80c49b007988 */ /* 0x0003e20008000004 */
[----:B0-----:R-:W-:-:S03]  /*1e310*/  @!P0 IMAD.MOV.U32 R3, RZ, RZ, R148 ;  /* 0x000000ffff038224 */ /* 0x001fc600078e0094 */
[----:B------:R0:W-:Y:S04]  /*1e320*/  STS.U8 [R155+UR4+0x4680], R162 ;  /* 0x004680a29b007988 */ /* 0x0001e80008000004 */
[----:B-1----:R-:W4:Y:S04]  /*1e330*/  LDL R196, [R1+0x780] ;  /* 0x0007800001c47983 */ /* 0x002f280000100800 */
[----:B------:R1:W-:Y:S01]  /*1e340*/  STS.U8 [R155+UR4+0x5e80], R199 ;  /* 0x005e80c79b007988 */ /* 0x0003e20008000004 */
[----:B0-----:R-:W-:Y:S01]  /*1e350*/  PRMT R162, RZ, 0x7610, R162 ;  /* 0x00007610ffa27816 */ /* 0x001fe200000000a2 */
[----:B------:R-:W-:-:S02]  /*1e360*/  @!P0 IMAD.MOV.U32 R2, RZ, RZ, R132 ;  /* 0x000000ffff028224 */ /* 0x000fc400078e0084 */
[----:B------:R-:W4:Y:S04]  /*1e370*/  LDL R132, [R1+0x7a4] ;  /* 0x0007a40001847983 */ /* 0x000f280000100800 */
[----:B------:R2:W4:Y:S02]  /*1e380*/  @!P0 LDG.E.U8 R163, desc[UR32][R2.64] ;  /* 0x0000002002a38981 */ /* 0x000524000c1e1100 */
[----:B--2---:R-:W-:Y:S02]  /*1e390*/  @!P0 IMAD.MOV.U32 R3, RZ, RZ, R145 ;  /* 0x000000ffff038224 */ /* 0x004fe400078e0091 */
[----:B---3--:R-:W-:Y:S02]  /*1e3a0*/  @!P0 IMAD.MOV.U32 R2, RZ, RZ, R129 ;  /* 0x000000ffff028224 */ /* 0x008fe400078e0081 */
[----:B------:R-:W2:Y:S04]  /*1e3b0*/  LDL R129, [R1+0x784] ;  /* 0x0007840001817983 */ /* 0x000ea80000100800 */
[----:B-1----:R-:W3:Y:S04]  /*1e3c0*/  LDL.LU R199, [R1+0x618] ;  /* 0x0006180001c77983 */ /* 0x002ee80000300800 */
[----:B------:R-:W3:Y:S04]  /*1e3d0*/  LDL R148, [R1+0x760] ;  /* 0x0007600001947983 */ /* 0x000ee80000100800 */
[----:B------:R-:W3:Y:S04]  /*1e3e0*/  LDL R145, [R1+0x764] ;  /* 0x0007640001917983 */ /* 0x000ee80000100800 */
[----:B------:R4:W3:Y:S02]  /*1e3f0*/  @!P0 LDG.E.U8 R162, desc[UR32][R2.64] ;  /* 0x0000002002a28981 */ /* 0x0008e4000c1e1100 */
[----:B----4-:R-:W-:-:S02]  /*1e400*/  @!P0 IMAD.MOV.U32 R2, RZ, RZ, R137 ;  /* 0x000000ffff028224 */ /* 0x010fc400078e0089 */
[----:B------:R-:W4:Y:S01]  /*1e410*/  LDL R137, [R1+0x744] ;  /* 0x0007440001897983 */ /* 0x000f220000100800 */
[----:B------:R-:W-:-:S03]  /*1e420*/  @!P0 IMAD.MOV.U32 R3, RZ, RZ, R140 ;  /* 0x000000ffff038224 */ /* 0x000fc600078e008c */
[----:B------:R-:W4:Y:S04]  /*1e430*/  LDL R140, [R1+0x740] ;  /* 0x00074000018c7983 */ /* 0x000f280000100800 */
[----:B------:R0:W-:Y:S04]  /*1e440*/  STS.U8 [R155+UR4+0x1680], R161 ;  /* 0x001680a19b007988 */ /* 0x0001e80008000004 */
[----:B------:R1:W-:Y:S01]  /*1e450*/  STS.U8 [R155+UR4+0x4480], R160 ;  /* 0x004480a09b007988 */ /* 0x0003e20008000004 */
[----:B0-----:R-:W-:Y:S02]  /*1e460*/  PRMT R161, RZ, 0x7610, R161 ;  /* 0x00007610ffa17816 */ /* 0x001fe400000000a1 */
[----:B-1----:R-:W-:-:S04]  /*1e470*/  PRMT R160, RZ, 0x7610, R160 ;  /* 0x00007610ffa07816 */ /* 0x002fc800000000a0 */
[----:B------:R0:W4:Y:S04]  /*1e480*/  @!P0 LDG.E.U8 R161, desc[UR32][R2.64] ;  /* 0x0000002002a18981 */ /* 0x000128000c1e1100 */
[----:B------:R1:W-:Y:S01]  /*1e490*/  STS.U8 [R155+UR4+0x4280], R159 ;  /* 0x0042809f9b007988 */ /* 0x0003e20008000004 */
[----:B0-----:R-:W-:-:S03]  /*1e4a0*/  @!P0 IMAD.MOV.U32 R3, RZ, RZ, R243 ;  /* 0x000000ffff038224 */ /* 0x001fc600078e00f3 */
[----:B------:R0:W-:Y:S01]  /*1e4b0*/  STS.U8 [R155+UR4+0x6080], R201 ;  /* 0x006080c99b007988 */ /* 0x0001e20008000004 */
[----:B-1----:R-:W-:-:S03]  /*1e4c0*/  PRMT R159, RZ, 0x7610, R159 ;  /* 0x00007610ff9f7816 */ /* 0x002fc6000000009f */
[----:B------:R1:W-:Y:S04]  /*1e4d0*/  STS.U8 [R155+UR4+0x4080], R158 ;  /* 0x0040809e9b007988 */ /* 0x0003e80008000004 */
[----:B0-----:R-:W4:Y:S01]  /*1e4e0*/  LDL.LU R201, [R1+0x620] ;  /* 0x0006200001c97983 */ /* 0x001f220000300800 */
[----:B------:R-:W-:-:S03]  /*1e4f0*/  @!P0 IMAD.MOV.U32 R2, RZ, RZ, R132 ;  /* 0x000000ffff028224 */ /* 0x000fc600078e0084 */
[----:B------:R-:W4:Y:S04]  /*1e500*/  LDL R132, [R1+0x724] ;  /* 0x0007240001847983 */ /* 0x000f280000100800 */
[----:B------:R0:W4:Y:S01]  /*1e510*/  @!P0 LDG.E.U8 R160, desc[UR32][R2.64] ;  /* 0x0000002002a08981 */ /* 0x000122000c1e1100 */
[----:B-1----:R-:W-:Y:S01]  /*1e520*/  PRMT R158, RZ, 0x7610, R158 ;  /* 0x00007610ff9e7816 */ /* 0x002fe2000000009e */
[----:B0-----:R-:W-:Y:S02]  /*1e530*/  @!P0 IMAD.MOV.U32 R3, RZ, RZ, R196 ;  /* 0x000000ffff038224 */ /* 0x001fe400078e00c4 */
[----:B------:R0:W-:Y:S04]  /*1e540*/  STS.U8 [R155+UR4+0x3e80], R157 ;  /* 0x003e809d9b007988 */ /* 0x0001e80008000004 */
[----:B------:R-:W-:Y:S01]  /*1e550*/  STS.U8 [R155+UR4+0x6480], R203 ;  /* 0x006480cb9b007988 */ /* 0x000fe20008000004 */
[----:B0-----:R-:W-:-:S03]  /*1e560*/  PRMT R157, RZ, 0x7610, R157 ;  /* 0x00007610ff9d7816 */ /* 0x001fc6000000009d */
[----:B------:R0:W-:Y:S01]  /*1e570*/  STS.U8 [R155+UR4+0x6880], R206 ;  /* 0x006880ce9b007988 */ /* 0x0001e20008000004 */
[----:B------:R-:W-:-:S03]  /*1e580*/  IMAD.MOV.U32 R196, RZ, RZ, R30 ;  /* 0x000000ffffc47224 */ /* 0x000fc600078e001e */
[----:B------:R-:W-:Y:S04]  /*1e590*/  STS.U8 [R155+UR4+0x6a80], R208 ;  /* 0x006a80d09b007988 */ /* 0x000fe80008000004 */
[----:B------:R1:W-:Y:S01]  /*1e5a0*/  STS.U8 [R155+UR4+0x6280], R202 ;  /* 0x006280ca9b007988 */ /* 0x0003e20008000004 */
[----:B0-----:R-:W-:-:S03]  /*1e5b0*/  IMAD.MOV.U32 R206, RZ, RZ, R32 ;  /* 0x000000ffffce7224 */ /* 0x001fc600078e0020 */
[----:B------:R0:W-:Y:S04]  /*1e5c0*/  STS.U8 [R155+UR4+0x6680], R205 ;  /* 0x006680cd9b007988 */ /* 0x0001e80008000004 */
[----:B------:R0:W-:Y:S01]  /*1e5d0*/  STS.U8 [R155+UR4+0x5c80], R198 ;  /* 0x005c80c69b007988 */ /* 0x0001e20008000004 */
[----:B-1----:R-:W-:Y:S02]  /*1e5e0*/  IMAD.MOV.U32 R202, RZ, RZ, R26 ;  /* 0x000000ffffca7224 */ /* 0x002fe400078e001a */
[----:B0-----:R-:W-:Y:S02]  /*1e5f0*/  IMAD.MOV.U32 R205, RZ, RZ, R27 ;  /* 0x000000ffffcd7224 */ /* 0x001fe400078e001b */
[----:B------:R-:W-:Y:S02]  /*1e600*/  IMAD.MOV.U32 R198, RZ, RZ, R25 ;  /* 0x000000ffffc67224 */ /* 0x000fe400078e0019 */
[----:B--2---:R-:W-:-:S02]  /*1e610*/  @!P0 IMAD.MOV.U32 R2, RZ, RZ, R129 ;  /* 0x000000ffff028224 */ /* 0x004fc400078e0081 */
[----:B------:R-:W2:Y:S04]  /*1e620*/  LDL R129, [R1+0x704] ;  /* 0x0007040001817983 */ /* 0x000ea80000100800 */
[----:B------:R3:W2:Y:S04]  /*1e630*/  @!P0 LDG.E.U8 R159, desc[UR32][R2.64] ;  /* 0x00000020029f8981 */ /* 0x0006a8000c1e1100 */
[----:B------:R-:W2:Y:S01]  /*1e640*/  LDL.LU R203, [R1+0x604] ;  /* 0x0006040001cb7983 */ /* 0x000ea20000300800 */
[----:B---3--:R-:W-:Y:S02]  /*1e650*/  @!P0 IMAD.MOV.U32 R2, RZ, RZ, R145 ;  /* 0x000000ffff028224 */ /* 0x008fe400078e0091 */
[----:B------:R-:W-:-:S05]  /*1e660*/  @!P0 IMAD.MOV.U32 R3, RZ, RZ, R148 ;  /* 0x000000ffff038224 */ /* 0x000fca00078e0094 */
[----:B------:R4:W3:Y:S04]  /*1e670*/  @!P0 LDG.E.U8 R158, desc[UR32][R2.64] ;  /* 0x00000020029e8981 */ /* 0x0008e8000c1e1100 */
[----:B------:R0:W-:Y:S01]  /*1e680*/  STL [R1+0x1060], R240 ;  /* 0x001060f001007387 */ /* 0x0001e20000100800 */
[----:B----4-:R-:W-:Y:S02]  /*1e690*/  @!P0 IMAD.MOV.U32 R2, RZ, RZ, R137 ;  /* 0x000000ffff028224 */ /* 0x010fe400078e0089 */
[----:B------:R-:W-:-:S05]  /*1e6a0*/  @!P0 IMAD.MOV.U32 R3, RZ, RZ, R140 ;  /* 0x000000ffff038224 */ /* 0x000fca00078e008c */
[----:B------:R1:W4:Y:S02]  /*1e6b0*/  @!P0 LDG.E.U8 R157, desc[UR32][R2.64] ;  /* 0x00000020029d8981 */ /* 0x000324000c1e1100 */
[----:B-1----:R-:W-:Y:S02]  /*1e6c0*/  @!P0 IMAD.MOV.U32 R3, RZ, RZ, R240 ;  /* 0x000000ffff038224 */ /* 0x002fe400078e00f0 */
[----:B0-----:R-:W4:Y:S04]  /*1e6d0*/  LDL.LU R240, [R1+0x6fc] ;  /* 0x0006fc0001f07983 */ /* 0x001f280000300800 */
[----:B------:R-:W4:Y:S04]  /*1e6e0*/  LDL.LU R208, [R1+0x638] ;  /* 0x0006380001d07983 */ /* 0x000f280000300800 */
[----:B------:R-:W3:Y:S04]  /*1e6f0*/  LDL.LU R32, [R1+0x660] ;  /* 0x0006600001207983 */ /* 0x000ee80000300800 */
[----:B------:R-:W4:Y:S04]  /*1e700*/  LDL.LU R30, [R1+0x644] ;  /* 0x00064400011e7983 */ /* 0x000f280000300800 */
[----:B------:R-:W3:Y:S04]  /*1e710*/  LDL.LU R26, [R1+0x6a0] ;  /* 0x0006a000011a7983 */ /* 0x000ee80000300800 */
[----:B------:R-:W4:Y:S04]  /*1e720*/  LDL.LU R27, [R1+0x680] ;  /* 0x00068000011b7983 */ /* 0x000f280000300800 */
[----:B------:R-:W4:Y:S04]  /*1e730*/  LDL.LU R25, [R1+0x664] ;  /* 0x0006640001197983 */ /* 0x000f280000300800 */
[----:B------:R-:W3:Y:S04]  /*1e740*/  LDL.LU R243, [R1+0x6c0] ;  /* 0x0006c00001f37983 */ /* 0x000ee80000300800 */
[----:B------:R0:W-:Y:S01]  /*1e750*/  STS.U8 [R155+UR4+0x3c80], R156 ;  /* 0x003c809c9b007988 */ /* 0x0001e20008000004 */
[----:B------:R-:W-:-:S03]  /*1e760*/  @!P0 IMAD.MOV.U32 R2, RZ, RZ, R132 ;  /* 0x000000ffff028224 */ /* 0x000fc600078e0084 */
[----:B------:R1:W-:Y:S01]  /*1e770*/  STS.U8 [R155+UR4+0x3a80], R23 ;  /* 0x003a80179b007988 */ /* 0x0003e20008000004 */
[----:B0-----:R-:W-:Y:S02]  /*1e780*/  PRMT R156, RZ, 0x7610, R156 ;  /* 0x00007610ff9c7816 */ /* 0x001fe4000000009c */
[----:B-1----:R-:W-:-:S04]  /*1e790*/  PRMT R23, RZ, 0x7610, R23 ;  /* 0x00007610ff177816 */ /* 0x002fc80000000017 */
[----:B------:R0:W4:Y:S02]  /*1e7a0*/  @!P0 LDG.E.U8 R156, desc[UR32][R2.64] ;  /* 0x00000020029c8981 */ /* 0x000124000c1e1100 */
[----:B0-----:R-:W-:Y:S02]  /*1e7b0*/  @!P0 IMAD.MOV.U32 R3, RZ, RZ, R250 ;  /* 0x000000ffff038224 */ /* 0x001fe400078e00fa */
[----:B------:R0:W-:Y:S04]  /*1e7c0*/  STS.U8 [R155+UR4+0x1880], R22 ;  /* 0x001880169b007988 */ /* 0x0001e80008000004 */
[----:B------:R-:W-:Y:S01]  /*1e7d0*/  STS.U8 [R155+UR4+0x6c80], R209 ;  /* 0x006c80d19b007988 */ /* 0x000fe20008000004 */
[----:B0-----:R-:W-:-:S03]  /*1e7e0*/  PRMT R22, RZ, 0x7610, R22 ;  /* 0x00007610ff167816 */ /* 0x001fc60000000016 */
[----:B------:R0:W-:Y:S04]  /*1e7f0*/  STS.U8 [R155+UR4+0x3880], R21 ;  /* 0x003880159b007988 */ /* 0x0001e80008000004 */
[----:B------:R-:W-:Y:S01]  /*1e800*/  STS.U8 [R155+UR4+0x6e80], R210 ;  /* 0x006e80d29b007988 */ /* 0x000fe20008000004 */
[----:B0-----:R-:W-:-:S03]  /*1e810*/  PRMT R21, RZ, 0x7610, R21 ;  /* 0x00007610ff157816 */ /* 0x001fc60000000015 */
[----:B------:R-:W-:Y:S04]  /*1e820*/  STS.U8 [R155+UR4+0x7080], R212 ;  /* 0x007080d49b007988 */ /* 0x000fe80008000004 */
[----:B------:R-:W-:Y:S01]  /*1e830*/  STS.U8 [R155+UR4+0x7280], R213 ;  /* 0x007280d59b007988 */ /* 0x000fe20008000004 */
[----:B--2---:R-:W-:-:S03]  /*1e840*/  @!P0 IMAD.MOV.U32 R2, RZ, RZ, R129 ;  /* 0x000000ffff028224 */ /* 0x004fc600078e0081 */
[----:B------:R-:W2:Y:S04]  /*1e850*/  LDL.LU R129, [R1+0xd54] ;  /* 0x000d540001817983 */ /* 0x000ea80000300800 */
[----:B------:R0:W2:Y:S04]  /*1e860*/  @!P0 LDG.E.U8 R23, desc[UR32][R2.64] ;  /* 0x0000002002178981 */ /* 0x0000a8000c1e1100 */
[----:B------:R-:W2:Y:S04]  /*1e870*/  LDL.LU R132, [R1+0xd70] ;  /* 0x000d700001847983 */ /* 0x000ea80000300800 */
[----:B------:R-:W2:Y:S01]  /*1e880*/  LDL.LU R137, [R1+0xd34] ;  /* 0x000d340001897983 */ /* 0x000ea20000300800 */
[----:B0-----:R-:W-:-:S03]  /*1e890*/  IMAD.MOV.U32 R3, RZ, RZ, R37 ;  /* 0x000000ffff037224 */ /* 0x001fc600078e0025 */
[----:B------:R-:W2:Y:S01]  /*1e8a0*/  LDL.LU R140, [R1+0xd50] ;  /* 0x000d5000018c7983 */ /* 0x000ea20000300800 */
[----:B------:R-:W-:Y:S02]  /*1e8b0*/  @!P0 IMAD.MOV.U32 R2, RZ, RZ, R248 ;  /* 0x000000ffff028224 */ /* 0x000fe400078e00f8 */
[----:B------:R-:W-:Y:S01]  /*1e8c0*/  IMAD.MOV.U32 R209, RZ, RZ, R3 ;  /* 0x000000ffffd17224 */ /* 0x000fe200078e0003 */
[----:B------:R-:W2:Y:S01]  /*1e8d0*/  LDL.LU R145, [R1+0xd14] ;  /* 0x000d140001917983 */ /* 0x000ea20000300800 */
[----:B------:R-:W-:-:S03]  /*1e8e0*/  @!P0 IMAD.MOV.U32 R3, RZ, RZ, R241 ;  /* 0x000000ffff038224 */ /* 0x000fc600078e00f1 */
[----:B------:R-:W2:Y:S04]  /*1e8f0*/  LDL.LU R148, [R1+0xd30] ;  /* 0x000d300001947983 */ /* 0x000ea80000300800 */
[----:B------:R0:W-:Y:S04]  /*1e900*/  STL [R1+0x1064], R250 ;  /* 0x001064fa01007387 */ /* 0x0001e80000100800 */
[----:B------:R1:W2:Y:S04]  /*1e910*/  @!P0 LDG.E.U8 R22, desc[UR32][R2.64] ;  /* 0x0000002002168981 */ /* 0x0002a8000c1e1100 */
[----:B0-----:R-:W2:Y:S04]  /*1e920*/  LDL.LU R250, [R1+0x738] ;  /* 0x0007380001fa7983 */ /* 0x001ea80000300800 */
[----:B------:R-:W2:Y:S01]  /*1e930*/  LDL.LU R37, [R1+0x13b0] ;  /* 0x0013b00001257983 */ /* 0x000ea20000300800 */
[----:B-1----:R-:W-:-:S03]  /*1e940*/  @!P0 IMAD.MOV.U32 R2, RZ, RZ, R242 ;  /* 0x000000ffff028224 */ /* 0x002fc600078e00f2 */
[----:B------:R0:W-:Y:S04]  /*1e950*/  STL [R1+0x106c], R248 ;  /* 0x00106cf801007387 */ /* 0x0001e80000100800 */
[----:B0-----:R-:W2:Y:S04]  /*1e960*/  LDL.LU R248, [R1+0x758] ;  /* 0x0007580001f87983 */ /* 0x001ea80000300800 */
[----:B------:R0:W-:Y:S04]  /*1e970*/  STL [R1+0x1068], R241 ;  /* 0x001068f101007387 */ /* 0x0001e80000100800 */
[----:B0-----:R-:W2:Y:S04]  /*1e980*/  LDL.LU R241, [R1+0x71c] ;  /* 0x00071c0001f17983 */ /* 0x001ea80000300800 */
[----:B------:R-:W2:Y:S01]  /*1e990*/  LDL.LU R210, [R1+0x640] ;  /* 0x0006400001d27983 */ /* 0x000ea20000300800 */
[----:B---3--:R-:W-:-:S03]  /*1e9a0*/  @!P0 IMAD.MOV.U32 R3, RZ, RZ, R243 ;  /* 0x000000ffff038224 */ /* 0x008fc600078e00f3 */
[----:B------:R0:W-:Y:S04]  /*1e9b0*/  STL [R1+0x1070], R242 ;  /* 0x001070f201007387 */ /* 0x0001e80000100800 */
[----:B------:R1:W3:Y:S04]  /*1e9c0*/  @!P0 LDG.E.U8 R21, desc[UR32][R2.64] ;  /* 0x0000002002158981 */ /* 0x0002e8000c1e1100 */
[----:B0-----:R-:W3:Y:S04]  /*1e9d0*/  LDL.LU R242, [R1+0x73c] ;  /* 0x00073c0001f27983 */ /* 0x001ee80000300800 */
[----:B------:R-:W3:Y:S01]  /*1e9e0*/  LDL.LU R212, [R1+0x61c] ;  /* 0x00061c0001d47983 */ /* 0x000ee20000300800 */
[----:B-1----:R-:W-:-:S03]  /*1e9f0*/  @!P0 IMAD.MOV.U32 R2, RZ, RZ, R249 ;  /* 0x000000ffff028224 */ /* 0x002fc600078e00f9 */
[----:B------:R0:W-:Y:S04]  /*1ea00*/  STL [R1+0x1074], R249 ;  /* 0x001074f901007387 */ /* 0x0001e80000100800 */
[----:B0-----:R-:W3:Y:S04]  /*1ea10*/  LDL.LU R249, [R1+0x778] ;  /* 0x0007780001f97983 */ /* 0x001ee80000300800 */
[----:B------:R-:W4:Y:S01]  /*1ea20*/  LDL.LU R213, [R1+0x684] ;  /* 0x0006840001d57983 */ /* 0x000f220000300800 */
[----:B------:R-:W-:-:S03]  /*1ea30*/  @!P0 IMAD.MOV.U32 R3, RZ, RZ, R26 ;  /* 0x000000ffff038224 */ /* 0x000fc600078e001a */
[----:B------:R0:W-:Y:S02]  /*1ea40*/  STS.U8 [R155+UR4+0x3680], R20 ;  /* 0x003680149b007988 */ /* 0x0001e40008000004 */
[----:B0-----:R-:W-:Y:S02]  /*1ea50*/  PRMT R20, RZ, 0x7610, R20 ;  /* 0x00007610ff147816 */ /* 0x001fe40000000014 */
[----:B------:R-:W-:Y:S04]  /*1ea60*/  STS.U8 [R155+UR4+0x7480], R215 ;  /* 0x007480d79b007988 */ /* 0x000fe80008000004 */
[----:B------:R4:W3:Y:S04]  /*1ea70*/  @!P0 LDG.E.U8 R20, desc[UR32][R2.64] ;  /* 0x0000002002148981 */ /* 0x0008e8000c1e1100 */
[----:B------:R-:W-:Y:S01]  /*1ea80*/  STS.U8 [R155+UR4+0x3480], R19 ;  /* 0x003480139b007988 */ /* 0x000fe20008000004 */
[----:B----4-:R-:W-:-:S03]  /*1ea90*/  @!P0 IMAD.MOV.U32 R2, RZ, RZ, R213 ;  /* 0x000000ffff028224 */ /* 0x010fc600078e00d5 */
[----:B------:R0:W-:Y:S04]  /*1eaa0*/  STL [R1+0x109c], R213 ;  /* 0x00109cd501007387 */ /* 0x0001e80000100800 */
[----:B0-----:R-:W4:Y:S04]  /*1eab0*/  LDL.LU R213, [R1+0x83c] ;  /* 0x00083c0001d57983 */ /* 0x001f280000300800 */
[----:B------:R-:W3:Y:S01]  /*1eac0*/  LDL.LU R215, [R1+0x624] ;  /* 0x0006240001d77983 */ /* 0x000ee20000300800 */
        /* <DEDUP_REMOVED lines=10> */
[----:B0-----:R-:W-:Y:S01]  /*1eb70*/  PRMT R17, RZ, 0x7610, R17 ;  /* 0x00007610ff117816 */ /* 0x001fe20000000011 */
[----:B-1----:R-:W-:-:S02]  /*1eb80*/  IMAD.MOV.U32 R3, RZ, RZ, R34 ;  /* 0x000000ffff037224 */ /* 0x002fc400078e0022 */
[----:B------:R-:W-:Y:S01]  /*1eb90*/  @!P0 IMAD.MOV.U32 R2, RZ, RZ, R30 ;  /* 0x000000ffff028224 */ /* 0x000fe200078e001e */
[----:B------:R0:W-:Y:S01]  /*1eba0*/  STS.U8 [R155+UR4+0x1e80], R16 ;  /* 0x001e80109b007988 */ /* 0x0001e20008000004 */
[----:B--2---:R-:W-:Y:S02]  /*1ebb0*/  IMAD.MOV.U32 R216, RZ, RZ, R3 ;  /* 0x000000ffffd87224 */ /* 0x004fe400078e0003 */
[----:B------:R-:W-:Y:S01]  /*1ebc0*/  @!P0 IMAD.MOV.U32 R3, RZ, RZ, R210 ;  /* 0x000000ffff038224 */ /* 0x000fe200078e00d2 */
[----:B------:R1:W-:Y:S04]  /*1ebd0*/  STS.U8 [R155+UR4+0x7880], R217 ;  /* 0x007880d99b007988 */ /* 0x0003e80008000004 */
[----:B------:R2:W4:Y:S01]  /*1ebe0*/  @!P0 LDG.E.U8 R17, desc[UR32][R2.64] ;  /* 0x0000002002118981 */ /* 0x000522000c1e1100 */
[----:B0-----:R-:W-:-:S03]  /*1ebf0*/  PRMT R16, RZ, 0x7610, R16 ;  /* 0x00007610ff107816 */ /* 0x001fc60000000010 */
[----:B------:R0:W-:Y:S04]  /*1ec00*/  STS.U8 [R155+UR4+0x2080], R15 ;  /* 0x0020800f9b007988 */ /* 0x0001e80008000004 */
[----:B------:R-:W4:Y:S01]  /*1ec10*/  LDL.LU R34, [R1+0x13ac] ;  /* 0x0013ac0001227983 */ /* 0x000f220000300800 */
[----:B--2---:R-:W-:-:S04]  /*1ec20*/  IMAD.MOV.U32 R3, RZ, RZ, R35 ;  /* 0x000000ffff037224 */ /* 0x004fc800078e0023 */
[----:B-1----:R-:W-:Y:S02]  /*1ec30*/  IMAD.MOV.U32 R217, RZ, RZ, R3 ;  /* 0x000000ffffd97224 */ /* 0x002fe400078e0003 */
[----:B------:R-:W-:Y:S01]  /*1ec40*/  @!P0 IMAD.MOV.U32 R3, RZ, RZ, R201 ;  /* 0x000000ffff038224 */ /* 0x000fe200078e00c9 */
[----:B0-----:R-:W-:Y:S01]  /*1ec50*/  PRMT R15, RZ, 0x7610, R15 ;  /* 0x00007610ff0f7816 */ /* 0x001fe2000000000f */
[----:B------:R0:W-:Y:S04]  /*1ec60*/  STL [R1+0x1078], R210 ;  /* 0x001078d201007387 */ /* 0x0001e80000100800 */
[----:B------:R1:W-:Y:S04]  /*1ec70*/  STS.U8 [R155+UR4+0x2280], R14 ;  /* 0x0022800e9b007988 */ /* 0x0003e80008000004 */
[----:B------:R-:W-:Y:S04]  /*1ec80*/  STS.U8 [R155+UR4+0x7c80], R220 ;  /* 0x007c80dc9b007988 */ /* 0x000fe80008000004 */
[----:B0-----:R-:W2:Y:S01]  /*1ec90*/  LDL.LU R210, [R1+0x75c] ;  /* 0x00075c0001d27983 */ /* 0x001ea20000300800 */
[----:B-1----:R-:W-:-:S03]  /*1eca0*/  PRMT R14, RZ, 0x7610, R14 ;  /* 0x00007610ff0e7816 */ /* 0x002fc6000000000e */
[----:B------:R-:W2:Y:S04]  /*1ecb0*/  LDL.LU R35, [R1+0x13a8] ;  /* 0x0013a80001237983 */ /* 0x000ea80000300800 */
[----:B------:R-:W-:Y:S04]  /*1ecc0*/  STS.U8 [R155+UR4+0x7a80], R219 ;  /* 0x007a80db9b007988 */ /* 0x000fe80008000004 */
[----:B------:R0:W-:Y:S04]  /*1ecd0*/  STS.U8 [R155+UR4+0x2480], R13 ;  /* 0x0024800d9b007988 */ /* 0x0001e80008000004 */
[----:B------:R-:W-:Y:S04]  /*1ece0*/  STS.U8 [R155+UR4+0x7e80], R222 ;  /* 0x007e80de9b007988 */ /* 0x000fe80008000004 */
[----:B------:R-:W-:Y:S01]  /*1ecf0*/  STS.U8 [R155+UR4+0x2680], R12 ;  /* 0x0026800c9b007988 */ /* 0x000fe20008000004 */
[----:B0-----:R-:W-:-:S03]  /*1ed00*/  PRMT R13, RZ, 0x7610, R13 ;  /* 0x00007610ff0d7816 */ /* 0x001fc6000000000d */
        /* <DEDUP_REMOVED lines=8> */
[----:B------:R-:W-:Y:S01]  /*1ed90*/  STS.U8 [R155+UR4+0x5680], R194 ;  /* 0x005680c29b007988 */ /* 0x000fe20008000004 */
[----:B---3--:R-:W-:-:S05]  /*1eda0*/  @!P0 IMAD.MOV.U32 R2, RZ, RZ, R215 ;  /* 0x000000ffff028224 */ /* 0x008fca00078e00d7 */
[----:B------:R0:W3:Y:S02]  /*1edb0*/  @!P0 LDG.E.U8 R16, desc[UR32][R2.64] ;  /* 0x0000002002108981 */ /* 0x0000e4000c1e1100 */
[----:B0-----:R-:W-:Y:S02]  /*1edc0*/  @!P0 IMAD.MOV.U32 R2, RZ, RZ, R203 ;  /* 0x000000ffff028224 */ /* 0x001fe400078e00cb */
[----:B------:R-:W-:Y:S01]  /*1edd0*/  @!P0 IMAD.MOV.U32 R3, RZ, RZ, R195 ;  /* 0x000000ffff038224 */ /* 0x000fe200078e00c3 */
[----:B------:R0:W-:Y:S04]  /*1ede0*/  STL [R1+0x1080], R215 ;  /* 0x001080d701007387 */ /* 0x0001e80000100800 */
[----:B------:R1:W2:Y:S04]  /*1edf0*/  @!P0 LDG.E.U8 R15, desc[UR32][R2.64] ;  /* 0x00000020020f8981 */ /* 0x0002a8000c1e1100 */
[----:B0-----:R-:W2:Y:S01]  /*1ee00*/  LDL.LU R215, [R1+0x77c] ;  /* 0x00077c0001d77983 */ /* 0x001ea20000300800 */
[----:B-1----:R-:W-:-:S03]  /*1ee10*/  IMAD.MOV.U32 R3, RZ, RZ, R32 ;  /* 0x000000ffff037224 */ /* 0x002fc600078e0020 */
[----:B------:R0:W-:Y:S01]  /*1ee20*/  STL [R1+0x107c], R201 ;  /* 0x00107cc901007387 */ /* 0x0001e20000100800 */
[----:B------:R-:W-:Y:S02]  /*1ee30*/  @!P0 IMAD.MOV.U32 R2, RZ, RZ, R246 ;  /* 0x000000ffff028224 */ /* 0x000fe400078e00f6 */
[----:B------:R-:W-:Y:S02]  /*1ee40*/  IMAD.MOV.U32 R220, RZ, RZ, R3 ;  /* 0x000000ffffdc7224 */ /* 0x000fe400078e0003 */
[----:B------:R-:W-:Y:S01]  /*1ee50*/  @!P0 IMAD.MOV.U32 R3, RZ, RZ, R245 ;  /* 0x000000ffff038224 */ /* 0x000fe200078e00f5 */
[----:B0-----:R-:W2:Y:S04]  /*1ee60*/  LDL.LU R201, [R1+0x798] ;  /* 0x0007980001c97983 */ /* 0x001ea80000300800 */
[----:B------:R-:W2:Y:S04]  /*1ee70*/  LDL.LU R219, [R1+0x658] ;  /* 0x0006580001db7983 */ /* 0x000ea80000300800 */
[----:B------:R0:W-:Y:S04]  /*1ee80*/  STL [R1+0x1088], R203 ;  /* 0x001088cb01007387 */ /* 0x0001e80000100800 */
[----:B------:R1:W2:Y:S04]  /*1ee90*/  @!P0 LDG.E.U8 R14, desc[UR32][R2.64] ;  /* 0x00000020020e8981 */ /* 0x0002a8000c1e1100 */
[----:B0-----:R-:W2:Y:S04]  /*1eea0*/  LDL.LU R203, [R1+0x79c] ;  /* 0x00079c0001cb7983 */ /* 0x001ea80000300800 */
[----:B------:R0:W-:Y:S01]  /*1eeb0*/  STL [R1+0x1084], R195 ;  /* 0x001084c301007387 */ /* 0x0001e20000100800 */
[----:B-1----:R-:W-:-:S02]  /*1eec0*/  IMAD.MOV.U32 R3, RZ, RZ, R154 ;  /* 0x000000ffff037224 */ /* 0x002fc400078e009a */
[----:B------:R-:W-:Y:S02]  /*1eed0*/  @!P0 IMAD.MOV.U32 R2, RZ, RZ, R238 ;  /* 0x000000ffff028224 */ /* 0x000fe400078e00ee */
[----:B------:R-:W-:Y:S01]  /*1eee0*/  IMAD.MOV.U32 R222, RZ, RZ, R3 ;  /* 0x000000ffffde7224 */ /* 0x000fe200078e0003 */
[----:B0-----:R-:W2:Y:S04]  /*1eef0*/  LDL.LU R195, [R1+0x7b8] ;  /* 0x0007b80001c37983 */ /* 0x001ea80000300800 */
[----:B------:R-:W2:Y:S01]  /*1ef00*/  LDL.LU R32, [R1+0x13a4] ;  /* 0x0013a40001207983 */ /* 0x000ea20000300800 */
[----:B------:R-:W-:-:S03]  /*1ef10*/  @!P0 IMAD.MOV.U32 R3, RZ, RZ, R237 ;  /* 0x000000ffff038224 */ /* 0x000fc600078e00ed */
[----:B------:R0:W-:Y:S04]  /*1ef20*/  STL [R1+0x1090], R246 ;  /* 0x001090f601007387 */ /* 0x0001e80000100800 */
[----:B------:R1:W2:Y:S04]  /*1ef30*/  @!P0 LDG.E.U8 R13, desc[UR32][R2.64] ;  /* 0x00000020020d8981 */ /* 0x0002a8000c1e1100 */
[----:B0-----:R-:W2:Y:S04]  /*1ef40*/  LDL.LU R246, [R1+0x7bc] ;  /* 0x0007bc0001f67983 */ /* 0x001ea80000300800 */
[----:B------:R0:W-:Y:S04]  /*1ef50*/  STL [R1+0x108c], R245 ;  /* 0x00108cf501007387 */ /* 0x0001e80000100800 */
[----:B0-----:R-:W2:Y:S04]  /*1ef60*/  LDL.LU R245, [R1+0x7d8] ;  /* 0x0007d80001f57983 */ /* 0x001ea80000300800 */
[----:B------:R-:W2:Y:S04]  /*1ef70*/  LDL.LU R155, [R1+0x6d8] ;  /* 0x0006d800019b7983 */ /* 0x000ea80000300800 */
[----:B------:R0:W-:Y:S04]  /*1ef80*/  STL [R1+0x1098], R238 ;  /* 0x001098ee01007387 */ /* 0x0001e80000100800 */
[----:B0-----:R-:W2:Y:S04]  /*1ef90*/  LDL.LU R238, [R1+0x7dc] ;  /* 0x0007dc0001ee7983 */ /* 0x001ea80000300800 */
[----:B------:R0:W-:Y:S04]  /*1efa0*/  STL [R1+0x1094], R237 ;  /* 0x001094ed01007387 */ /* 0x0001e80000100800 */
[----:B0-----:R-:W2:Y:S04]  /*1efb0*/  LDL.LU R237, [R1+0x7f8] ;  /* 0x0007f80001ed7983 */ /* 0x001ea80000300800 */
[----:B------:R-:W1:Y:S04]  /*1efc0*/  LDL R2, [R1+0xba4] ;  /* 0x000ba40001027983 */ /* 0x000e680000100800 */
[----:B------:R-:W1:Y:S01]  /*1efd0*/  LDL R3, [R1+0xfa0] ;  /* 0x000fa00001037983 */ /* 0x000e620000100800 */
[----:B------:R-:W0:Y:S01]  /*1efe0*/  S2R R154, SR_TID.X ;  /* 0x00000000009a7919 */ /* 0x000e220000002100 */
[----:B------:R-:W-:-:S02]  /*1eff0*/  PRMT R12, RZ, 0x7610, R12 ;  /* 0x00007610ff0c7816 */ /* 0x000fc4000000000c */
[----:B0-----:R-:W-:-:S04]  /*1f000*/  LOP3.LUT R154, R154, 0x7f, RZ, 0xc0, !PT ;  /* 0x0000007f9a9a7812 */ /* 0x001fc800078ec0ff */
[----:B------:R-:W-:-:S05]  /*1f010*/  LOP3.LUT R154, R154, 0x20, RZ, 0x3c, !PT ;  /* 0x000000209a9a7812 */ /* 0x000fca00078e3cff */
[----:B------:R0:W-:Y:S04]  /*1f020*/  STS.U8 [R154+UR4+0x100], R231 ;  /* 0x000100e79a007988 */ /* 0x0001e80008000004 */
[----:B0-----:R-:W2:Y:S01]  /*1f030*/  LDL.LU R231, [R1+0x63c] ;  /* 0x00063c0001e77983 */ /* 0x001ea20000300800 */
[----:B-1----:R-:W-:-:S04]  /*1f040*/  @!P0 LOP3.LUT R3, R3, R2, RZ, 0x3c, !PT ;  /* 0x0000000203038212 */ /* 0x002fc800078e3cff */
[----:B------:R-:W-:-:S04]  /*1f050*/  @!P0 LOP3.LUT R2, R3, R2, RZ, 0x3c, !PT ;  /* 0x0000000203028212 */ /* 0x000fc800078e3cff */
[----:B------:R-:W-:-:S05]  /*1f060*/  @!P0 LOP3.LUT R3, R3, R2, RZ, 0x3c, !PT ;  /* 0x0000000203038212 */ /* 0x000fca00078e3cff */
[----:B------:R0:W2:Y:S04]  /*1f070*/  @!P0 LDG.E.U8 R12, desc[UR32][R2.64] ;  /* 0x00000020020c8981 */ /* 0x0000a8000c1e1100 */
[----:B------:R-:W0:Y:S04]  /*1f080*/  LDL R2, [R1+0xb94] ;  /* 0x000b940001027983 */ /* 0x000e280000100800 */
[----:B------:R-:W0:Y:S01]  /*1f090*/  LDL R3, [R1+0xf90] ;  /* 0x000f900001037983 */ /* 0x000e220000100800 */
[----:B------:R-:W-:-:S03]  /*1f0a0*/  PRMT R11, RZ, 0x7610, R11 ;  /* 0x00007610ff0b7816 */ /* 0x000fc6000000000b */
[----:B------:R1:W-:Y:S02]  /*1f0b0*/  STS.U8 [R154+UR4+0x300], R230 ;  /* 0x000300e69a007988 */ /* 0x0003e40008000004 */
[----:B-1----:R-:W-:Y:S02]  /*1f0c0*/  IMAD.MOV.U32 R230, RZ, RZ, R33 ;  /* 0x000000ffffe67224 */ /* 0x002fe400078e0021 */
[----:B------:R-:W2:Y:S01]  /*1f0d0*/  LDL.LU R33, [R1+0x13a0] ;  /* 0x0013a00001217983 */ /* 0x000ea20000300800 */
[----:B0-----:R-:W-:-:S04]  /*1f0e0*/  @!P0 LOP3.LUT R3, R3, R2, RZ, 0x3c, !PT ;  /* 0x0000000203038212 */ /* 0x001fc800078e3cff */
        /* <DEDUP_REMOVED lines=36> */
[----:B------:R1:W-:Y:S04]  /*1f330*/  STS.U8 [R154+UR4+0xb00], R226 ;  /* 0x000b00e29a007988 */ /* 0x0003e80008000004 */
[----:B-1----:R-:W2:Y:S01]  /*1f340*/  LDL.LU R226, [R1+0x678] ;  /* 0x0006780001e27983 */ /* 0x002ea20000300800 */
        /* <DEDUP_REMOVED lines=8> */
[----:B------:R4:W-:Y:S04]  /*1f3d0*/  STS.U8 [R154+UR4+0x1900], R211 ;  /* 0x001900d39a007988 */ /* 0x0009e80008000004 */
[----:B------:R3:W-:Y:S01]  /*1f3e0*/  STS.U8 [R154+UR4+0x1700], R214 ;  /* 0x001700d69a007988 */ /* 0x0007e20008000004 */
[----:B-1----:R-:W-:-:S03]  /*1f3f0*/  IMAD.MOV.U32 R225, RZ, RZ, R29 ;  /* 0x000000ffffe17224 */ /* 0x002fc600078e001d */
[----:B------:R-:W2:Y:S01]  /*1f400*/  LDL.LU R29, [R1+0x1390] ;  /* 0x00139000011d7983 */ /* 0x000ea20000300800 */
[----:B----4-:R-:W-:-:S03]  /*1f410*/  IMAD.MOV.U32 R211, RZ, RZ, R153 ;  /* 0x000000ffffd37224 */ /* 0x010fc600078e0099 */
[----:B------:R1:W-:Y:S01]  /*1f420*/  STS.U8 [R154+UR4+0x1500], R218 ;  /* 0x001500da9a007988 */ /* 0x0003e20008000004 */
[----:B---3--:R-:W-:-:S03]  /*1f430*/  IMAD.MOV.U32 R214, RZ, RZ, R251 ;  /* 0x000000ffffd67224 */ /* 0x008fc600078e00fb */
[----:B------:R3:W-:Y:S04]  /*1f440*/  STS.U8 [R154+UR4+0xf00], R224 ;  /* 0x000f00e09a007988 */ /* 0x0007e80008000004 */
[----:B------:R4:W-:Y:S01]  /*1f450*/  STS.U8 [R154+UR4+0x1300], R221 ;  /* 0x001300dd9a007988 */ /* 0x0009e20008000004 */
[----:B-1----:R-:W-:-:S03]  /*1f460*/  IMAD.MOV.U32 R218, RZ, RZ, R252 ;  /* 0x000000ffffda7224 */ /* 0x002fc600078e00fc */
[----:B------:R1:W-:Y:S01]  /*1f470*/  STS.U8 [R154+UR4+0x1d00], R204 ;  /* 0x001d00cc9a007988 */ /* 0x0003e20008000004 */
[----:B---3--:R-:W-:-:S03]  /*1f480*/  IMAD.MOV.U32 R224, RZ, RZ, R24 ;  /* 0x000000ffffe07224 */ /* 0x008fc600078e0018 */
[----:B------:R3:W-:Y:S01]  /*1f490*/  STS.U8 [R154+UR4+0x1100], R223 ;  /* 0x001100df9a007988 */ /* 0x0007e20008000004 */
[----:B----4-:R-:W-:Y:S02]  /*1f4a0*/  IMAD.MOV.U32 R221, RZ, RZ, R25 ;  /* 0x000000ffffdd7224 */ /* 0x010fe400078e0019 */
[----:B-1----:R-:W-:Y:S02]  /*1f4b0*/  IMAD.MOV.U32 R204, RZ, RZ, R211 ;  /* 0x000000ffffcc7224 */ /* 0x002fe400078e00d3 */
[----:B------:R-:W-:Y:S02]  /*1f4c0*/  IMAD.MOV.U32 R211, RZ, RZ, R214 ;  /* 0x000000ffffd37224 */ /* 0x000fe400078e00d6 */
[----:B------:R-:W-:Y:S01]  /*1f4d0*/  IMAD.MOV.U32 R214, RZ, RZ, R218 ;  /* 0x000000ffffd67224 */ /* 0x000fe200078e00da */
[----:B------:R-:W-:Y:S01]  /*1f4e0*/  STS.U8 [R154+UR4+0x1b00], R207 ;  /* 0x001b00cf9a007988 */ /* 0x000fe20008000004 */
[----:B------:R-:W-:Y:S02]  /*1f4f0*/  IMAD.MOV.U32 R218, RZ, RZ, R221 ;  /* 0x000000ffffda7224 */ /* 0x000fe400078e00dd */
[----:B------:R-:W-:Y:S01]  /*1f500*/  IMAD.MOV.U32 R221, RZ, RZ, R224 ;  /* 0x000000ffffdd7224 */ /* 0x000fe200078e00e0 */
[----:B------:R1:W-:Y:S01]  /*1f510*/  STS.U8 [R154+UR4+0x1f00], R200 ;  /* 0x001f00c89a007988 */ /* 0x0003e20008000004 */
[----:B0-----:R-:W-:-:S04]  /*1f520*/  @!P0 LOP3.LUT R3, R3, R2, RZ, 0x3c, !PT ;  /* 0x0000000203038212 */ /* 0x001fc800078e3cff */
[----:B------:R-:W-:-:S04]  /*1f530*/  @!P0 LOP3.LUT R2, R3, R2, RZ, 0x3c, !PT ;  /* 0x0000000203028212 */ /* 0x000fc800078e3cff */
[----:B------:R-:W-:-:S05]  /*1f540*/  @!P0 LOP3.LUT R3, R3, R2, RZ, 0x3c, !PT ;  /* 0x0000000203038212 */ /* 0x000fca00078e3cff */
[----:B------:R0:W4:Y:S02]  /*1f550*/  @!P0 LDG.E.U8 R4, desc[UR32][R2.64] ;  /* 0x0000002002048981 */ /* 0x000124000c1e1100 */
[----:B0-----:R-:W-:Y:S02]  /*1f560*/  IMAD.MOV.U32 R2, RZ, RZ, R26 ;  /* 0x000000ffff027224 */ /* 0x001fe400078e001a */
[----:B------:R-:W4:Y:S01]  /*1f570*/  LDL.LU R26, [R1+0x138c] ;  /* 0x00138c00011a7983 */ /* 0x000f220000300800 */
[----:B------:R-:W-:-:S03]  /*1f580*/  IMAD.MOV.U32 R3, RZ, RZ, R27 ;  /* 0x000000ffff037224 */ /* 0x000fc600078e001b */
[----:B------:R-:W4:Y:S04]  /*1f590*/  LDL.LU R27, [R1+0x1388] ;  /* 0x00138800011b7983 */ /* 0x000f280000300800 */
[----:B------:R-:W4:Y:S04]  /*1f5a0*/  LDL.LU R24, [R1+0x1384] ;  /* 0x0013840001187983 */ /* 0x000f280000300800 */
[----:B---3--:R-:W3:Y:S01]  /*1f5b0*/  LDL.LU R223, [R1+0x65c] ;  /* 0x00065c0001df7983 */ /* 0x008ee20000300800 */
[----:B-1----:R-:W-:-:S03]  /*1f5c0*/  IMAD.MOV.U32 R200, RZ, RZ, R2 ;  /* 0x000000ffffc87224 */ /* 0x002fc600078e0002 */
[----:B------:R-:W3:Y:S01]  /*1f5d0*/  LDL.LU R25, [R1+0x1380] ;  /* 0x0013800001197983 */ /* 0x000ee20000300800 */
[----:B------:R-:W-:-:S03]  /*1f5e0*/  IMAD.MOV.U32 R224, RZ, RZ, R3 ;  /* 0x000000ffffe07224 */ /* 0x000fc600078e0003 */
[----:B------:R-:W3:Y:S04]  /*1f5f0*/  LDL.LU R252, [R1+0x137c] ;  /* 0x00137c0001fc7983 */ /* 0x000ee80000300800 */
[----:B------:R-:W3:Y:S04]  /*1f600*/  LDL.LU R251, [R1+0x1378] ;  /* 0x0013780001fb7983 */ /* 0x000ee80000300800 */
[----:B------:R-:W3:Y:S04]  /*1f610*/  LDL.LU R207, [R1+0x698] ;  /* 0x0006980001cf7983 */ /* 0x000ee80000300800 */
[----:B------:R-:W3:Y:S04]  /*1f620*/  LDL R3, [R1+0xed0] ;  /* 0x000ed00001037983 */ /* 0x000ee80000100800 */
[----:B------:R-:W3:Y:S01]  /*1f630*/  LDL R2, [R1+0xed4] ;  /* 0x000ed40001027983 */ /* 0x000ee20000100800 */
[----:B------:R-:W0:Y:S01]  /*1f640*/  S2R R153, SR_TID.X ;  /* 0x0000000000997919 */ /* 0x000e220000002100 */
[----:B------:R-:W-:-:S02]  /*1f650*/  PRMT R194, RZ, 0x7610, R194 ;  /* 0x00007610ffc27816 */ /* 0x000fc400000000c2 */
[----:B------:R1:W-:Y:S04]  /*1f660*/  STS.U8 [R154+UR4+0x2100], R197 ;  /* 0x002100c59a007988 */ /* 0x0003e80008000004 */
[----:B------:R-:W-:Y:S04]  /*1f670*/  STS.U8 [R154+UR4+0x2300], R193 ;  /* 0x002300c19a007988 */ /* 0x000fe80008000004 */
[----:B------:R-:W-:Y:S04]  /*1f680*/  STS.U8 [R154+UR4+0x2500], R190 ;  /* 0x002500be9a007988 */ /* 0x000fe80008000004 */
[----:B------:R-:W-:Y:S04]  /*1f690*/  STS.U8 [R154+UR4+0x2700], R189 ;  /* 0x002700bd9a007988 */ /* 0x000fe80008000004 */
[----:B------:R-:W-:Y:S04]  /*1f6a0*/  STS.U8 [R154+UR4+0x2900], R188 ;  /* 0x002900bc9a007988 */ /* 0x000fe80008000004 */
[----:B------:R-:W-:Y:S04]  /*1f6b0*/  STS.U8 [R154+UR4+0x2b00], R187 ;  /* 0x002b00bb9a007988 */ /* 0x000fe80008000004 */
[----:B------:R-:W-:Y:S01]  /*1f6c0*/  STS.U8 [R154+UR4+0x2d00], R186 ;  /* 0x002d00ba9a007988 */ /* 0x000fe20008000004 */
[----:B0-----:R-:W-:-:S03]  /*1f6d0*/  LOP3.LUT R153, R153, 0x7f, RZ, 0xc0, !PT ;  /* 0x0000007f99997812 */ /* 0x001fc600078ec0ff */
[----:B------:R-:W-:Y:S01]  /*1f6e0*/  STS.U8 [R154+UR4+0x2f00], R185 ;  /* 0x002f00b99a007988 */ /* 0x000fe20008000004 */
[----:B------:R-:W-:-:S03]  /*1f6f0*/  LOP3.LUT R153, R153, 0x30, RZ, 0x3c, !PT ;  /* 0x0000003099997812 */ /* 0x000fc600078e3cff */
        /* <DEDUP_REMOVED lines=37> */
[----:B--2---:R-:W-:Y:S04]  /*1f950*/  STS.U8 [R154+UR4+0x7b00], R15 ;  /* 0x007b000f9a007988 */ /* 0x004fe80008000004 */
[----:B------:R-:W-:Y:S04]  /*1f960*/  STS.U8 [R154+UR4+0x7d00], R14 ;  /* 0x007d000e9a007988 */ /* 0x000fe80008000004 */
[----:B------:R0:W-:Y:S04]  /*1f970*/  STS.U8 [R154+UR4+0x7f00], R13 ;  /* 0x007f000d9a007988 */ /* 0x0001e80008000004 */
[----:B-1----:R-:W2:Y:S04]  /*1f980*/  LDL.LU R197, [R1+0x67c] ;  /* 0x00067c0001c57983 */ /* 0x002ea80000300800 */
[----:B------:R-:W-:Y:S04]  /*1f990*/  STS.U8 [R153+UR4+0x180], R12 ;  /* 0x0001800c99007988 */ /* 0x000fe80008000004 */
[----:B------:R-:W-:Y:S04]  /*1f9a0*/  STS.U8 [R153+UR4+0x380], R11 ;  /* 0x0003800b99007988 */ /* 0x000fe80008000004 */
[----:B------:R-:W-:Y:S04]  /*1f9b0*/  STS.U8 [R153+UR4+0x580], R10 ;  /* 0x0005800a99007988 */ /* 0x000fe80008000004 */
[----:B------:R-:W-:Y:S04]  /*1f9c0*/  STS.U8 [R153+UR4+0x780], R7 ;  /* 0x0007800799007988 */ /* 0x000fe80008000004 */
[----:B------:R-:W-:Y:S04]  /*1f9d0*/  STS.U8 [R153+UR4+0x980], R6 ;  /* 0x0009800699007988 */ /* 0x000fe80008000004 */
[----:B------:R-:W-:Y:S04]  /*1f9e0*/  STS.U8 [R153+UR4+0xb80], R5 ;  /* 0x000b800599007988 */ /* 0x000fe80008000004 */
[----:B0-----:R-:W2:Y:S04]  /*1f9f0*/  LDL.LU R154, [R1+0x6bc] ;  /* 0x0006bc00019a7983 */ /* 0x001ea80000300800 */
[----:B----4-:R-:W-:Y:S04]  /*1fa00*/  STS.U8 [R153+UR4+0xd80], R4 ;  /* 0x000d800499007988 */ /* 0x010fe80008000004 */
[----:B---3--:R0:W3:Y:S04]  /*1fa10*/  @!P0 LDG.E.U8 R194, desc[UR32][R2.64] ;  /* 0x0000002002c28981 */ /* 0x0080e8000c1e1100 */
[----:B------:R-:W0:Y:S04]  /*1fa20*/  LDL R2, [R1+0xeb0] ;  /* 0x000eb00001027983 */ /* 0x000e280000100800 */
[----:B------:R-:W0:Y:S01]  /*1fa30*/  LDL R3, [R1+0xeb4] ;  /* 0x000eb40001037983 */ /* 0x000e220000100800 */
[----:B------:R-:W-:-:S02]  /*1fa40*/  PRMT R193, RZ, 0x7610, R193 ;  /* 0x00007610ffc17816 */ /* 0x000fc400000000c1 */
[----:B0-----:R-:W-:-:S04]  /*1fa50*/  @!P0 LOP3.LUT R3, R3, R2, RZ, 0x3c, !PT ;  /* 0x0000000203038212 */ /* 0x001fc800078e3cff */
[----:B------:R-:W-:-:S04]  /*1fa60*/  @!P0 LOP3.LUT R2, R3, R2, RZ, 0x3c, !PT ;  /* 0x0000000203028212 */ /* 0x000fc800078e3cff */
[----:B------:R-:W-:-:S05]  /*1fa70*/  @!P0 LOP3.LUT R3, R3, R2, RZ, 0x3c, !PT ;  /* 0x0000000203038212 */ /* 0x000fca00078e3cff */
[----:B------:R0:W4:Y:S04]  /*1fa80*/  @!P0 LDG.E.U8 R193, desc[UR32][R2.64] ;  /* 0x0000002002c18981 */ /* 0x000128000c1e1100 */
[----:B------:R-:W0:Y:S04]  /*1fa90*/  LDL R2, [R1+0xe90] ;  /* 0x000e900001027983 */ /* 0x000e280000100800 */
[----:B------:R-:W0:Y:S01]  /*1faa0*/  LDL R3, [R1+0xe94] ;  /* 0x000e940001037983 */ /* 0x000e220000100800 */
[----:B------:R-:W-:Y:S02]  /*1fab0*/  PRMT R192, RZ, 0x7610, R192 ;  /* 0x00007610ffc07816 */ /* 0x000fe400000000c0 */
        /* <DEDUP_REMOVED lines=60> */
[----:B------:R-:W0:Y:S01]  /*1fe80*/  LDL R3, [R1+0xd74] ;  /* 0x000d740001037983 */ /* 0x000e220000100800 */
[----:B------:R-:W-:Y:S02]  /*1fe90*/  PRMT R183, RZ, 0x7610, R183 ;  /* 0x00007610ffb77816 */ /* 0x000fe400000000b7 */
[----:B------:R-:W-:Y:S02]  /*1fea0*/  PRMT R182, RZ, 0x7610, R182 ;  /* 0x00007610ffb67816 */ /* 0x000fe400000000b6 */
[----:B------:R-:W-:Y:S01]  /*1feb0*/  PRMT R181, RZ, 0x7610, R181 ;  /* 0x00007610ffb57816 */ /* 0x000fe200000000b5 */
[----:B0-----:R-:W-:-:S02]  /*1fec0*/  @!P0 IMAD.MOV.U32 R2, RZ, RZ, R3 ;  /* 0x000000ffff028224 */ /* 0x001fc400078e0003 */
[----:B------:R-:W-:-:S05]  /*1fed0*/  @!P0 IMAD.MOV.U32 R3, RZ, RZ, R132 ;  /* 0x000000ffff038224 */ /* 0x000fca00078e0084 */
[----:B------:R0:W4:Y:S02]  /*1fee0*/  @!P0 LDG.E.U8 R183, desc[UR32][R2.64] ;  /* 0x0000002002b78981 */ /* 0x000124000c1e1100 */
[----:B0-----:R-:W-:Y:S02]  /*1fef0*/  @!P0 IMAD.MOV.U32 R2, RZ, RZ, R129 ;  /* 0x000000ffff028224 */ /* 0x001fe400078e0081 */
[----:B------:R-:W-:-:S05]  /*1ff00*/  @!P0 IMAD.MOV.U32 R3, RZ, RZ, R140 ;  /* 0x000000ffff038224 */ /* 0x000fca00078e008c */
[----:B------:R0:W4:Y:S02]  /*1ff10*/  @!P0 LDG.E.U8 R182, desc[UR32][R2.64] ;  /* 0x0000002002b68981 */ /* 0x000124000c1e1100 */
[----:B0-----:R-:W-:Y:S02]  /*1ff20*/  @!P0 IMAD.MOV.U32 R2, RZ, RZ, R137 ;  /* 0x000000ffff028224 */ /* 0x001fe400078e0089 */
[----:B------:R-:W-:-:S05]  /*1ff30*/  @!P0 IMAD.MOV.U32 R3, RZ, RZ, R148 ;  /* 0x000000ffff038224 */ /* 0x000fca00078e0094 */
[----:B------:R0:W4:Y:S04]  /*1ff40*/  @!P0 LDG.E.U8 R181, desc[UR32][R2.64] ;  /* 0x0000002002b58981 */ /* 0x000128000c1e1100 */
[----:B------:R-:W2:Y:S04]  /*1ff50*/  LDL R3, [R1+0xd10] ;  /* 0x000d100001037983 */ /* 0x000ea80000100800 */
[----:B------:R1:W-:Y:S04]  /*1ff60*/  STL.64 [R1+0x1308], R150 ;  /* 0x0013089601007387 */ /* 0x0003e80000100a00 */
[----:B------:R3:W-:Y:S01]  /*1ff70*/  STL.64 [R1+0x1300], R148 ;  /* 0x0013009401007387 */ /* 0x0007e20000100a00 */
[----:B-1----:R-:W-:-:S02]  /*1ff80*/  IMAD.MOV.U32 R151, RZ, RZ, R236 ;  /* 0x000000ffff977224 */ /* 0x002fc400078e00ec */
[----:B---3--:R-:W-:Y:S02]  /*1ff90*/  IMAD.MOV.U32 R149, RZ, RZ, R244 ;  /* 0x000000ffff957224 */ /* 0x008fe400078e00f4 */
[----:B------:R-:W3:Y:S01]  /*1ffa0*/  LDL.LU R244, [R1+0x1374] ;  /* 0x0013740001f47983 */ /* 0x000ee20000300800 */
[----:B------:R-:W-:Y:S02]  /*1ffb0*/  IMAD.MOV.U32 R148, RZ, RZ, R243 ;  /* 0x000000ffff947224 */ /* 0x000fe400078e00f3 */
[----:B------:R-:W-:Y:S01]  /*1ffc0*/  IMAD.MOV.U32 R150, RZ, RZ, R235 ;  /* 0x000000ffff967224 */ /* 0x000fe200078e00eb */
[----:B------:R-:W4:Y:S04]  /*1ffd0*/  LDL.LU R243, [R1+0x1370] ;  /* 0x0013700001f37983 */ /* 0x000f280000300800 */
[----:B------:R-:W4:Y:S04]  /*1ffe0*/  LDL.LU R236, [R1+0x136c] ;  /* 0x00136c0001ec7983 */ /* 0x000f280000300800 */
[----:B------:R-:W4:Y:S04]  /*1fff0*/  LDL.LU R235, [R1+0x1368] ;  /* 0x0013680001eb7983 */ /* 0x000f280000300800 */
[----:B------:R1:W-:Y:S04]  /*20000*/  STL.64 [R1+0x12f8], R146 ;  /* 0x0012f89201007387 */ /* 0x0003e80000100a00 */
[----:B-1----:R-:W3:Y:S04]  /*20010*/  LDL R146, [R1+0xcf0] ;  /* 0x000cf00001927983 */ /* 0x002ee80000100800 */
[----:B------:R-:W4:Y:S04]  /*20020*/  LDL R147, [R1+0xcf4] ;  /* 0x000cf40001937983 */ /* 0x000f280000100800 */
[----:B------:R-:W-:Y:S04]  /*20030*/  STL.64 [R1+0x12f0], R144 ;  /* 0x0012f09001007387 */ /* 0x000fe80000100a00 */
        /* <DEDUP_REMOVED lines=58> */
[----:B------:R1:W-:Y:S04]  /*203e0*/  STL.64 [R1+0x1118], R26 ;  /* 0x0011181a01007387 */ /* 0x0003e80000100a00 */
[----:B------:R0:W-:Y:S04]  /*203f0*/  STL.64 [R1+0x1110], R24 ;  /* 0x0011101801007387 */ /* 0x0001e80000100a00 */
[----:B-1----:R-:W4:Y:S04]  /*20400*/  LDL R27, [R1+0xcd0] ;  /* 0x000cd000011b7983 */ /* 0x002f280000100800 */
[----:B------:R-:W4:Y:S04]  /*20410*/  LDL R26, [R1+0xcd4] ;  /* 0x000cd400011a7983 */ /* 0x000f280000100800 */
[----:B0-----:R-:W4:Y:S01]  /*20420*/  LDL R24, [R1+0xcb4] ;  /* 0x000cb40001187983 */ /* 0x001f220000100800 */
[----:B------:R-:W-:Y:S01]  /*20430*/  PRMT R180, RZ, 0x7610, R180 ;  /* 0x00007610ffb47816 */ /* 0x000fe200000000b4 */
[----:B------:R-:W-:Y:S01]  /*20440*/  @!P0 IMAD.MOV.U32 R2, RZ, RZ, R145 ;  /* 0x000000ffff028224 */ /* 0x000fe200078e0091 */
[----:B------:R-:W-:Y:S01]  /*20450*/  PRMT R179, RZ, 0x7610, R179 ;  /* 0x00007610ffb37816 */ /* 0x000fe200000000b3 */
[----:B------:R-:W4:Y:S04]  /*20460*/  LDL R25, [R1+0xcb0] ;  /* 0x000cb00001197983 */ /* 0x000f280000100800 */
[----:B--2---:R3:W2:Y:S01]  /*20470*/  @!P0 LDG.E.U8 R180, desc[UR32][R2.64] ;  /* 0x0000002002b48981 */ /* 0x0046a2000c1e1100 */
[----:B------:R-:W-:Y:S01]  /*20480*/  PRMT R178, RZ, 0x7610, R178 ;  /* 0x00007610ffb27816 */ /* 0x000fe200000000b2 */
[----:B---3--:R-:W-:-:S02]  /*20490*/  @!P0 IMAD.MOV.U32 R3, RZ, RZ, R146 ;  /* 0x000000ffff038224 */ /* 0x008fc400078e0092 */
[----:B----4-:R-:W-:-:S05]  /*204a0*/  @!P0 IMAD.MOV.U32 R2, RZ, RZ, R147 ;  /* 0x000000ffff028224 */ /* 0x010fca00078e0093 */
[----:B------:R0:W3:Y:S02]  /*204b0*/  @!P0 LDG.E.U8 R179, desc[UR32][R2.64] ;  /* 0x0000002002b38981 */ /* 0x0000e4000c1e1100 */
[----:B0-----:R-:W-:Y:S02]  /*204c0*/  @!P0 IMAD.MOV.U32 R3, RZ, RZ, R27 ;  /* 0x000000ffff038224 */ /* 0x001fe400078e001b */
[----:B------:R-:W4:Y:S01]  /*204d0*/  LDL R27, [R1+0xc90] ;  /* 0x000c9000011b7983 */ /* 0x000f220000100800 */
[----:B------:R-:W-:-:S03]  /*204e0*/  @!P0 IMAD.MOV.U32 R2, RZ, RZ, R26 ;  /* 0x000000ffff028224 */ /* 0x000fc600078e001a */
[----:B------:R-:W2:Y:S04]  /*204f0*/  LDL R26, [R1+0xc94] ;  /* 0x000c9400011a7983 */ /* 0x000ea80000100800 */
[----:B------:R0:W3:Y:S02]  /*20500*/  @!P0 LDG.E.U8 R178, desc[UR32][R2.64] ;  /* 0x0000002002b28981 */ /* 0x0000e4000c1e1100 */
[----:B0-----:R-:W-:Y:S02]  /*20510*/  @!P0 IMAD.MOV.U32 R2, RZ, RZ, R24 ;  /* 0x000000ffff028224 */ /* 0x001fe400078e0018 */
[----:B------:R-:W3:Y:S01]  /*20520*/  LDL R24, [R1+0xc74] ;  /* 0x000c740001187983 */ /* 0x000ee20000100800 */
[----:B------:R-:W-:Y:S01]  /*20530*/  PRMT R177, RZ, 0x7610, R177 ;  /* 0x00007610ffb17816 */ /* 0x000fe200000000b1 */
[----:B------:R-:W-:-:S02]  /*20540*/  @!P0 IMAD.MOV.U32 R3, RZ, RZ, R25 ;  /* 0x000000ffff038224 */ /* 0x000fc400078e0019 */
[----:B------:R-:W3:Y:S01]  /*20550*/  LDL R25, [R1+0xc70] ;  /* 0x000c700001197983 */ /* 0x000ee20000100800 */
[----:B------:R-:W-:-:S03]  /*20560*/  PRMT R176, RZ, 0x7610, R176 ;  /* 0x00007610ffb07816 */ /* 0x000fc600000000b0 */
[----:B------:R4:W3:Y:S02]  /*20570*/  @!P0 LDG.E.U8 R177, desc[UR32][R2.64] ;  /* 0x0000002002b18981 */ /* 0x0008e4000c1e1100 */
[----:B----4-:R-:W-:Y:S02]  /*20580*/  @!P0 IMAD.MOV.U32 R3, RZ, RZ, R27 ;  /* 0x000000ffff038224 */ /* 0x010fe400078e001b */
[----:B------:R-:W4:Y:S01]  /*20590*/  LDL R27, [R1+0xc50] ;  /* 0x000c5000011b7983 */ /* 0x000f220000100800 */
[----:B--2---:R-:W-:-:S03]  /*205a0*/  @!P0 IMAD.MOV.U32 R2, RZ, RZ, R26 ;  /* 0x000000ffff028224 */ /* 0x004fc600078e001a */
[----:B------:R-:W2:Y:S04]  /*205b0*/  LDL R26, [R1+0xc54] ;  /* 0x000c5400011a7983 */ /* 0x000ea80000100800 */
[----:B------:R3:W2:Y:S02]  /*205c0*/  @!P0 LDG.E.U8 R176, desc[UR32][R2.64] ;  /* 0x0000002002b08981 */ /* 0x0006a4000c1e1100 */
[----:B---3--:R-:W-:Y:S02]  /*205d0*/  @!P0 IMAD.MOV.U32 R2, RZ, RZ, R24 ;  /* 0x000000ffff028224 */ /* 0x008fe400078e0018 */
        /* <DEDUP_REMOVED lines=86> */
[----:B------:R-:W-:Y:S01]  /*20b40*/  @!P0 IMAD.MOV.U32 R3, RZ, RZ, R25 ;  /* 0x000000ffff038224 */ /* 0x000fe200078e0019 */
[----:B------:R-:W-:Y:S01]  /*20b50*/  PRMT R160, RZ, 0x7610, R160 ;  /* 0x00007610ffa07816 */ /* 0x000fe200000000a0 */
[----:B------:R-:W3:Y:S04]  /*20b60*/  LDL R25, [R1+0x858] ;  /* 0x0008580001197983 */ /* 0x000ee80000100800 */
[----:B------:R4:W3:Y:S02]  /*20b70*/  @!P0 LDG.E.U8 R161, desc[UR32][R2.64] ;  /* 0x0000002002a18981 */ /* 0x0008e4000c1e1100 */
[----:B----4-:R-:W-:-:S02]  /*20b80*/  @!P0 IMAD.MOV.U32 R3, RZ, RZ, R27 ;  /* 0x000000ffff038224 */ /* 0x010fc400078e001b */
[----:B--2---:R-:W-:Y:S01]  /*20b90*/  @!P0 IMAD.MOV.U32 R2, RZ, RZ, R26 ;  /* 0x000000ffff028224 */ /* 0x004fe200078e001a */
[----:B------:R-:W-:Y:S01]  /*20ba0*/  PRMT R159, RZ, 0x7610, R159 ;  /* 0x00007610ff9f7816 */ /* 0x000fe2000000009f */
[----:B------:R-:W2:Y:S04]  /*20bb0*/  LDL R26, [R1+0x818] ;  /* 0x00081800011a7983 */ /* 0x000ea80000100800 */
[----:B------:R3:W4:Y:S02]  /*20bc0*/  @!P0 LDG.E.U8 R160, desc[UR32][R2.64] ;  /* 0x0000002002a08981 */ /* 0x000724000c1e1100 */
[----:B---3--:R-:W-:Y:S02]  /*20bd0*/  @!P0 IMAD.MOV.U32 R2, RZ, RZ, R24 ;  /* 0x000000ffff028224 */ /* 0x008fe400078e0018 */
[----:B------:R-:W3:Y:S01]  /*20be0*/  LDL R24, [R1+0x838] ;  /* 0x0008380001187983 */ /* 0x000ee20000100800 */
[----:B------:R-:W-:-:S03]  /*20bf0*/  @!P0 IMAD.MOV.U32 R3, RZ, RZ, R25 ;  /* 0x000000ffff038224 */ /* 0x000fc600078e0019 */
[----:B------:R-:W2:Y:S04]  /*20c00*/  LDL R25, [R1+0x81c] ;  /* 0x00081c0001197983 */ /* 0x000ea80000100800 */
[----:B------:R3:W4:Y:S01]  /*20c10*/  @!P0 LDG.E.U8 R159, desc[UR32][R2.64] ;  /* 0x00000020029f8981 */ /* 0x000722000c1e1100 */
[----:B------:R-:W-:Y:S01]  /*20c20*/  PRMT R158, RZ, 0x7610, R158 ;  /* 0x00007610ff9e7816 */ /* 0x000fe2000000009e */
[----:B---3--:R-:W-:Y:S02]  /*20c30*/  @!P0 IMAD.MOV.U32 R3, RZ, RZ, R24 ;  /* 0x000000ffff038224 */ /* 0x008fe400078e0018 */
[----:B------:R-:W3:Y:S01]  /*20c40*/  LDL R24, [R1+0x7fc] ;  /* 0x0007fc0001187983 */ /* 0x000ee20000100800 */
[----:B------:R-:W-:Y:S01]  /*20c50*/  @!P0 IMAD.MOV.U32 R2, RZ, RZ, R213 ;  /* 0x000000ffff028224 */ /* 0x000fe200078e00d5 */
[----:B------:R-:W-:-:S04]  /*20c60*/  PRMT R157, RZ, 0x7610, R157 ;  /* 0x00007610ff9d7816 */ /* 0x000fc8000000009d */
[----:B------:R2:W4:Y:S02]  /*20c70*/  @!P0 LDG.E.U8 R158, desc[UR32][R2.64] ;  /* 0x00000020029e8981 */ /* 0x000524000c1e1100 */
[----:B--2---:R-:W-:Y:S02]  /*20c80*/  @!P0 IMAD.MOV.U32 R2, RZ, RZ, R25 ;  /* 0x000000ffff028224 */ /* 0x004fe400078e0019 */
[----:B------:R-:W-:-:S05]  /*20c90*/  @!P0 IMAD.MOV.U32 R3, RZ, RZ, R26 ;  /* 0x000000ffff038224 */ /* 0x000fca00078e001a */
[----:B------:R0:W2:Y:S01]  /*20ca0*/  @!P0 LDG.E.U8 R157, desc[UR32][R2.64] ;  /* 0x00000020029d8981 */ /* 0x0000a2000c1e1100 */
[----:B------:R-:W-:Y:S02]  /*20cb0*/  PRMT R156, RZ, 0x7610, R156 ;  /* 0x00007610ff9c7816 */ /* 0x000fe4000000009c */
[----:B------:R-:W-:Y:S01]  /*20cc0*/  PRMT R23, RZ, 0x7610, R23 ;  /* 0x00007610ff177816 */ /* 0x000fe20000000017 */
[----:B0-----:R-:W-:Y:S01]  /*20cd0*/  @!P0 IMAD.MOV.U32 R3, RZ, RZ, R237 ;  /* 0x000000ffff038224 */ /* 0x001fe200078e00ed */
[----:B------:R-:W-:Y:S02]  /*20ce0*/  PRMT R22, RZ, 0x7610, R22 ;  /* 0x00007610ff167816 */ /* 0x000fe40000000016 */
[----:B------:R-:W-:Y:S01]  /*20cf0*/  PRMT R21, RZ, 0x7610, R21 ;  /* 0x00007610ff157816 */ /* 0x000fe20000000015 */
[----:B---3--:R-:W-:Y:S02]  /*20d00*/  @!P0 IMAD.MOV.U32 R2, RZ, RZ, R24 ;  /* 0x000000ffff028224 */ /* 0x008fe400078e0018 */
[----:B------:R-:W3:Y:S04]  /*20d10*/  LDL.LU R24, [R1+0x6b8] ;  /* 0x0006b80001187983 */ /* 0x000ee80000300800 */
[----:B------:R0:W2:Y:S02]  /*20d20*/  @!P0 LDG.E.U8 R156, desc[UR32][R2.64] ;  /* 0x00000020029c8981 */ /* 0x0000a4000c1e1100 */
[----:B0-----:R-:W-:-:S02]  /*20d30*/  @!P0 IMAD.MOV.U32 R2, RZ, RZ, R238 ;  /* 0x000000ffff028224 */ /* 0x001fc400078e00ee */
[----:B------:R-:W-:-:S05]  /*20d40*/  @!P0 IMAD.MOV.U32 R3, RZ, RZ, R245 ;  /* 0x000000ffff038224 */ /* 0x000fca00078e00f5 */
[----:B------:R0:W2:Y:S02]  /*20d50*/  @!P0 LDG.E.U8 R23, desc[UR32][R2.64] ;  /* 0x0000002002178981 */ /* 0x0000a4000c1e1100 */
[----:B0-----:R-:W-:Y:S02]  /*20d60*/  @!P0 IMAD.MOV.U32 R2, RZ, RZ, R246 ;  /* 0x000000ffff028224 */ /* 0x001fe400078e00f6 */
[----:B------:R-:W-:-:S05]  /*20d70*/  @!P0 IMAD.MOV.U32 R3, RZ, RZ, R195 ;  /* 0x000000ffff038224 */ /* 0x000fca00078e00c3 */
[----:B------:R0:W2:Y:S01]  /*20d80*/  @!P0 LDG.E.U8 R22, desc[UR32][R2.64] ;  /* 0x0000002002168981 */ /* 0x0000a2000c1e1100 */
[----:B------:R-:W-:Y:S01]  /*20d90*/  PRMT R20, RZ, 0x7610, R20 ;  /* 0x00007610ff147816 */ /* 0x000fe20000000014 */
        /* <DEDUP_REMOVED lines=28> */
[----:B0-----:R-:W-:Y:S01]  /*20f60*/  @!P0 IMAD.MOV.U32 R2, RZ, RZ, R154 ;  /* 0x000000ffff028224 */ /* 0x001fe200078e009a */
[----:B------:R-:W-:Y:S02]  /*20f70*/  PRMT R12, RZ, 0x7610, R12 ;  /* 0x00007610ff0c7816 */ /* 0x000fe4000000000c */
[----:B------:R-:W-:Y:S02]  /*20f80*/  PRMT R11, RZ, 0x7610, R11 ;  /* 0x00007610ff0b7816 */ /* 0x000fe4000000000b */
[----:B------:R-:W-:Y:S02]  /*20f90*/  PRMT R10, RZ, 0x7610, R10 ;  /* 0x00007610ff0a7816 */ /* 0x000fe4000000000a */
[----:B------:R-:W-:Y:S02]  /*20fa0*/  PRMT R7, RZ, 0x7610, R7 ;  /* 0x00007610ff077816 */ /* 0x000fe40000000007 */
[----:B------:R-:W-:-:S02]  /*20fb0*/  PRMT R6, RZ, 0x7610, R6 ;  /* 0x00007610ff067816 */ /* 0x000fc40000000006 */
[----:B------:R-:W-:Y:S02]  /*20fc0*/  PRMT R5, RZ, 0x7610, R5 ;  /* 0x00007610ff057816 */ /* 0x000fe40000000005 */
[----:B------:R-:W-:Y:S01]  /*20fd0*/  PRMT R4, RZ, 0x7610, R4 ;  /* 0x00007610ff047816 */ /* 0x000fe20000000004 */
[----:B---3--:R-:W-:-:S05]  /*20fe0*/  @!P0 IMAD.MOV.U32 R3, RZ, RZ, R24 ;  /* 0x000000ffff038224 */ /* 0x008fca00078e0018 */
        /* <DEDUP_REMOVED lines=24> */
[----:B------:R-:W3:Y:S04]  /*21170*/  @!P0 LDG.E.U8 R4, desc[UR32][R2.64] ;  /* 0x0000002002048981 */ /* 0x000ee8000c1e1100 */
[----:B------:R-:W-:Y:S04]  /*21180*/  STL.64 [R1+0x1360], R154 ;  /* 0x0013609a01007387 */ /* 0x000fe80000100a00 */
[----:B------:R-:W-:Y:S04]  /*21190*/  STL [R1+0x1358], R152 ;  /* 0x0013589801007387 */ /* 0x000fe80000100800 */
[----:B------:R-:W-:Y:S04]  /*211a0*/  STL.64 [R1+0x1350], R150 ;  /* 0x0013509601007387 */ /* 0x000fe80000100a00 */
[----:B------:R0:W-:Y:S04]  /*211b0*/  STL.64 [R1+0x1348], R148 ;  /* 0x0013489401007387 */ /* 0x0001e80000100a00 */
[----:B------:R-:W3:Y:S04]  /*211c0*/  LDL.LU.64 R28, [R1+0x400] ;  /* 0x00040000011c7983 */ /* 0x000ee80000300a00 */
        /* <DEDUP_REMOVED lines=59> */
[----:B------:R-:W-:Y:S04]  /*21580*/  STS.U8 [R153+UR4+0xf80], R194 ;  /* 0x000f80c299007988 */ /* 0x000fe80008000004 */
[----:B0-----:R-:W3:Y:S04]  /*21590*/  LDL.LU.64 R148, [R1+0x5e0] ;  /* 0x0005e00001947983 */ /* 0x001ee80000300a00 */
        /* <DEDUP_REMOVED lines=33> */
[----:B----4-:R-:W-:Y:S04]  /*217b0*/  STS.U8 [R153+UR4+0x5380], R160 ;  /* 0x005380a099007988 */ /* 0x010fe80008000004 */
[----:B------:R-:W-:Y:S04]  /*217c0*/  STS.U8 [R153+UR4+0x5580], R159 ;  /* 0x0055809f99007988 */ /* 0x000fe80008000004 */
[----:B------:R-:W-:Y:S04]  /*217d0*/  STS.U8 [R153+UR4+0x5780], R158 ;  /* 0x0057809e99007988 */ /* 0x000fe80008000004 */
[----:B--2---:R-:W-:Y:S04]  /*217e0*/  STS.U8 [R153+UR4+0x5980], R157 ;  /* 0x0059809d99007988 */ /* 0x004fe80008000004 */
        /* <DEDUP_REMOVED lines=10> */
[----:B---3--:R-:W-:Y:S04]  /*21890*/  STS.U8 [R153+UR4+0x6f80], R14 ;  /* 0x006f800e99007988 */ /* 0x008fe80008000004 */
[----:B------:R-:W-:Y:S04]  /*218a0*/  STS.U8 [R153+UR4+0x7180], R13 ;  /* 0x0071800d99007988 */ /* 0x000fe80008000004 */
[----:B------:R-:W-:Y:S04]  /*218b0*/  STS.U8 [R153+UR4+0x7380], R12 ;  /* 0x0073800c99007988 */ /* 0x000fe80008000004 */
[----:B------:R-:W-:Y:S04]  /*218c0*/  STS.U8 [R153+UR4+0x7580], R11 ;  /* 0x0075800b99007988 */ /* 0x000fe80008000004 */
[----:B------:R-:W-:Y:S04]  /*218d0*/  STS.U8 [R153+UR4+0x7780], R10 ;  /* 0x0077800a99007988 */ /* 0x000fe80008000004 */
[----:B------:R-:W-:Y:S04]  /*218e0*/  STS.U8 [R153+UR4+0x7980], R7 ;  /* 0x0079800799007988 */ /* 0x000fe80008000004 */
[----:B------:R-:W-:Y:S04]  /*218f0*/  STS.U8 [R153+UR4+0x7b80], R6 ;  /* 0x007b800699007988 */ /* 0x000fe80008000004 */
[----:B------:R-:W-:Y:S04]  /*21900*/  STS.U8 [R153+UR4+0x7d80], R5 ;  /* 0x007d800599007988 */ /* 0x000fe80008000004 */
[----:B------:R0:W-:Y:S04]  /*21910*/  STS.U8 [R153+UR4+0x7f80], R4 ;  /* 0x007f800499007988 */ /* 0x0001e80008000004 */
[----:B------:R-:W2:Y:S01]  /*21920*/  LDL.LU.64 R150, [R1+0x5e8] ;  /* 0x0005e80001967983 */ /* 0x000ea20000300a00 */
[----:B------:R1:W-:Y:S06]  /*21930*/  MEMBAR.ALL.CTA ;  /* 0x0000000000007992 */ /* 0x0003ec0000008000 */
[----:B-1----:R-:W1:Y:S04]  /*21940*/  FENCE.VIEW.ASYNC.S ;  /* 0x00000000000073c6 */ /* 0x002e680000000000 */
[----:B0-----:R-:W2:Y:S04]  /*21950*/  LDL.LU.64 R152, [R1+0x5f0] ;  /* 0x0005f00001987983 */ /* 0x001ea80000300a00 */
[----:B------:R-:W2:Y:S01]  /*21960*/  LDL.LU.64 R154, [R1+0x5f8] ;  /* 0x0005f800019a7983 */ /* 0x000ea20000300a00 */
[----:B-1----:R-:W-:Y:S06]  /*21970*/  BAR.SYNC.DEFER_BLOCKING 0x0 ;  /* 0x0000000000007b1d */ /* 0x002fec0000010000 */
[----:B--2---:R-:W-:-:S06]  /*21980*/  WARPGROUP.ARRIVE ;  /* 0x00000000000079c5 */ /* 0x004fcc0000000000 */
[----:B------:R-:W-:Y:S01]  /*21990*/  QGMMA.64x256x32.F32.E4M3.E4M3 R28, gdesc[UR20], R28, gsb0 ;  /* 0x03e00000141c79f3 */ /* 0x000fe2000800081c */
[----:B------:R-:W-:Y:S04]  /*219a0*/  STL [R1+0x1340], R24 ;  /* 0x0013401801007387 */ /* 0x000fe80000100800 */
[----:B------:R-:W-:Y:S01]  /*219b0*/  STL.64 [R1+0x1338], R8 ;  /* 0x0013380801007387 */ /* 0x000fe20000100a00 */
[----:B------:R-:W-:Y:S02]  /*219c0*/  WARPGROUP.DEPBAR.LE gsb0, 0x0 ;  /* 0x00008000000079c5 */ /* 0x000fe40000010000 */
[----:B------:R-:W-:-:S15]  /*219d0*/  WARPGROUP.ARRIVE ;  /* 0x00000000000079c5 */ /* 0x000fde0000000000 */
[----:B------:R-:W-:-:S05]  /*219e0*/  NOP ;  /* 0x0000000000007918 */ /* 0x000fca0000000000 */
[----:B------:R-:W-:Y:S03]  /*219f0*/  QGMMA.64x256x32.F32.E4M3.E4M3 R28, gdesc[UR12], R28, gsb0 ;  /* 0x03e000000c1c79f3 */ /* 0x000fe6000800081c */
[----:B------:R-:W-:Y:S02]  /*21a00*/  WARPGROUP.DEPBAR.LE gsb0, 0x0 ;  /* 0x00008000000079c5 */ /* 0x000fe40000010000 */
        /* <DEDUP_REMOVED lines=64> */
[----:B0-----:R-:W2:Y:S04]  /*21e10*/  LDL.LU.64 R154, [R1+0x1360] ;  /* 0x00136000019a7983 */ /* 0x001ea80000300a00 */
[----:B------:R-:W3:Y:S04]  /*21e20*/  LDL.LU R152, [R1+0x1358] ;  /* 0x0013580001987983 */ /* 0x000ee80000300800 */
[----:B------:R-:W4:Y:S04]  /*21e30*/  LDL.LU.64 R150, [R1+0x1350] ;  /* 0x0013500001967983 */ /* 0x000f280000300a00 */
[----:B------:R-:W2:Y:S04]  /*21e40*/  LDL.LU.64 R148, [R1+0x1348] ;  /* 0x0013480001947983 */ /* 0x000ea80000300a00 */
        /* <DEDUP_REMOVED lines=63> */
[----:B------:R-:W3:Y:S01]  /*22240*/  LDL.LU.64 R130, [R1+0x3f8] ;  /* 0x0003f80001827983 */ /* 0x000ee20000300a00 */
[----:B------:R-:W-:Y:S01]  /*22250*/  UMOV UR16, UR20 ;  /* 0x0000001400107c82 */ /* 0x000fe20008000000 */
[----:B------:R-:W-:Y:S01]  /*22260*/  UMOV UR17, UR21 ;  /* 0x0000001500117c82 */ /* 0x000fe20008000000 */
[----:B---3--:R-:W-:-:S06]  /*22270*/  WARPGROUP.ARRIVE ;  /* 0x00000000000079c5 */ /* 0x008fcc0000000000 */
[----:B------:R-:W-:Y:S01]  /*22280*/  QGMMA.64x256x32.F32.E4M3.E4M3 R4, gdesc[UR16], R4, gsb0 ;  /* 0x03e00000100479f3 */ /* 0x000fe20008000804 */
[----:B--2---:R-:W-:Y:S02]  /*22290*/  IMAD.MOV.U32 R146, RZ, RZ, R149 ;  /* 0x000000ffff927224 */ /* 0x004fe400078e0095 */
[----:B----4-:R-:W-:Y:S02]  /*222a0*/  IMAD.MOV.U32 R149, RZ, RZ, R151 ;  /* 0x000000ffff957224 */ /* 0x010fe400078e0097 */
[----:B------:R-:W-:Y:S01]  /*222b0*/  IMAD.MOV.U32 R151, RZ, RZ, R234 ;  /* 0x000000ffff977224 */ /* 0x000fe200078e00ea */
        /* <DEDUP_REMOVED lines=64> */
[----:B0-----:R-:W4:Y:S04]  /*226c0*/  LDL.LU R24, [R1+0x1340] ;  /* 0x0013400001187983 */ /* 0x001f280000300800 */
[----:B------:R-:W4:Y:S04]  /*226d0*/  LDL.LU.64 R8, [R1+0x1338] ;  /* 0x0013380001087983 */ /* 0x000f280000300a00 */
[----:B-1----:R-:W4:Y:S04]  /*226e0*/  LDL.LU R26, [R1+0x208] ;  /* 0x00020800011a7983 */ /* 0x002f280000300800 */
[----:B------:R-:W4:Y:S04]  /*226f0*/  LDL.LU R27, [R1+0x20c] ;  /* 0x00020c00011b7983 */ /* 0x000f280000300800 */
[----:B--2---:R-:W2:Y:S04]  /*22700*/  LDL.LU R28, [R1+0x210] ;  /* 0x00021000011c7983 */ /* 0x004ea80000300800 */
[----:B------:R-:W2:Y:S04]  /*22710*/  LDL.LU R29, [R1+0x214] ;  /* 0x00021400011d7983 */ /* 0x000ea80000300800 */
[----:B---3--:R-:W2:Y:S04]  /*22720*/  LDL.LU R30, [R1+0x218] ;  /* 0x00021800011e7983 */ /* 0x008ea80000300800 */
[----:B------:R-:W2:Y:S04]  /*22730*/  LDL.LU R31, [R1+0x21c] ;  /* 0x00021c00011f7983 */ /* 0x000ea80000300800 */
[----:B----4-:R-:W2:Y:S04]  /*22740*/  LDL.LU R32, [R1+0x220] ;  /* 0x0002200001207983 */ /* 0x010ea80000300800 */
[----:B------:R-:W2:Y:S04]  /*22750*/  LDL.LU R33, [R1+0x224] ;  /* 0x0002240001217983 */ /* 0x000ea80000300800 */
        /* <DEDUP_REMOVED lines=98> */
[----:B------:R-:W3:Y:S04]  /*22d80*/  LDL.LU R23, [R1+0x3b0] ;  /* 0x0003b00001177983 */ /* 0x000ee80000300800 */
[----:B------:R-:W4:Y:S04]  /*22d90*/  LDL.LU R22, [R1+0x3b4] ;  /* 0x0003b40001167983 */ /* 0x000f280000300800 */
[----:B------:R-:W2:Y:S04]  /*22da0*/  LDL.LU R21, [R1+0x3b8] ;  /* 0x0003b80001157983 */ /* 0x000ea80000300800 */
[----:B------:R-:W3:Y:S04]  /*22db0*/  LDL.LU R20, [R1+0x3bc] ;  /* 0x0003bc0001147983 */ /* 0x000ee80000300800 */
[----:B------:R-:W4:Y:S04]  /*22dc0*/  LDL.LU R19, [R1+0x3c0] ;  /* 0x0003c00001137983 */ /* 0x000f280000300800 */
[----:B------:R-:W4:Y:S04]  /*22dd0*/  LDL.LU R18, [R1+0x3c4] ;  /* 0x0003c40001127983 */ /* 0x000f280000300800 */
[----:B------:R-:W4:Y:S04]  /*22de0*/  LDL.LU R17, [R1+0x3c8] ;  /* 0x0003c80001117983 */ /* 0x000f280000300800 */
[----:B------:R-:W4:Y:S04]  /*22df0*/  LDL.LU R16, [R1+0x3cc] ;  /* 0x0003cc0001107983 */ /* 0x000f280000300800 */
[----:B------:R-:W4:Y:S04]  /*22e00*/  LDL.LU R15, [R1+0x3d0] ;  /* 0x0003d000010f7983 */ /* 0x000f280000300800 */
[----:B------:R-:W4:Y:S04]  /*22e10*/  LDL.LU R14, [R1+0x3d4] ;  /* 0x0003d400010e7983 */ /* 0x000f280000300800 */
[----:B------:R-:W4:Y:S04]  /*22e20*/  LDL.LU R13, [R1+0x3d8] ;  /* 0x0003d800010d7983 */ /* 0x000f280000300800 */
[----:B------:R-:W4:Y:S01]  /*22e30*/  LDL.LU R12, [R1+0x3dc] ;  /* 0x0003dc00010c7983 */ /* 0x000f220000300800 */
[----:B------:R-:W-:-:S03]  /*22e40*/  IMAD.MOV.U32 R25, RZ, RZ, R5 ;  /* 0x000000ffff197224 */ /* 0x000fc600078e0005 */
[----:B------:R-:W4:Y:S01]  /*22e50*/  LDL.LU R11, [R1+0x3e0] ;  /* 0x0003e000010b7983 */ /* 0x000f220000300800 */
[----:B------:R-:W-:-:S03]  /*22e60*/  IMAD.MOV.U32 R132, RZ, RZ, R4 ;  /* 0x000000ffff847224 */ /* 0x000fc600078e0004 */
[----:B------:R-:W4:Y:S04]  /*22e70*/  LDL.LU R10, [R1+0x3e4] ;  /* 0x0003e400010a7983 */ /* 0x000f280000300800 */
[----:B------:R-:W4:Y:S04]  /*22e80*/  LDL.LU R7, [R1+0x3e8] ;  /* 0x0003e80001077983 */ /* 0x000f280000300800 */
[----:B------:R-:W4:Y:S04]  /*22e90*/  LDL.LU R6, [R1+0x3ec] ;  /* 0x0003ec0001067983 */ /* 0x000f280000300800 */
[----:B------:R-:W4:Y:S04]  /*22ea0*/  LDL.LU R5, [R1+0x3f0] ;  /* 0x0003f00001057983 */ /* 0x000f280000300800 */
[----:B------:R-:W4:Y:S04]  /*22eb0*/  LDL.LU R4, [R1+0x3f4] ;  /* 0x0003f40001047983 */ /* 0x000f280000300800 */
[----:B------:R-:W2:Y:S04]  /*22ec0*/  LDL.LU R234, [R1+0x1334] ;  /* 0x0013340001ea7983 */ /* 0x000ea80000300800 */
[----:B------:R-:W4:Y:S04]  /*22ed0*/  LDL.LU R3, [R1+0x3f8] ;  /* 0x0003f80001037983 */ /* 0x000f280000300800 */
[----:B------:R-:W4:Y:S04]  /*22ee0*/  LDL.LU R2, [R1+0x3fc] ;  /* 0x0003fc0001027983 */ /* 0x000f280000300800 */
[----:B------:R-:W4:Y:S04]  /*22ef0*/  LDL R133, [R1+0xfb4] ;  /* 0x000fb40001857983 */ /* 0x000f280000100800 */
[----:B------:R-:W3:Y:S04]  /*22f00*/  LDL.LU R143, [R1+0xb90] ;  /* 0x000b9000018f7983 */ /* 0x000ee80000300800 */
[----:B------:R-:W2:Y:S04]  /*22f10*/  LDL.LU R144, [R1+0xb88] ;  /* 0x000b880001907983 */ /* 0x000ea80000300800 */
[----:B------:R-:W4:Y:S01]  /*22f20*/  LDL.LU R145, [R1+0xb80] ;  /* 0x000b800001917983 */ /* 0x000f220000300800 */
[----:B------:R-:W-:-:S02]  /*22f30*/  IMAD.MOV.U32 R147, RZ, RZ, R148 ;  /* 0x000000ffff937224 */ /* 0x000fc400078e0094 */
[----:B------:R-:W-:Y:S02]  /*22f40*/  IMAD.MOV.U32 R148, RZ, RZ, R150 ;  /* 0x000000ffff947224 */ /* 0x000fe400078e0096 */
[----:B------:R-:W-:Y:S02]  /*22f50*/  IMAD.MOV.U32 R150, RZ, RZ, R216 ;  /* 0x000000ffff967224 */ /* 0x000fe400078e00d8 */
[----:B------:R-:W-:Y:S02]  /*22f60*/  IMAD.MOV.U32 R216, RZ, RZ, R233 ;  /* 0x000000ffffd87224 */ /* 0x000fe400078e00e9 */
[----:B------:R-:W0:Y:S02]  /*22f70*/  LDC R233, c[0x0][0x238] ;  /* 0x00008e00ffe97b82 */ /* 0x000e240000000800 */
[----:B0-----:R-:W-:-:S05]  /*22f80*/  IMAD.SHL.U32 R233, R233, 0x40, RZ ;  /* 0x00000040e9e97824 */ /* 0x001fca00078e00ff */
[C---:B------:R-:W-:Y:S02]  /*22f90*/  IADD3 R8, P4, R233.reuse, R8, RZ ;  /* 0x00000008e9087210 */ /* 0x040fe40007f9e0ff */
[C---:B------:R-:W-:Y:S02]  /*22fa0*/  IADD3 R152, P5, R233.reuse, R152, RZ ;  /* 0x00000098e9987210 */ /* 0x040fe40007fbe0ff */
[C---:B---3--:R-:W-:Y:S02]  /*22fb0*/  IADD3 R143, P1, R233.reuse, R143, RZ ;  /* 0x0000008fe98f7210 */ /* 0x048fe40007f3e0ff */
[----:B--2---:R-:W-:-:S03]  /*22fc0*/  IADD3 R144, P2, R233, R144, RZ ;  /* 0x00000090e9907210 */ /* 0x004fc60007f5e0ff */
[----:B------:R-:W-:Y:S01]  /*22fd0*/  STL [R1+0xb90], R143 ;  /* 0x000b908f01007387 */ /* 0x000fe20000100800 */
[----:B----4-:R-:W-:-:S03]  /*22fe0*/  IADD3 R145, P3, R233, R145, RZ ;  /* 0x00000091e9917210 */ /* 0x010fc60007f7e0ff */
[----:B------:R-:W-:Y:S04]  /*22ff0*/  STL [R1+0xb88], R144 ;  /* 0x000b889001007387 */ /* 0x000fe80000100800 */
[----:B------:R0:W-:Y:S04]  /*23000*/  STL [R1+0xb78], R8 ;  /* 0x000b780801007387 */ /* 0x0001e80000100800 */
[----:B0-----:R-:W2:Y:S04]  /*23010*/  LDL.LU R8, [R1+0x1330] ;  /* 0x0013300001087983 */ /* 0x001ea80000300800 */
[----:B------:R0:W-:Y:S04]  /*23020*/  STL [R1+0xb80], R145 ;  /* 0x000b809101007387 */ /* 0x0001e80000100800 */
[----:B------:R1:W-:Y:S04]  /*23030*/  STL [R1+0xb70], R152 ;  /* 0x000b709801007387 */ /* 0x0003e80000100800 */
[----:B------:R-:W3:Y:S04]  /*23040*/  LDL.LU R143, [R1+0xb68] ;  /* 0x000b6800018f7983 */ /* 0x000ee80000300800 */
[----:B------:R-:W4:Y:S04]  /*23050*/  LDL.LU R144, [R1+0xb8c] ;  /* 0x000b8c0001907983 */ /* 0x000f280000300800 */
[----:B0-----:R-:W4:Y:S01]  /*23060*/  LDL.LU R145, [R1+0xb60] ;  /* 0x000b600001917983 */ /* 0x001f220000300800 */
[----:B------:R-:W-:-:S02]  /*23070*/  IADD3 R9, P6, R233, R9, RZ ;  /* 0x00000009e9097210 */ /* 0x000fc40007fde0ff */
[----:B-1----:R-:W-:-:S05]  /*23080*/  SHF.R.S32.HI R152, RZ, 0x1f, R233 ;  /* 0x0000001fff987819 */ /* 0x002fca00000114e9 */
[C---:B--2---:R-:W-:Y:S01]  /*23090*/  IMAD.X R8, R152.reuse, 0x1, R8, P6 ;  /* 0x0000000198087824 */ /* 0x044fe200030e0608 */
[----:B---3--:R-:W-:Y:S01]  /*230a0*/  IADD3 R143, P6, R233, R143, RZ ;  /* 0x0000008fe98f7210 */ /* 0x008fe20007fde0ff */
[----:B----4-:R-:W-:-:S04]  /*230b0*/  IMAD.X R144, R152, 0x1, R144, P1 ;  /* 0x0000000198907824 */ /* 0x010fc800008e0690 */
[----:B------:R0:W-:Y:S01]  /*230c0*/  STL [R1+0xb68], R143 ;  /* 0x000b688f01007387 */ /* 0x0001e20000100800 */
[----:B------:R-:W-:-:S03]  /*230d0*/  IADD3 R145, P1, R233, R145, RZ ;  /* 0x00000091e9917210 */ /* 0x000fc60007f3e0ff */
[----:B------:R1:W-:Y:S04]  /*230e0*/  STL [R1+0xb8c], R144 ;  /* 0x000b8c9001007387 */ /* 0x0003e80000100800 */
[----:B------:R2:W-:Y:S04]  /*230f0*/  STL [R1+0xb60], R145 ;  /* 0x000b609101007387 */ /* 0x0005e80000100800 */
[----:B0-----:R-:W3:Y:S04]  /*23100*/  LDL.LU R143, [R1+0xb84] ;  /* 0x000b8400018f7983 */ /* 0x001ee80000300800 */
[----:B-1----:R-:W4:Y:S04]  /*23110*/  LDL.LU R144, [R1+0xb58] ;  /* 0x000b580001907983 */ /* 0x002f280000300800 */
[----:B--2---:R-:W2:Y:S01]  /*23120*/  LDL.LU R145, [R1+0xb7c] ;  /* 0x000b7c0001917983 */ /* 0x004ea20000300800 */
[----:B---3--:R-:W-:Y:S01]  /*23130*/  IMAD.X R143, R152, 0x1, R143, P2 ;  /* 0x00000001988f7824 */ /* 0x008fe200010e068f */
[----:B----4-:R-:W-:-:S04]  /*23140*/  IADD3 R144, P2, R233, R144, RZ ;  /* 0x00000090e9907210 */ /* 0x010fc80007f5e0ff */
[----:B------:R0:W-:Y:S01]  /*23150*/  STL [R1+0xb84], R143 ;  /* 0x000b848f01007387 */ /* 0x0001e20000100800 */
[----:B--2---:R-:W-:-:S03]  /*23160*/  IMAD.X R145, R152, 0x1, R145, P3 ;  /* 0x0000000198917824 */ /* 0x004fc600018e0691 */
[----:B------:R1:W-:Y:S04]  /*23170*/  STL [R1+0xb58], R144 ;  /* 0x000b589001007387 */ /* 0x0003e80000100800 */
[----:B------:R2:W-:Y:S04]  /*23180*/  STL [R1+0xb7c], R145 ;  /* 0x000b7c9101007387 */ /* 0x0005e80000100800 */
[----:B0-----:R-:W3:Y:S04]  /*23190*/  LDL.LU R143, [R1+0xb50] ;  /* 0x000b5000018f7983 */ /* 0x001ee80000300800 */
[----:B-1----:R-:W4:Y:S04]  /*231a0*/  LDL.LU R144, [R1+0xb74] ;  /* 0x000b740001907983 */ /* 0x002f280000300800 */
[----:B--2---:R-:W2:Y:S01]  /*231b0*/  LDL.LU R145, [R1+0xb48] ;  /* 0x000b480001917983 */ /* 0x004ea20000300800 */
[----:B---3--:R-:W-:Y:S01]  /*231c0*/  IADD3 R143, P3, R233, R143, RZ ;  /* 0x0000008fe98f7210 */ /* 0x008fe20007f7e0ff */
[----:B----4-:R-:W-:-:S04]  /*231d0*/  IMAD.X R144, R152, 0x1, R144, P4 ;  /* 0x0000000198907824 */ /* 0x010fc800020e0690 */
[----:B------:R0:W-:Y:S01]  /*231e0*/  STL [R1+0xb50], R143 ;  /* 0x000b508f01007387 */ /* 0x0001e20000100800 */
[----:B--2---:R-:W-:-:S03]  /*231f0*/  IADD3 R145, P4, R233, R145, RZ ;  /* 0x00000091e9917210 */ /* 0x004fc60007f9e0ff */
        /* <DEDUP_REMOVED lines=185> */
[----:B------:R-:W-:-:S02]  /*23d90*/  VIADD R234, R234, 0x1 ;  /* 0x00000001eaea7836 */ /* 0x000fc40000000000 */
[----:B------:R-:W-:Y:S02]  /*23da0*/  IMAD.MOV.U32 R134, RZ, RZ, R21 ;  /* 0x000000ffff867224 */ /* 0x000fe400078e0015 */
[----:B------:R-:W-:Y:S01]  /*23db0*/  IMAD.MOV.U32 R135, RZ, RZ, R20 ;  /* 0x000000ffff877224 */ /* 0x000fe200078e0014 */
[----:B------:R-:W-:Y:S01]  /*23dc0*/  ISETP.NE.U32.AND P0, PT, R234, R133, PT ;  /* 0x00000085ea00720c */ /* 0x000fe20003f05070 */
[----:B------:R-:W-:Y:S02]  /*23dd0*/  IMAD.MOV.U32 R133, RZ, RZ, R22 ;  /* 0x000000ffff857224 */ /* 0x000fe400078e0016 */
[----:B------:R-:W-:Y:S02]  /*23de0*/  IMAD.MOV.U32 R136, RZ, RZ, R19 ;  /* 0x000000ffff887224 */ /* 0x000fe400078e0013 */
[----:B------:R-:W-:Y:S02]  /*23df0*/  IMAD.MOV.U32 R137, RZ, RZ, R18 ;  /* 0x000000ffff897224 */ /* 0x000fe400078e0012 */
[----:B------:R-:W-:-:S02]  /*23e00*/  IMAD.MOV.U32 R138, RZ, RZ, R17 ;  /* 0x000000ffff8a7224 */ /* 0x000fc400078e0011 */
[----:B------:R-:W-:Y:S02]  /*23e10*/  IMAD.MOV.U32 R139, RZ, RZ, R16 ;  /* 0x000000ffff8b7224 */ /* 0x000fe400078e0010 */
[----:B------:R-:W-:Y:S02]  /*23e20*/  IMAD.MOV.U32 R140, RZ, RZ, R15 ;  /* 0x000000ffff8c7224 */ /* 0x000fe400078e000f */
[----:B------:R-:W-:Y:S02]  /*23e30*/  IMAD.MOV.U32 R141, RZ, RZ, R14 ;  /* 0x000000ffff8d7224 */ /* 0x000fe400078e000e */
[----:B------:R-:W-:Y:S01]  /*23e40*/  IMAD.MOV.U32 R142, RZ, RZ, R13 ;  /* 0x000000ffff8e7224 */ /* 0x000fe200078e000d */
[----:B------:R-:W-:Y:S01]  /*23e50*/  UMOV UR8, UR12 ;  /* 0x0000000c00087c82 */ /* 0x000fe20008000000 */
[----:B------:R-:W-:Y:S01]  /*23e60*/  UMOV UR9, UR13 ;  /* 0x0000000d00097c82 */ /* 0x000fe20008000000 */
[----:B---3--:R-:W-:Y:S01]  /*23e70*/  IMAD.X R143, R152, 0x1, R143, P5 ;  /* 0x00000001988f7824 */ /* 0x008fe200028e068f */
[----:B----4-:R-:W-:-:S04]  /*23e80*/  IADD3 R144, P5, R233, R144, RZ ;  /* 0x00000090e9907210 */ /* 0x010fc80007fbe0ff */
[----:B------:R-:W-:Y:S01]  /*23e90*/  STL [R1+0xa7c], R143 ;  /* 0x000a7c8f01007387 */ /* 0x000fe20000100800 */
[----:B--2---:R-:W-:-:S03]  /*23ea0*/  IMAD.X R145, R152, 0x1, R145, P6 ;  /* 0x0000000198917824 */ /* 0x004fc600030e0691 */
[----:B------:R-:W-:Y:S04]  /*23eb0*/  STL [R1+0xa50], R144 ;  /* 0x000a509001007387 */ /* 0x000fe80000100800 */
[----:B------:R0:W-:Y:S02]  /*23ec0*/  STL [R1+0xa74], R145 ;  /* 0x000a749101007387 */ /* 0x0001e40000100800 */
[----:B0-----:R-:W-:Y:S02]  /*23ed0*/  IMAD.MOV.U32 R145, RZ, RZ, R146 ;  /* 0x000000ffff917224 */ /* 0x001fe400078e0092 */
[----:B------:R-:W-:Y:S02]  /*23ee0*/  IMAD.MOV.U32 R146, RZ, RZ, R147 ;  /* 0x000000ffff927224 */ /* 0x000fe400078e0093 */
[----:B------:R-:W-:-:S02]  /*23ef0*/  IMAD.MOV.U32 R147, RZ, RZ, R148 ;  /* 0x000000ffff937224 */ /* 0x000fc400078e0094 */
[----:B------:R-:W-:Y:S02]  /*23f00*/  IMAD.MOV.U32 R148, RZ, RZ, R149 ;  /* 0x000000ffff947224 */ /* 0x000fe400078e0095 */
[----:B------:R-:W-:Y:S02]  /*23f10*/  IMAD.MOV.U32 R149, RZ, RZ, R150 ;  /* 0x000000ffff957224 */ /* 0x000fe400078e0096 */
[----:B------:R-:W-:Y:S02]  /*23f20*/  IMAD.MOV.U32 R150, RZ, RZ, R151 ;  /* 0x000000ffff967224 */ /* 0x000fe400078e0097 */
[----:B------:R-:W-:-:S05]  /*23f30*/  IMAD.MOV.U32 R151, RZ, RZ, R217 ;  /* 0x000000ffff977224 */ /* 0x000fca00078e00d9 */
[----:B------:R-:W-:Y:S04]  /*23f40*/  STL.64 [R1+0x1328], R150 ;  /* 0x0013289601007387 */ /* 0x000fe80000100a00 */
[----:B------:R0:W-:Y:S04]  /*23f50*/  STL.64 [R1+0x1320], R148 ;  /* 0x0013209401007387 */ /* 0x0001e80000100a00 */
[----:B------:R1:W-:Y:S01]  /*23f60*/  STL.64 [R1+0x1318], R146 ;  /* 0x0013189201007387 */ /* 0x0003e20000100a00 */
[----:B------:R-:W-:-:S03]  /*23f70*/  IMAD.MOV.U32 R143, RZ, RZ, R12 ;  /* 0x000000ffff8f7224 */ /* 0x000fc600078e000c */
[----:B------:R2:W-:Y:S01]  /*23f80*/  STL [R1+0x1314], R145 ;  /* 0x0013149101007387 */ /* 0x0005e20000100800 */
[----:B------:R-:W-:-:S03]  /*23f90*/  IMAD.MOV.U32 R144, RZ, RZ, R11 ;  /* 0x000000ffff907224 */ /* 0x000fc600078e000b */
[----:B------:R3:W-:Y:S01]  /*23fa0*/  STL [R1+0x1310], R24 ;  /* 0x0013101801007387 */ /* 0x0007e20000100800 */
[----:B0-----:R-:W-:Y:S02]  /*23fb0*/  IMAD.MOV.U32 R148, RZ, RZ, R5 ;  /* 0x000000ffff947224 */ /* 0x001fe400078e0005 */
[----:B------:R-:W-:Y:S01]  /*23fc0*/  IMAD.MOV.U32 R149, RZ, RZ, R4 ;  /* 0x000000ffff957224 */ /* 0x000fe200078e0004 */
[----:B------:R-:W4:Y:S01]  /*23fd0*/  LDL.LU R217, [R1+0x6b0] ;  /* 0x0006b00001d97983 */ /* 0x000f220000300800 */
[----:B-1----:R-:W-:Y:S02]  /*23fe0*/  IMAD.MOV.U32 R146, RZ, RZ, R7 ;  /* 0x000000ffff927224 */ /* 0x002fe400078e0007 */
[----:B--2---:R-:W-:Y:S02]  /*23ff0*/  IMAD.MOV.U32 R145, RZ, RZ, R10 ;  /* 0x000000ffff917224 */ /* 0x004fe400078e000a */
[----:B------:R-:W-:Y:S02]  /*24000*/  IMAD.MOV.U32 R147, RZ, RZ, R6 ;  /* 0x000000ffff937224 */ /* 0x000fe400078e0006 */
[----:B---3--:R-:W-:-:S02]  /*24010*/  IMAD.MOV.U32 R24, RZ, RZ, R132 ;  /* 0x000000ffff187224 */ /* 0x008fc400078e0084 */
[----:B------:R-:W-:Y:S02]  /*24020*/  IMAD.MOV.U32 R132, RZ, RZ, R23 ;  /* 0x000000ffff847224 */ /* 0x000fe400078e0017 */
[----:B------:R-:W-:Y:S02]  /*24030*/  IMAD.MOV.U32 R150, RZ, RZ, R3 ;  /* 0x000000ffff967224 */ /* 0x000fe400078e0003 */
[----:B------:R-:W-:-:S06]  /*24040*/  IMAD.MOV.U32 R151, RZ, RZ, R2 ;  /* 0x000000ffff977224 */ /* 0x000fcc00078e0002 */
[----:B------:R-:W-:-:S06]  /*24050*/  WARPGROUP.ARRIVE ;  /* 0x00000000000079c5 */ /* 0x000fcc0000000000 */
        /* <DEDUP_REMOVED lines=67> */
[----:B------:R-:W3:Y:S04]  /*24490*/  LDL.LU.64 R148, [R1+0x1320] ;  /* 0x0013200001947983 */ /* 0x000ee80000300a00 */
[----:B------:R-:W4:Y:S04]  /*244a0*/  LDL.LU.64 R146, [R1+0x1318] ;  /* 0x0013180001927983 */ /* 0x000f280000300a00 */
[----:B------:R-:W2:Y:S04]  /*244b0*/  LDL.LU R145, [R1+0x1314] ;  /* 0x0013140001917983 */ /* 0x000ea80000300800 */
[----:B------:R-:W3:Y:S04]  /*244c0*/  LDL.LU R24, [R1+0x1310] ;  /* 0x0013100001187983 */ /* 0x000ee80000300800 */
[----:B------:R-:W4:Y:S04]  /*244d0*/  LDL.LU R143, [R1+0xa48] ;  /* 0x000a4800018f7983 */ /* 0x000f280000300800 */
[----:B------:R-:W2:Y:S01]  /*244e0*/  LDL.LU R144, [R1+0xa6c] ;  /* 0x000a6c0001907983 */ /* 0x000ea20000300800 */
[----:B----4-:R-:W-:Y:S01]  /*244f0*/  IADD3 R143, P6, R233, R143, RZ ;  /* 0x0000008fe98f7210 */ /* 0x010fe20007fde0ff */
[----:B--2---:R-:W-:-:S04]  /*24500*/  IMAD.X R144, R152, 0x1, R144, P1 ;  /* 0x0000000198907824 */ /* 0x004fc800008e0690 */
[----:B------:R0:W-:Y:S04]  /*24510*/  STL [R1+0xa48], R143 ;  /* 0x000a488f01007387 */ /* 0x0001e80000100800 */
[----:B------:R1:W-:Y:S04]  /*24520*/  STL [R1+0xa6c], R144 ;  /* 0x000a6c9001007387 */ /* 0x0003e80000100800 */
[----:B0-----:R-:W2:Y:S04]  /*24530*/  LDL.LU R143, [R1+0xa40] ;  /* 0x000a4000018f7983 */ /* 0x001ea80000300800 */
[----:B-1----:R-:W4:Y:S01]  /*24540*/  LDL.LU R144, [R1+0xa64] ;  /* 0x000a640001907983 */ /* 0x002f220000300800 */
[----:B--2---:R-:W-:Y:S01]  /*24550*/  IADD3 R143, P1, R233, R143, RZ ;  /* 0x0000008fe98f7210 */ /* 0x004fe20007f3e0ff */
[----:B----4-:R-:W-:-:S04]  /*24560*/  IMAD.X R144, R152, 0x1, R144, P2 ;  /* 0x0000000198907824 */ /* 0x010fc800010e0690 */
        /* <DEDUP_REMOVED lines=22> */
[----:B---3--:R-:W-:Y:S01]  /*246d0*/  IMAD.MOV.U32 R2, RZ, RZ, R24 ;  /* 0x000000ffff027224 */ /* 0x008fe200078e0018 */
[----:B--2---:R-:W-:Y:S01]  /*246e0*/  IADD3 R143, P5, R233, R143, RZ ;  /* 0x0000008fe98f7210 */ /* 0x004fe20007fbe0ff */
[----:B----4-:R-:W-:-:S04]  /*246f0*/  IMAD.X R144, R152, 0x1, R144, P6 ;  /* 0x0000000198907824 */ /* 0x010fc800030e0690 */
[----:B------:R0:W-:Y:S04]  /*24700*/  STL [R1+0xa20], R143 ;  /* 0x000a208f01007387 */ /* 0x0001e80000100800 */
[----:B------:R1:W-:Y:S04]  /*24710*/  STL [R1+0xa44], R144 ;  /* 0x000a449001007387 */ /* 0x0003e80000100800 */
[----:B------:R-:W2:Y:S04]  /*24720*/  LDL.LU R188, [R1+0xa18] ;  /* 0x000a180001bc7983 */ /* 0x000ea80000300800 */
[----:B------:R-:W3:Y:S04]  /*24730*/  LDL.LU.64 R24, [R1] ;  /* 0x0000000001187983 */ /* 0x000ee80000300a00 */
        /* <DEDUP_REMOVED lines=55> */
[----:B------:R-:W-:-:S03]  /*24ab0*/  IMAD.MOV.U32 R194, RZ, RZ, R145 ;  /* 0x000000ffffc27224 */ /* 0x000fc600078e0091 */
[----:B------:R-:W3:Y:S01]  /*24ac0*/  LDL.LU.64 R136, [R1+0x1c0] ;  /* 0x0001c00001887983 */ /* 0x000ee20000300a00 */
[----:B------:R-:W-:-:S03]  /*24ad0*/  IMAD.MOV.U32 R193, RZ, RZ, R146 ;  /* 0x000000ffffc17224 */ /* 0x000fc600078e0092 */
[----:B------:R-:W3:Y:S01]  /*24ae0*/  LDL.LU.64 R138, [R1+0x1c8] ;  /* 0x0001c800018a7983 */ /* 0x000ee20000300a00 */
[----:B------:R-:W-:-:S03]  /*24af0*/  IMAD.MOV.U32 R192, RZ, RZ, R147 ;  /* 0x000000ffffc07224 */ /* 0x000fc600078e0093 */
[----:B------:R-:W3:Y:S01]  /*24b00*/  LDL.LU.64 R140, [R1+0x1d0] ;  /* 0x0001d000018c7983 */ /* 0x000ee20000300a00 */
[----:B------:R-:W-:-:S03]  /*24b10*/  IMAD.MOV.U32 R3, RZ, RZ, R148 ;  /* 0x000000ffff037224 */ /* 0x000fc600078e0094 */
[----:B0-----:R-:W3:Y:S01]  /*24b20*/  LDL.LU.64 R142, [R1+0x1d8] ;  /* 0x0001d800018e7983 */ /* 0x001ee20000300a00 */
[----:B------:R-:W-:-:S03]  /*24b30*/  IMAD.MOV.U32 R191, RZ, RZ, R149 ;  /* 0x000000ffffbf7224 */ /* 0x000fc600078e0095 */
[----:B-1----:R-:W3:Y:S01]  /*24b40*/  LDL.LU.64 R144, [R1+0x1e0] ;  /* 0x0001e00001907983 */ /* 0x002ee20000300a00 */
[----:B------:R-:W-:Y:S02]  /*24b50*/  IMAD.MOV.U32 R190, RZ, RZ, R150 ;  /* 0x000000ffffbe7224 */ /* 0x000fe400078e0096 */
[----:B------:R-:W-:Y:S01]  /*24b60*/  IMAD.MOV.U32 R189, RZ, RZ, R151 ;  /* 0x000000ffffbd7224 */ /* 0x000fe200078e0097 */
[----:B------:R-:W3:Y:S04]  /*24b70*/  LDL.LU.64 R146, [R1+0x1e8] ;  /* 0x0001e80001927983 */ /* 0x000ee80000300a00 */
[----:B------:R-:W3:Y:S04]  /*24b80*/  LDL.LU.64 R148, [R1+0x1f0] ;  /* 0x0001f00001947983 */ /* 0x000ee80000300a00 */
[----:B------:R-:W3:Y:S01]  /*24b90*/  LDL.LU.64 R150, [R1+0x1f8] ;  /* 0x0001f80001967983 */ /* 0x000ee20000300a00 */
[----:B--2---:R-:W-:-:S05]  /*24ba0*/  IADD3 R188, P6, R233, R188, RZ ;  /* 0x000000bce9bc7210 */ /* 0x004fca0007fde0ff */
[----:B------:R0:W-:Y:S04]  /*24bb0*/  STL [R1+0xa18], R188 ;  /* 0x000a18bc01007387 */ /* 0x0001e80000100800 */
[----:B0-----:R-:W2:Y:S02]  /*24bc0*/  LDL.LU R188, [R1+0xa3c] ;  /* 0x000a3c0001bc7983 */ /* 0x001ea40000300800 */
[----:B--2---:R-:W-:-:S05]  /*24bd0*/  IMAD.X R188, R152, 0x1, R188, P1 ;  /* 0x0000000198bc7824 */ /* 0x004fca00008e06bc */
[----:B------:R0:W-:Y:S04]  /*24be0*/  STL [R1+0xa3c], R188 ;  /* 0x000a3cbc01007387 */ /* 0x0001e80000100800 */
[----:B0-----:R-:W2:Y:S02]  /*24bf0*/  LDL.LU R188, [R1+0xa10] ;  /* 0x000a100001bc7983 */ /* 0x001ea40000300800 */
        /* <DEDUP_REMOVED lines=37> */
[----:B------:R0:W-:Y:S02]  /*24e50*/  STL [R1+0x9e0], R188 ;  /* 0x0009e0bc01007387 */ /* 0x0001e40000100800 */
[----:B0-----:R-:W-:Y:S02]  /*24e60*/  IMAD.MOV.U32 R188, RZ, RZ, R189 ;  /* 0x000000ffffbc7224 */ /* 0x001fe400078e00bd */
[----:B------:R-:W-:Y:S02]  /*24e70*/  IMAD.MOV.U32 R189, RZ, RZ, R190 ;  /* 0x000000ffffbd7224 */ /* 0x000fe400078e00be */
[----:B------:R-:W-:Y:S02]  /*24e80*/  IMAD.MOV.U32 R190, RZ, RZ, R191 ;  /* 0x000000ffffbe7224 */ /* 0x000fe400078e00bf */
[----:B------:R-:W-:Y:S02]  /*24e90*/  IMAD.MOV.U32 R191, RZ, RZ, R192 ;  /* 0x000000ffffbf7224 */ /* 0x000fe400078e00c0 */
[----:B------:R-:W-:-:S02]  /*24ea0*/  IMAD.MOV.U32 R192, RZ, RZ, R193 ;  /* 0x000000ffffc07224 */ /* 0x000fc400078e00c1 */
[----:B------:R-:W-:Y:S02]  /*24eb0*/  IMAD.MOV.U32 R193, RZ, RZ, R194 ;  /* 0x000000ffffc17224 */ /* 0x000fe400078e00c2 */
[----:B------:R-:W-:Y:S02]  /*24ec0*/  IMAD.X R188, R152, 0x1, R188, P2 ;  /* 0x0000000198bc7824 */ /* 0x000fe400010e06bc */
[----:B------:R-:W-:Y:S02]  /*24ed0*/  IMAD.MOV.U32 R194, RZ, RZ, R2 ;  /* 0x000000ffffc27224 */ /* 0x000fe400078e0002 */
[----:B------:R-:W-:Y:S02]  /*24ee0*/  IMAD.MOV.U32 R2, RZ, RZ, R222 ;  /* 0x000000ffff027224 */ /* 0x000fe400078e00de */
[----:B------:R-:W-:Y:S02]  /*24ef0*/  IMAD.MOV.U32 R222, RZ, RZ, R220 ;  /* 0x000000ffffde7224 */ /* 0x000fe400078e00dc */
[----:B------:R-:W2:Y:S04]  /*24f00*/  LDL.LU R220, [R1+0x634] ;  /* 0x0006340001dc7983 */ /* 0x000ea80000300800 */
[----:B------:R0:W-:Y:S04]  /*24f10*/  STL [R1+0xa04], R188 ;  /* 0x000a04bc01007387 */ /* 0x0001e80000100800 */
[----:B0-----:R-:W4:Y:S02]  /*24f20*/  LDL.LU R188, [R1+0x9d8] ;  /* 0x0009d80001bc7983 */ /* 0x001f240000300800 */
[----:B----4-:R-:W-:-:S05]  /*24f30*/  IADD3 R188, P2, R233, R188, RZ ;  /* 0x000000bce9bc7210 */ /* 0x010fca0007f5e0ff */
[----:B------:R0:W-:Y:S04]  /*24f40*/  STL [R1+0x9d8], R188 ;  /* 0x0009d8bc01007387 */ /* 0x0001e80000100800 */
[----:B0-----:R-:W4:Y:S02]  /*24f50*/  LDL.LU R188, [R1+0x9fc] ;  /* 0x0009fc0001bc7983 */ /* 0x001f240000300800 */
[----:B----4-:R-:W-:-:S05]  /*24f60*/  IMAD.X R188, R152, 0x1, R188, P3 ;  /* 0x0000000198bc7824 */ /* 0x010fca00018e06bc */
        /* <DEDUP_REMOVED lines=44> */
[----:B----4-:R-:W-:-:S05]  /*25230*/  IADD3 R188, P4, R188, UR34, RZ ;  /* 0x00000022bcbc7c10 */ /* 0x010fca000ff9e0ff */
        /* <DEDUP_REMOVED lines=32> */
[----:B----4-:R-:W-:-:S05]  /*25440*/  IADD3.X R188, R188, UR5, RZ, P4, !PT ;  /* 0x00000005bcbc7c10 */ /* 0x010fca000a7fe4ff */
        /* <DEDUP_REMOVED lines=418> */
[----:B0-----:R-:W4:Y:S01]  /*26e70*/  LDL.LU R188, [R1+0xd98] ;  /* 0x000d980001bc7983 */ /* 0x001f220000300800 */
[----:B---3--:R-:W-:Y:S01]  /*26e80*/  WARPGROUP.ARRIVE ;  /* 0x00000000000079c5 */ /* 0x008fe20000000000 */
[----:B------:R-:W-:Y:S01]  /*26e90*/  UMOV UR26, UR22 ;  /* 0x00000016001a7c82 */ /* 0x000fe20008000000 */
[----:B------:R-:W-:-:S04]  /*26ea0*/  UMOV UR27, UR23 ;  /* 0x00000017001b7c82 */ /* 0x000fc80008000000 */
[----:B------:R-:W-:Y:S01]  /*26eb0*/  QGMMA.64x256x32.F32.E4M3.E4M3 R24, gdesc[UR24], R24, gsb0 ;  /* 0x03e00000181879f3 */ /* 0x000fe20008000818 */
[----:B----4-:R-:W-:-:S05]  /*26ec0*/  IADD3.X R188, R188, UR5, RZ, P2, !PT ;  /* 0x00000005bcbc7c10 */ /* 0x010fca00097fe4ff */
[----:B------:R0:W-:Y:S04]  /*26ed0*/  STL [R1+0xd98], R188 ;  /* 0x000d98bc01007387 */ /* 0x0001e80000100800 */
[----:B0-----:R-:W3:Y:S01]  /*26ee0*/  LDL.LU R188, [R1+0xd6c] ;  /* 0x000d6c0001bc7983 */ /* 0x001ee20000300800 */
[----:B------:R-:W-:Y:S02]  /*26ef0*/  WARPGROUP.DEPBAR.LE gsb0, 0x0 ;  /* 0x00008000000079c5 */ /* 0x000fe40000010000 */
[----:B------:R-:W-:Y:S01]  /*26f00*/  WARPGROUP.ARRIVE ;  /* 0x00000000000079c5 */ /* 0x000fe20000000000 */
[----:B------:R-:W-:Y:S01]  /*26f10*/  UMOV UR30, UR14 ;  /* 0x0000000e001e7c82 */ /* 0x000fe20008000000 */
[----:B------:R-:W-:-:S13]  /*26f20*/  UMOV UR31, UR15 ;  /* 0x0000000f001f7c82 */ /* 0x000fda0008000000 */
[----:B------:R-:W-:Y:S01]  /*26f30*/  QGMMA.64x256x32.F32.E4M3.E4M3 R24, gdesc[UR28], R24, gsb0 ;  /* 0x03e000001c1879f3 */ /* 0x000fe20008000818 */
[----:B---3--:R-:W-:-:S05]  /*26f40*/  IADD3 R188, P2, R188, UR34, RZ ;  /* 0x00000022bcbc7c10 */ /* 0x008fca000ff5e0ff */
[----:B------:R0:W-:Y:S04]  /*26f50*/  STL [R1+0xd6c], R188 ;  /* 0x000d6cbc01007387 */ /* 0x0001e80000100800 */
[----:B0-----:R-:W3:Y:S01]  /*26f60*/  LDL.LU R188, [R1+0xd90] ;  /* 0x000d900001bc7983 */ /* 0x001ee20000300800 */
[----:B------:R-:W-:Y:S02]  /*26f70*/  WARPGROUP.DEPBAR.LE gsb0, 0x0 ;  /* 0x00008000000079c5 */ /* 0x000fe40000010000 */
[----:B---3--:R-:W-:-:S05]  /*26f80*/  IADD3.X R188, R188, UR5, RZ, P3, !PT ;  /* 0x00000005bcbc7c10 */ /* 0x008fca0009ffe4ff */
[----:B------:R-:W-:Y:S04]  /*26f90*/  STL [R1+0xd90], R188 ;  /* 0x000d90bc01007387 */ /* 0x000fe80000100800 */
[----:B------:R-:W-:Y:S04]  /*26fa0*/  STL.64 [R1], R24 ;  /* 0x0000001801007387 */ /* 0x000fe80000100a00 */
        /* <DEDUP_REMOVED lines=63> */
[----:B0-----:R-:W3:Y:S04]  /*273a0*/  LDL.LU.64 R150, [R1+0x1308] ;  /* 0x0013080001967983 */ /* 0x001ee80000300a00 */
[----:B------:R-:W4:Y:S04]  /*273b0*/  LDL.LU.64 R148, [R1+0x1300] ;  /* 0x0013000001947983 */ /* 0x000f280000300a00 */
[----:B------:R-:W2:Y:S04]  /*273c0*/  LDL.LU.64 R146, [R1+0x12f8] ;  /* 0x0012f80001927983 */ /* 0x000ea80000300a00 */
[----:B------:R-:W3:Y:S04]  /*273d0*/  LDL.LU.64 R144, [R1+0x12f0] ;  /* 0x0012f00001907983 */ /* 0x000ee80000300a00 */
[----:B------:R-:W4:Y:S04]  /*273e0*/  LDL.LU.64 R142, [R1+0x12e8] ;  /* 0x0012e800018e7983 */ /* 0x000f280000300a00 */
[----:B------:R-:W2:Y:S04]  /*273f0*/  LDL.LU.64 R140, [R1+0x12e0] ;  /* 0x0012e000018c7983 */ /* 0x000ea80000300a00 */
[----:B------:R-:W3:Y:S04]  /*27400*/  LDL.LU.64 R138, [R1+0x12d8] ;  /* 0x0012d800018a7983 */ /* 0x000ee80000300a00 */
[----:B------:R-:W4:Y:S04]  /*27410*/  LDL.LU.64 R136, [R1+0x12d0] ;  /* 0x0012d00001887983 */ /* 0x000f280000300a00 */
[----:B------:R-:W2:Y:S04]  /*27420*/  LDL.LU.64 R134, [R1+0x12c8] ;  /* 0x0012c80001867983 */ /* 0x000ea80000300a00 */
[----:B------:R-:W3:Y:S04]  /*27430*/  LDL.LU.64 R132, [R1+0x12c0] ;  /* 0x0012c00001847983 */ /* 0x000ee80000300a00 */
[----:B------:R-:W4:Y:S04]  /*27440*/  LDL.LU.64 R130, [R1+0x12b8] ;  /* 0x0012b80001827983 */ /* 0x000f280000300a00 */
        /* <DEDUP_REMOVED lines=52> */
[----:B------:R-:W4:Y:S01]  /*27790*/  LDL.LU.64 R24, [R1+0x1110] ;  /* 0x0011100001187983 */ /* 0x000f220000300a00 */
[----:B------:R-:W-:-:S02]  /*277a0*/  IMAD.MOV.U32 R188, RZ, RZ, R189 ;  /* 0x000000ffffbc7224 */ /* 0x000fc400078e00bd */
[----:B------:R-:W-:Y:S02]  /*277b0*/  IMAD.MOV.U32 R189, RZ, RZ, R190 ;  /* 0x000000ffffbd7224 */ /* 0x000fe400078e00be */
[----:B------:R-:W-:Y:S02]  /*277c0*/  IMAD.MOV.U32 R190, RZ, RZ, R191 ;  /* 0x000000ffffbe7224 */ /* 0x000fe400078e00bf */
[----:B------:R-:W-:Y:S02]  /*277d0*/  IMAD.MOV.U32 R191, RZ, RZ, R192 ;  /* 0x000000ffffbf7224 */ /* 0x000fe400078e00c0 */
[----:B------:R-:W-:Y:S02]  /*277e0*/  IMAD.MOV.U32 R192, RZ, RZ, R193 ;  /* 0x000000ffffc07224 */ /* 0x000fe400078e00c1 */
[----:B------:R-:W-:Y:S02]  /*277f0*/  IMAD.MOV.U32 R193, RZ, RZ, R194 ;  /* 0x000000ffffc17224 */ /* 0x000fe400078e00c2 */
[----:B------:R-:W-:-:S02]  /*27800*/  IMAD.MOV.U32 R194, RZ, RZ, R2 ;  /* 0x000000ffffc27224 */ /* 0x000fc400078e0002 */
[----:B------:R-:W-:Y:S01]  /*27810*/  IMAD.MOV.U32 R2, RZ, RZ, R217 ;  /* 0x000000ffff027224 */ /* 0x000fe200078e00d9 */
[----:B--2---:R-:W-:Y:S02]  /*27820*/  IADD3.X R134, R134, UR5, RZ, P2, !PT ;  /* 0x0000000586867c10 */ /* 0x004fe400097fe4ff */
[----:B---3--:R-:W-:Y:S02]  /*27830*/  IADD3.X R132, R132, UR5, RZ, P1, !PT ;  /* 0x0000000584847c10 */ /* 0x008fe40008ffe4ff */
[----:B----4-:R-:W-:Y:S02]  /*27840*/  IADD3.X R130, R130, UR5, RZ, P6, !PT ;  /* 0x0000000582827c10 */ /* 0x010fe4000b7fe4ff */
[----:B------:R-:W-:Y:S02]  /*27850*/  IADD3.X R128, R128, UR5, RZ, P5, !PT ;  /* 0x0000000580807c10 */ /* 0x000fe4000affe4ff */
[----:B------:R-:W-:Y:S02]  /*27860*/  IADD3.X R126, R126, UR5, RZ, P4, !PT ;  /* 0x000000057e7e7c10 */ /* 0x000fe4000a7fe4ff */
[----:B------:R-:W-:-:S02]  /*27870*/  IADD3 R125, P3, R125, UR34, RZ ;  /* 0x000000227d7d7c10 */ /* 0x000fc4000ff7e0ff */
[----:B------:R-:W-:-:S03]  /*27880*/  IADD3 R127, P4, R127, UR34, RZ ;  /* 0x000000227f7f7c10 */ /* 0x000fc6000ff9e0ff */
[----:B------:R0:W-:Y:S01]  /*27890*/  STL [R1+0xd64], R125 ;  /* 0x000d647d01007387 */ /* 0x0001e20000100800 */
[----:B------:R-:W-:Y:S02]  /*278a0*/  IADD3 R129, P5, R129, UR34, RZ ;  /* 0x0000002281817c10 */ /* 0x000fe4000ffbe0ff */
[----:B------:R-:W-:Y:S01]  /*278b0*/  IADD3 R131, P6, R131, UR34, RZ ;  /* 0x0000002283837c10 */ /* 0x000fe2000ffde0ff */
[----:B0-----:R-:W2:Y:S04]  /*278c0*/  LDL.LU R125, [R1+0x1108] ;  /* 0x00110800017d7983 */ /* 0x001ea80000300800 */
[----:B------:R0:W-:Y:S01]  /*278d0*/  STL [R1+0xd88], R126 ;  /* 0x000d887e01007387 */ /* 0x0001e20000100800 */
[----:B------:R-:W-:-:S03]  /*278e0*/  IADD3 R133, P1, R133, UR34, RZ ;  /* 0x0000002285857c10 */ /* 0x000fc6000ff3e0ff */
[----:B0-----:R-:W2:Y:S04]  /*278f0*/  LDL.LU R126, [R1+0x1104] ;  /* 0x00110400017e7983 */ /* 0x001ea80000300800 */
[----:B------:R0:W-:Y:S04]  /*27900*/  STL [R1+0xd5c], R127 ;  /* 0x000d5c7f01007387 */ /* 0x0001e80000100800 */
[----:B0-----:R-:W2:Y:S04]  /*27910*/  LDL.LU R127, [R1+0x1100] ;  /* 0x00110000017f7983 */ /* 0x001ea80000300800 */
[----:B------:R0:W-:Y:S01]  /*27920*/  STL [R1+0xd80], R128 ;  /* 0x000d808001007387 */ /* 0x0001e20000100800 */
[----:B------:R-:W-:-:S03]  /*27930*/  IADD3 R135, P2, R135, UR34, RZ ;  /* 0x0000002287877c10 */ /* 0x000fc6000ff5e0ff */
[----:B0-----:R-:W2:Y:S04]  /*27940*/  LDL.LU R128, [R1+0x10fc] ;  /* 0x0010fc0001807983 */ /* 0x001ea80000300800 */
[----:B------:R0:W-:Y:S01]  /*27950*/  STL [R1+0xd54], R129 ;  /* 0x000d548101007387 */ /* 0x0001e20000100800 */
[----:B------:R-:W-:-:S03]  /*27960*/  IADD3.X R136, R136, UR5, RZ, P3, !PT ;  /* 0x0000000588887c10 */ /* 0x000fc60009ffe4ff */
        /* <DEDUP_REMOVED lines=49> */
[----:B------:R0:W-:Y:S04]  /*27c80*/  STL [R1+0xd38], R146 ;  /* 0x000d389201007387 */ /* 0x0001e80000100800 */
        /* <DEDUP_REMOVED lines=11> */
[----:B------:R-:W3:Y:S04]  /*27d40*/  LDL.LU R217, [R1+0x62c] ;  /* 0x00062c0001d97983 */ /* 0x000ee80000300800 */
        /* <DEDUP_REMOVED lines=503> */
[----:B------:R-:W-:Y:S02]  /*29cc0*/  IADD3.X R189, R189, UR5, RZ, P6, !PT ;  /* 0x00000005bdbd7c10 */ /* 0x000fe4000b7fe4ff */
[----:B----4-:R-:W-:Y:S02]  /*29cd0*/  IADD3.X R188, R188, UR5, RZ, P5, !PT ;  /* 0x00000005bcbc7c10 */ /* 0x010fe4000affe4ff */
[----:B------:R-:W-:-:S03]  /*29ce0*/  IADD3 R213, P5, R213, UR34, RZ ;  /* 0x00000022d5d57c10 */ /* 0x000fc6000ffbe0ff */
[----:B------:R-:W-:Y:S04]  /*29cf0*/  STL [R1+0x868], R188 ;  /* 0x000868bc01007387 */ /* 0x000fe80000100800 */
[----:B------:R0:W-:Y:S04]  /*29d00*/  STL [R1+0x83c], R213 ;  /* 0x00083cd501007387 */ /* 0x0001e80000100800 */
[----:B0-----:R-:W4:Y:S04]  /*29d10*/  LDL.LU R213, [R1+0x109c] ;  /* 0x00109c0001d57983 */ /* 0x001f280000300800 */
[----:B------:R0:W-:Y:S02]  /*29d20*/  STL [R1+0x860], R189 ;  /* 0x000860bd01007387 */ /* 0x0001e40000100800 */
[----:B0-----:R-:W-:-:S02]  /*29d30*/  IMAD.MOV.U32 R189, RZ, RZ, R190 ;  /* 0x000000ffffbd7224 */ /* 0x001fc400078e00be */
[----:B------:R-:W-:Y:S02]  /*29d40*/  IMAD.MOV.U32 R190, RZ, RZ, R191 ;  /* 0x000000ffffbe7224 */ /* 0x000fe400078e00bf */
[----:B------:R-:W-:Y:S02]  /*29d50*/  IMAD.MOV.U32 R191, RZ, RZ, R192 ;  /* 0x000000ffffbf7224 */ /* 0x000fe400078e00c0 */
[----:B------:R-:W-:Y:S02]  /*29d60*/  IMAD.MOV.U32 R192, RZ, RZ, R193 ;  /* 0x000000ffffc07224 */ /* 0x000fe400078e00c1 */
[----:B------:R-:W-:Y:S01]  /*29d70*/  IMAD.MOV.U32 R193, RZ, RZ, R194 ;  /* 0x000000ffffc17224 */ /* 0x000fe200078e00c2 */
[----:B------:R-:W-:Y:S01]  /*29d80*/  IADD3 R189, P6, R189, UR34, RZ ;  /* 0x00000022bdbd7c10 */ /* 0x000fe2000ffde0ff */
[----:B------:R-:W-:Y:S02]  /*29d90*/  IMAD.MOV.U32 R194, RZ, RZ, R2 ;  /* 0x000000ffffc27224 */ /* 0x000fe400078e0002 */
[----:B----4-:R-:W-:-:S02]  /*29da0*/  IMAD.MOV.U32 R2, RZ, RZ, R213 ;  /* 0x000000ffff027224 */ /* 0x010fc400078e00d5 */
[----:B------:R-:W4:Y:S04]  /*29db0*/  LDL.LU R213, [R1+0x648] ;  /* 0x0006480001d57983 */ /* 0x000f280000300800 */
[----:B------:R0:W-:Y:S04]  /*29dc0*/  STL [R1+0x834], R189 ;  /* 0x000834bd01007387 */ /* 0x0001e80000100800 */
[----:B0-----:R-:W2:Y:S02]  /*29dd0*/  LDL.LU R189, [R1+0x858] ;  /* 0x0008580001bd7983 */ /* 0x001ea40000300800 */
[----:B--2---:R-:W-:-:S05]  /*29de0*/  IADD3.X R189, R189, UR5, RZ, P1, !PT ;  /* 0x00000005bdbd7c10 */ /* 0x004fca0008ffe4ff */
[----:B------:R0:W-:Y:S04]  /*29df0*/  STL [R1+0x858], R189 ;  /* 0x000858bd01007387 */ /* 0x0001e80000100800 */
[----:B0-----:R-:W2:Y:S02]  /*29e00*/  LDL.LU R189, [R1+0x82c] ;  /* 0x00082c0001bd7983 */ /* 0x001ea40000300800 */
[----:B--2---:R-:W-:-:S05]  /*29e10*/  IADD3 R189, P1, R189, UR34, RZ ;  /* 0x00000022bdbd7c10 */ /* 0x004fca000ff3e0ff */
        /* <DEDUP_REMOVED lines=56> */
[----:B--2---:R-:W-:Y:S02]  /*2a1a0*/  IADD3.X R189, R189, UR5, RZ, P5, !PT ;  /* 0x00000005bdbd7c10 */ /* 0x004fe4000affe4ff */
[----:B------:R-:W-:-:S03]  /*2a1b0*/  IADD3 R238, P5, R238, UR34, RZ ;  /* 0x00000022eeee7c10 */ /* 0x000fc6000ffbe0ff */
[----:B------:R-:W-:Y:S04]  /*2a1c0*/  STL [R1+0x808], R189 ;  /* 0x000808bd01007387 */ /* 0x000fe80000100800 */
[----:B------:R0:W-:Y:S04]  /*2a1d0*/  STL [R1+0x7dc], R238 ;  /* 0x0007dcee01007387 */ /* 0x0001e80000100800 */
[----:B0-----:R-:W2:Y:S04]  /*2a1e0*/  LDL.LU R238, [R1+0x1098] ;  /* 0x0010980001ee7983 */ /* 0x001ea80000300800 */
[----:B------:R-:W3:Y:S02]  /*2a1f0*/  LDL.LU R189, [R1+0x800] ;  /* 0x0008000001bd7983 */ /* 0x000ee40000300800 */
[----:B---3--:R-:W-:-:S05]  /*2a200*/  IADD3.X R189, R189, UR5, RZ, P6, !PT ;  /* 0x00000005bdbd7c10 */ /* 0x008fca000b7fe4ff */
[----:B------:R0:W-:Y:S04]  /*2a210*/  STL [R1+0x800], R189 ;  /* 0x000800bd01007387 */ /* 0x0001e80000100800 */
[----:B0-----:R-:W3:Y:S01]  /*2a220*/  LDL.LU R189, [R1+0x7d4] ;  /* 0x0007d40001bd7983 */ /* 0x001ee20000300800 */
[----:B------:R-:W-:Y:S02]  /*2a230*/  IADD3.X R237, R237, UR5, RZ, P1, !PT ;  /* 0x00000005eded7c10 */ /* 0x000fe40008ffe4ff */
[----:B---3--:R-:W-:-:S05]  /*2a240*/  IADD3 R189, P6, R189, UR34, RZ ;  /* 0x00000022bdbd7c10 */ /* 0x008fca000ffde0ff */
[----:B------:R-:W-:Y:S04]  /*2a250*/  STL [R1+0x7d4], R189 ;  /* 0x0007d4bd01007387 */ /* 0x000fe80000100800 */
[----:B------:R0:W-:Y:S04]  /*2a260*/  STL [R1+0x7f8], R237 ;  /* 0x0007f8ed01007387 */ /* 0x0001e80000100800 */
[----:B0-----:R-:W3:Y:S04]  /*2a270*/  LDL.LU R237, [R1+0x1094] ;  /* 0x0010940001ed7983 */ /* 0x001ee80000300800 */
[----:B------:R-:W4:Y:S02]  /*2a280*/  LDL.LU R189, [R1+0x7cc] ;  /* 0x0007cc0001bd7983 */ /* 0x000f240000300800 */
        /* <DEDUP_REMOVED lines=9> */
[----:B----4-:R-:W-:Y:S02]  /*2a320*/  IADD3.X R189, R189, UR5, RZ, P3, !PT ;  /* 0x00000005bdbd7c10 */ /* 0x010fe40009ffe4ff */
[----:B------:R-:W-:-:S03]  /*2a330*/  IADD3 R246, P3, R246, UR34, RZ ;  /* 0x00000022f6f67c10 */ /* 0x000fc6000ff7e0ff */
[----:B------:R-:W-:Y:S04]  /*2a340*/  STL [R1+0x7e8], R189 ;  /* 0x0007e8bd01007387 */ /* 0x000fe80000100800 */
[----:B------:R0:W-:Y:S04]  /*2a350*/  STL [R1+0x7bc], R246 ;  /* 0x0007bcf601007387 */ /* 0x0001e80000100800 */
[----:B0-----:R-:W4:Y:S04]  /*2a360*/  LDL.LU R246, [R1+0x1090] ;  /* 0x0010900001f67983 */ /* 0x001f280000300800 */
[----:B------:R-:W2:Y:S02]  /*2a370*/  LDL.LU R189, [R1+0x7e0] ;  /* 0x0007e00001bd7983 */ /* 0x000ea40000300800 */
[----:B--2---:R-:W-:-:S05]  /*2a380*/  IADD3.X R189, R189, UR5, RZ, P4, !PT ;  /* 0x00000005bdbd7c10 */ /* 0x004fca000a7fe4ff */
[----:B------:R0:W-:Y:S04]  /*2a390*/  STL [R1+0x7e0], R189 ;  /* 0x0007e0bd01007387 */ /* 0x0001e80000100800 */
[----:B0-----:R-:W2:Y:S01]  /*2a3a0*/  LDL.LU R189, [R1+0x7b4] ;  /* 0x0007b40001bd7983 */ /* 0x001ea20000300800 */
[----:B------:R-:W-:Y:S02]  /*2a3b0*/  IADD3.X R245, R245, UR5, RZ, P5, !PT ;  /* 0x00000005f5f57c10 */ /* 0x000fe4000affe4ff */
[----:B--2---:R-:W-:-:S05]  /*2a3c0*/  IADD3 R189, P4, R189, UR34, RZ ;  /* 0x00000022bdbd7c10 */ /* 0x004fca000ff9e0ff */
[----:B------:R-:W-:Y:S04]  /*2a3d0*/  STL [R1+0x7b4], R189 ;  /* 0x0007b4bd01007387 */ /* 0x000fe80000100800 */
[----:B------:R0:W-:Y:S04]  /*2a3e0*/  STL [R1+0x7d8], R245 ;  /* 0x0007d8f501007387 */ /* 0x0001e80000100800 */
[----:B0-----:R-:W2:Y:S04]  /*2a3f0*/  LDL.LU R245, [R1+0x108c] ;  /* 0x00108c0001f57983 */ /* 0x001ea80000300800 */
[----:B------:R-:W3:Y:S02]  /*2a400*/  LDL.LU R189, [R1+0x7ac] ;  /* 0x0007ac0001bd7983 */ /* 0x000ee40000300800 */
[----:B---3--:R-:W-:-:S05]  /*2a410*/  IADD3 R189, P5, R189, UR34, RZ ;  /* 0x00000022bdbd7c10 */ /* 0x008fca000ffbe0ff */
[----:B------:R0:W-:Y:S04]  /*2a420*/  STL [R1+0x7ac], R189 ;  /* 0x0007acbd01007387 */ /* 0x0001e80000100800 */
[----:B0-----:R-:W3:Y:S02]  /*2a430*/  LDL.LU R189, [R1+0x7d0] ;  /* 0x0007d00001bd7983 */ /* 0x001ee40000300800 */
[----:B---3--:R-:W-:-:S05]  /*2a440*/  IADD3.X R189, R189, UR5, RZ, P6, !PT ;  /* 0x00000005bdbd7c10 */ /* 0x008fca000b7fe4ff */
[----:B------:R0:W-:Y:S04]  /*2a450*/  STL [R1+0x7d0], R189 ;  /* 0x0007d0bd01007387 */ /* 0x0001e80000100800 */
[----:B0-----:R-:W3:Y:S02]  /*2a460*/  LDL.LU R189, [R1+0x7a4] ;  /* 0x0007a40001bd7983 */ /* 0x001ee40000300800 */
[----:B---3--:R-:W-:-:S05]  /*2a470*/  IADD3 R189, P6, R189, UR34, RZ ;  /* 0x00000022bdbd7c10 */ /* 0x008fca000ffde0ff */
[----:B------:R0:W-:Y:S04]  /*2a480*/  STL [R1+0x7a4], R189 ;  /* 0x0007a4bd01007387 */ /* 0x0001e80000100800 */
[----:B0-----:R-:W3:Y:S02]  /*2a490*/  LDL.LU R189, [R1+0x7c8] ;  /* 0x0007c80001bd7983 */ /* 0x001ee40000300800 */
[----:B---3--:R-:W-:Y:S02]  /*2a4a0*/  IADD3.X R189, R189, UR5, RZ, P1, !PT ;  /* 0x00000005bdbd7c10 */ /* 0x008fe40008ffe4ff */
[----:B------:R-:W-:-:S03]  /*2a4b0*/  IADD3 R203, P1, R203, UR34, RZ ;  /* 0x00000022cbcb7c10 */ /* 0x000fc6000ff3e0ff */
[----:B------:R-:W-:Y:S04]  /*2a4c0*/  STL [R1+0x7c8], R189 ;  /* 0x0007c8bd01007387 */ /* 0x000fe80000100800 */
[----:B------:R0:W-:Y:S04]  /*2a4d0*/  STL [R1+0x79c], R203 ;  /* 0x00079ccb01007387 */ /* 0x0001e80000100800 */
[----:B0-----:R-:W3:Y:S04]  /*2a4e0*/  LDL.LU R203, [R1+0x1088] ;  /* 0x0010880001cb7983 */ /* 0x001ee80000300800 */
[----:B------:R-:W4:Y:S02]  /*2a4f0*/  LDL.LU R189, [R1+0x7c0] ;  /* 0x0007c00001bd7983 */ /* 0x000f240000300800 */
[----:B----4-:R-:W-:-:S05]  /*2a500*/  IADD3.X R189, R189, UR5, RZ, P2, !PT ;  /* 0x00000005bdbd7c10 */ /* 0x010fca00097fe4ff */
[----:B------:R0:W-:Y:S04]  /*2a510*/  STL [R1+0x7c0], R189 ;  /* 0x0007c0bd01007387 */ /* 0x0001e80000100800 */
[----:B0-----:R-:W4:Y:S01]  /*2a520*/  LDL.LU R189, [R1+0x794] ;  /* 0x0007940001bd7983 */ /* 0x001f220000300800 */
[----:B------:R-:W-:Y:S02]  /*2a530*/  IADD3.X R195, R195, UR5, RZ, P3, !PT ;  /* 0x00000005c3c37c10 */ /* 0x000fe40009ffe4ff */
[----:B----4-:R-:W-:-:S05]  /*2a540*/  IADD3 R189, P2, R189, UR34, RZ ;  /* 0x00000022bdbd7c10 */ /* 0x010fca000ff5e0ff */
[----:B------:R-:W-:Y:S04]  /*2a550*/  STL [R1+0x794], R189 ;  /* 0x000794bd01007387 */ /* 0x000fe80000100800 */
[----:B------:R0:W-:Y:S04]  /*2a560*/  STL [R1+0x7b8], R195 ;  /* 0x0007b8c301007387 */ /* 0x0001e80000100800 */
[----:B0-----:R-:W4:Y:S04]  /*2a570*/  LDL.LU R195, [R1+0x1084] ;  /* 0x0010840001c37983 */ /* 0x001f280000300800 */
[----:B------:R-:W2:Y:S02]  /*2a580*/  LDL.LU R189, [R1+0x78c] ;  /* 0x00078c0001bd7983 */ /* 0x000ea40000300800 */
        /* <DEDUP_REMOVED lines=109> */
[----:B0-----:R-:W4:Y:S02]  /*2ac60*/  LDL.LU R240, [R1+0x1060] ;  /* 0x0010600001f07983 */ /* 0x001f240000300800 */
[----:B----4-:R-:W-:-:S05]  /*2ac70*/  IADD3.X R240, R240, UR5, RZ, P4, !PT ;  /* 0x00000005f0f07c10 */ /* 0x010fca000a7fe4ff */
[----:B------:R0:W-:Y:S04]  /*2ac80*/  STL [R1+0x720], R240 ;  /* 0x000720f001007387 */ /* 0x0001e80000100800 */
[----:B0-----:R-:W4:Y:S04]  /*2ac90*/  LDL.LU R240, [R1+0x105c] ;  /* 0x00105c0001f07983 */ /* 0x001f280000300800 */
[----:B------:R-:W2:Y:S01]  /*2aca0*/  LDL.LU R189, [R1+0x6f4] ;  /* 0x0006f40001bd7983 */ /* 0x000ea20000300800 */
        /* <DEDUP_REMOVED lines=14> */
[----:B------:R-:W4:Y:S01]  /*2ad90*/  LDL.LU R189, [R1+0x708] ;  /* 0x0007080001bd7983 */ /* 0x000f220000300800 */
[----:B------:R-:W-:-:S02]  /*2ada0*/  IADD3.X R250, R250, UR5, RZ, P2, !PT ;  /* 0x00000005fafa7c10 */ /* 0x000fc400097fe4ff */
[----:B----4-:R-:W-:Y:S02]  /*2adb0*/  IADD3.X R189, R189, UR5, RZ, P1, !PT ;  /* 0x00000005bdbd7c10 */ /* 0x010fe40008ffe4ff */
[----:B------:R-:W-:-:S03]  /*2adc0*/  IADD3 R247, P1, R247, UR34, RZ ;  /* 0x00000022f7f77c10 */ /* 0x000fc6000ff3e0ff */
[----:B------:R-:W-:Y:S04]  /*2add0*/  STL [R1+0x708], R189 ;  /* 0x000708bd01007387 */ /* 0x000fe80000100800 */
[----:B------:R0:W-:Y:S04]  /*2ade0*/  STL [R1+0x6dc], R247 ;  /* 0x0006dcf701007387 */ /* 0x0001e80000100800 */
[----:B0-----:R-:W4:Y:S04]  /*2adf0*/  LDL.LU R247, [R1+0x1050] ;  /* 0x0010500001f77983 */ /* 0x001f280000300800 */
[----:B------:R0:W-:Y:S04]  /*2ae00*/  STL [R1+0x700], R250 ;  /* 0x000700fa01007387 */ /* 0x0001e80000100800 */
[----:B0-----:R-:W2:Y:S04]  /*2ae10*/  LDL.LU R250, [R1+0x104c] ;  /* 0x00104c0001fa7983 */ /* 0x001ea80000300800 */
[----:B------:R-:W3:Y:S01]  /*2ae20*/  LDL.LU R189, [R1+0x6d4] ;  /* 0x0006d40001bd7983 */ /* 0x000ee20000300800 */
[----:B------:R-:W-:-:S02]  /*2ae30*/  IADD3.X R0, R0, UR5, RZ, P3, !PT ;  /* 0x0000000500007c10 */ /* 0x000fc40009ffe4ff */
        /* <DEDUP_REMOVED lines=8> */
[----:B----4-:R-:W-:Y:S02]  /*2aec0*/  IADD3.X R189, R189, UR5, RZ, P4, !PT ;  /* 0x00000005bdbd7c10 */ /* 0x010fe4000a7fe4ff */
[----:B------:R-:W-:-:S03]  /*2aed0*/  IADD3 R242, P4, R242, UR34, RZ ;  /* 0x00000022f2f27c10 */ /* 0x000fc6000ff9e0ff */
[----:B------:R-:W-:Y:S04]  /*2aee0*/  STL [R1+0x6f0], R189 ;  /* 0x0006f0bd01007387 */ /* 0x000fe80000100800 */
[----:B------:R0:W-:Y:S04]  /*2aef0*/  STL [R1+0x6c4], R242 ;  /* 0x0006c4f201007387 */ /* 0x0001e80000100800 */
[----:B0-----:R-:W4:Y:S01]  /*2af00*/  LDL.LU R242, [R1+0x1044] ;  /* 0x0010440001f27983 */ /* 0x001f220000300800 */
[----:B------:R-:W-:Y:S02]  /*2af10*/  IADD3.X R241, R241, UR5, RZ, P6, !PT ;  /* 0x00000005f1f17c10 */ /* 0x000fe4000b7fe4ff */
[----:B----4-:R-:W-:-:S02]  /*2af20*/  IADD3.X R242, R242, UR5, RZ, P5, !PT ;  /* 0x00000005f2f27c10 */ /* 0x010fc4000affe4ff */
[----:B------:R-:W-:-:S03]  /*2af30*/  IADD3 R154, P5, R154, UR34, RZ ;  /* 0x000000229a9a7c10 */ /* 0x000fc6000ffbe0ff */
[----:B------:R0:W-:Y:S04]  /*2af40*/  STL [R1+0x6e8], R242 ;  /* 0x0006e8f201007387 */ /* 0x0001e80000100800 */
[----:B0-----:R-:W4:Y:S04]  /*2af50*/  LDL.LU R242, [R1+0x1040] ;  /* 0x0010400001f27983 */ /* 0x001f280000300800 */
[----:B------:R-:W-:Y:S04]  /*2af60*/  STL [R1+0x6bc], R154 ;  /* 0x0006bc9a01007387 */ /* 0x000fe80000100800 */
[----:B------:R0:W-:Y:S04]  /*2af70*/  STL [R1+0x6e0], R241 ;  /* 0x0006e0f101007387 */ /* 0x0001e80000100800 */
[----:B0-----:R-:W4:Y:S04]  /*2af80*/  LDL.LU R241, [R1+0x103c] ;  /* 0x00103c0001f17983 */ /* 0x001f280000300800 */
[----:B------:R-:W3:Y:S01]  /*2af90*/  LDL.LU R189, [R1+0x6b4] ;  /* 0x0006b40001bd7983 */ /* 0x000ee20000300800 */
[----:B------:R-:W-:-:S02]  /*2afa0*/  IADD3.X R155, R155, UR5, RZ, P1, !PT ;  /* 0x000000059b9b7c10 */ /* 0x000fc40008ffe4ff */
[----:B--2---:R-:W-:Y:S01]  /*2afb0*/  IADD3 R250, P1, R250, UR34, RZ ;  /* 0x00000022fafa7c10 */ /* 0x004fe2000ff3e0ff */
[----:B------:R-:W-:Y:S01]  /*2afc0*/  WARPGROUP.ARRIVE ;  /* 0x00000000000079c5 */ /* 0x000fe20000000000 */
[----:B------:R-:W-:Y:S01]  /*2afd0*/  UMOV UR16, UR24 ;  /* 0x0000001800107c82 */ /* 0x000fe20008000000 */
[----:B------:R-:W-:-:S04]  /*2afe0*/  UMOV UR17, UR25 ;  /* 0x0000001900117c82 */ /* 0x000fc80008000000 */
[----:B------:R-:W-:Y:S01]  /*2aff0*/  QGMMA.64x256x32.F32.E4M3.E4M3 R24, gdesc[UR16], R24, gsb0 ;  /* 0x03e00000101879f3 */ /* 0x000fe20008000818 */
[----:B---3--:R-:W-:-:S05]  /*2b000*/  IADD3 R189, P6, R189, UR34, RZ ;  /* 0x00000022bdbd7c10 */ /* 0x008fca000ffde0ff */
[----:B------:R-:W-:Y:S04]  /*2b010*/  STL [R1+0x6b4], R189 ;  /* 0x0006b4bd01007387 */ /* 0x000fe80000100800 */
[----:B------:R-:W-:Y:S04]  /*2b020*/  STL [R1+0x6d8], R155 ;  /* 0x0006d89b01007387 */ /* 0x000fe80000100800 */
[----:B------:R0:W-:Y:S04]  /*2b030*/  STL [R1+0x6ac], R250 ;  /* 0x0006acfa01007387 */ /* 0x0001e80000100800 */
[----:B0-----:R-:W2:Y:S04]  /*2b040*/  LDL.LU R250, [R1+0x1038] ;  /* 0x0010380001fa7983 */ /* 0x001ea80000300800 */
[----:B------:R-:W3:Y:S01]  /*2b050*/  LDL.LU R189, [R1+0x6d0] ;  /* 0x0006d00001bd7983 */ /* 0x000ee20000300800 */
[----:B------:R-:W-:-:S02]  /*2b060*/  WARPGROUP.DEPBAR.LE gsb0, 0x0 ;  /* 0x00008000000079c5 */ /* 0x000fc40000010000 */
[----:B------:R-:W-:Y:S01]  /*2b070*/  WARPGROUP.ARRIVE ;  /* 0x00000000000079c5 */ /* 0x000fe20000000000 */
[----:B------:R-:W-:Y:S01]  /*2b080*/  UMOV UR36, UR28 ;  /* 0x0000001c00247c82 */ /* 0x000fe20008000000 */
[----:B------:R-:W-:Y:S01]  /*2b090*/  UMOV UR37, UR29 ;  /* 0x0000001d00257c82 */ /* 0x000fe20008000000 */
[----:B------:R-:W-:Y:S01]  /*2b0a0*/  UMOV UR38, UR10 ;  /* 0x0000000a00267c82 */ /* 0x000fe20008000000 */
[----:B------:R-:W-:Y:S02]  /*2b0b0*/  UMOV UR39, UR11 ;  /* 0x0000000b00277c82 */ /* 0x000fe40008000000 */
[----:B------:R-:W-:Y:S01]  /*2b0c0*/  QGMMA.64x256x32.F32.E4M3.E4M3 R24, gdesc[UR36], R24, gsb0 ;  /* 0x03e00000241879f3 */ /* 0x000fe20008000818 */
[----:B------:R-:W-:Y:S02]  /*2b0d0*/  IADD3.X R0, R0, UR5, RZ, P3, !PT ;  /* 0x0000000500007c10 */ /* 0x000fe40009ffe4ff */
[----:B------:R-:W-:Y:S02]  /*2b0e0*/  IADD3 R232, P3, R232, UR34, RZ ;  /* 0x00000022e8e87c10 */ /* 0x000fe4000ff7e0ff */
[----:B------:R-:W-:-:S02]  /*2b0f0*/  IADD3.X R190, R190, UR5, RZ, P4, !PT ;  /* 0x00000005bebe7c10 */ /* 0x000fc4000a7fe4ff */
[----:B------:R-:W-:Y:S02]  /*2b100*/  IADD3 R191, P4, R191, UR34, RZ ;  /* 0x00000022bfbf7c10 */ /* 0x000fe4000ff9e0ff */
[----:B------:R-:W-:Y:S02]  /*2b110*/  IADD3.X R192, R192, UR5, RZ, P5, !PT ;  /* 0x00000005c0c07c10 */ /* 0x000fe4000affe4ff */
[----:B------:R-:W-:Y:S02]  /*2b120*/  IADD3 R193, P5, R193, UR34, RZ ;  /* 0x00000022c1c17c10 */ /* 0x000fe4000ffbe0ff */
        /* <DEDUP_REMOVED lines=15> */
[----:B---3--:R-:W-:Y:S02]  /*2b220*/  IADD3.X R189, R189, UR5, RZ, P2, !PT ;  /* 0x00000005bdbd7c10 */ /* 0x008fe400097fe4ff */
[----:B------:R-:W-:-:S03]  /*2b230*/  IADD3 R249, P2, R249, UR34, RZ ;  /* 0x00000022f9f97c10 */ /* 0x000fc6000ff5e0ff */
[----:B------:R-:W-:Y:S04]  /*2b240*/  STL [R1+0x6d0], R189 ;  /* 0x0006d0bd01007387 */ /* 0x000fe80000100800 */
[----:B------:R0:W-:Y:S04]  /*2b250*/  STL [R1+0x6a4], R249 ;  /* 0x0006a4f901007387 */ /* 0x0001e80000100800 */
[----:B0-----:R-:W3:Y:S04]  /*2b260*/  LDL.LU R249, [R1+0x1034] ;  /* 0x0010340001f97983 */ /* 0x001ee80000300800 */
[----:B------:R0:W-:Y:S01]  /*2b270*/  STL [R1+0x6c8], R0 ;  /* 0x0006c80001007387 */ /* 0x0001e20000100800 */
[----:B------:R-:W-:-:S02]  /*2b280*/  IADD3.X R200, R200, UR5, RZ, P2, !PT ;  /* 0x00000005c8c87c10 */ /* 0x000fc400097fe4ff */
[----:B------:R-:W-:Y:S01]  /*2b290*/  IADD3 R204, P2, R204, UR34, RZ ;  /* 0x00000022cccc7c10 */ /* 0x000fe2000ff5e0ff */
[----:B0-----:R0:W5:Y:S04]  /*2b2a0*/  LDL.LU R0, [R1+0x1030] ;  /* 0x0010300001007983 */ /* 0x0011680000300800 */
[----:B------:R1:W-:Y:S04]  /*2b2b0*/  STL [R1+0x69c], R232 ;  /* 0x00069ce801007387 */ /* 0x0003e80000100800 */
        /* <DEDUP_REMOVED lines=15> */
[----:B------:R0:W-:Y:S01]  /*2b3b0*/  STL [R1+0x65c], R223 ;  /* 0x00065cdf01007387 */ /* 0x0001e20000100800 */
[----:B------:R-:W-:-:S03]  /*2b3c0*/  IADD3.X R228, R228, UR5, RZ, P2, !PT ;  /* 0x00000005e4e47c10 */ /* 0x000fc600097fe4ff */
[----:B------:R0:W-:Y:S01]  /*2b3d0*/  STL [R1+0x680], R224 ;  /* 0x000680e001007387 */ /* 0x0001e20000100800 */
[----:B------:R-:W-:-:S03]  /*2b3e0*/  IADD3 R229, P2, R229, UR34, RZ ;  /* 0x00000022e5e57c10 */ /* 0x000fc6000ff5e0ff */
[----:B------:R0:W-:Y:S04]  /*2b3f0*/  STL [R1+0x654], R225 ;  /* 0x000654e101007387 */ /* 0x0001e80000100800 */
[----:B------:R0:W-:Y:S01]  /*2b400*/  STL [R1+0x678], R226 ;  /* 0x000678e201007387 */ /* 0x0001e20000100800 */
[----:B------:R-:W-:-:S03]  /*2b410*/  IADD3 R231, P3, R231, UR34, RZ ;  /* 0x00000022e7e77c10 */ /* 0x000fc6000ff7e0ff */
[----:B------:R0:W-:Y:S01]  /*2b420*/  STL [R1+0x64c], R227 ;  /* 0x00064ce301007387 */ /* 0x0001e20000100800 */
[----:B------:R-:W-:-:S03]  /*2b430*/  IADD3.X R222, R222, UR5, RZ, P4, !PT ;  /* 0x00000005dede7c10 */ /* 0x000fc6000a7fe4ff */
        /* <DEDUP_REMOVED lines=13> */
[----:B------:R-:W-:Y:S01]  /*2b510*/  IADD3 R212, P1, R212, UR34, RZ ;  /* 0x00000022d4d47c10 */ /* 0x000fe2000ff3e0ff */
[----:B------:R-:W0:Y:S01]  /*2b520*/  S2R R153, SR_TID.X ;  /* 0x0000000000997919 */ /* 0x000e220000002100 */
[----:B------:R-:W0:Y:S01]  /*2b530*/  S2R R154, SR_TID.X ;  /* 0x00000000009a7919 */ /* 0x000e220000002100 */
[----:B------:R-:W0:Y:S01]  /*2b540*/  S2R R155, SR_TID.X ;  /* 0x00000000009b7919 */ /* 0x000e220000002100 */
        /* <DEDUP_REMOVED lines=8> */
[----:B-1----:R-:W1:Y:S02]  /*2b5d0*/  S2R R232, SR_TID.X ;  /* 0x0000000000e87919 */ /* 0x002e640000002100 */
[----:B------:R0:W-:Y:S01]  /*2b5e0*/  STL [R1+0x61c], R212 ;  /* 0x00061cd401007387 */ /* 0x0001e20000100800 */
[----:B------:R-:W-:-:S03]  /*2b5f0*/  IADD3.X R205, R205, UR5, RZ, P4, !PT ;  /* 0x00000005cdcd7c10 */ /* 0x000fc6000a7fe4ff */
[----:B------:R0:W-:Y:S01]  /*2b600*/  STL [R1+0x640], R210 ;  /* 0x000640d201007387 */ /* 0x0001e20000100800 */
[----:B------:R-:W-:-:S03]  /*2b610*/  IADD3 R203, P4, R203, UR34, RZ ;  /* 0x00000022cbcb7c10 */ /* 0x000fc6000ff9e0ff */
[----:B------:R0:W-:Y:S01]  /*2b620*/  STL [R1+0x614], R209 ;  /* 0x000614d101007387 */ /* 0x0001e20000100800 */
[----:B------:R-:W-:-:S03]  /*2b630*/  IADD3.X R202, R202, UR5, RZ, P5, !PT ;  /* 0x00000005caca7c10 */ /* 0x000fc6000affe4ff */
        /* <DEDUP_REMOVED lines=10> */
[----:B------:R0:W-:Y:S04]  /*2b6e0*/  STL [R1+0x620], R201 ;  /* 0x000620c901007387 */ /* 0x0001e80000100800 */
[----:B------:R0:W-:Y:S04]  /*2b6f0*/  STL [R1+0x618], R199 ;  /* 0x000618c701007387 */ /* 0x0001e80000100800 */
[----:B------:R0:W-:Y:S04]  /*2b700*/  STL [R1+0x610], R198 ;  /* 0x000610c601007387 */ /* 0x0001e80000100800 */
[----:B------:R0:W-:Y:S04]  /*2b710*/  STL [R1+0x608], R196 ;  /* 0x000608c401007387 */ /* 0x0001e80000100800 */
[----:B------:R0:W-:Y:S01]  /*2b720*/  STL [R1+0x600], R195 ;  /* 0x000600c301007387 */ /* 0x0001e20000100800 */
[----:B------:R-:W-:-:S02]  /*2b730*/  IADD3 R252, P5, R252, UR34, RZ ;  /* 0x00000022fcfc7c10 */ /* 0x000fc4000ffbe0ff */
[----:B--2---:R-:W-:Y:S02]  /*2b740*/  IADD3 R250, P6, R250, UR34, RZ ;  /* 0x00000022fafa7c10 */ /* 0x004fe4000ffde0ff */
[----:B------:R-:W-:Y:S02]  /*2b750*/  IADD3 R248, P1, R248, UR34, RZ ;  /* 0x00000022f8f87c10 */ /* 0x000fe4000ff3e0ff */
[----:B------:R-:W-:Y:S02]  /*2b760*/  IADD3 R246, P2, R246, UR34, RZ ;  /* 0x00000022f6f67c10 */ /* 0x000fe4000ff5e0ff */
[----:B------:R-:W-:Y:S02]  /*2b770*/  IADD3.X R251, R251, UR5, RZ, P5, !PT ;  /* 0x00000005fbfb7c10 */ /* 0x000fe4000affe4ff */
[----:B------:R-:W-:Y:S02]  /*2b780*/  IADD3 R244, P3, R244, UR34, RZ ;  /* 0x00000022f4f47c10 */ /* 0x000fe4000ff7e0ff */
[----:B------:R-:W-:-:S02]  /*2b790*/  IADD3.X R247, R247, UR5, RZ, P1, !PT ;  /* 0x00000005f7f77c10 */ /* 0x000fc40008ffe4ff */
[----:B----4-:R-:W-:Y:S02]  /*2b7a0*/  IADD3 R242, P4, R242, UR34, RZ ;  /* 0x00000022f2f27c10 */ /* 0x010fe4000ff9e0ff */
[----:B------:R-:W-:Y:S02]  /*2b7b0*/  IADD3 R240, P5, R240, UR34, RZ ;  /* 0x00000022f0f07c10 */ /* 0x000fe4000ffbe0ff */
[----:B------:R-:W-:Y:S02]  /*2b7c0*/  IADD3 R236, P1, R236, UR34, RZ ;  /* 0x00000022ecec7c10 */ /* 0x000fe4000ff3e0ff */
[----:B0-----:R-:W-:Y:S02]  /*2b7d0*/  LOP3.LUT R153, R153, 0x7f, RZ, 0xc0, !PT ;  /* 0x0000007f99997812 */ /* 0x001fe400078ec0ff */
[----:B------:R-:W-:Y:S02]  /*2b7e0*/  LOP3.LUT R154, R154, 0x7f, RZ, 0xc0, !PT ;  /* 0x0000007f9a9a7812 */ /* 0x000fe400078ec0ff */
[----:B------:R-:W-:Y:S01]  /*2b7f0*/  LOP3.LUT R155, R155, 0x7f, RZ, 0xc0, !PT ;  /* 0x0000007f9b9b7812 */ /* 0x000fe200078ec0ff */
[----:B------:R-:W-:-:S02]  /*2b800*/  WARPGROUP.DEPBAR.LE gsb0, 0x0 ;  /* 0x00008000000079c5 */ /* 0x000fc40000010000 */
[----:B------:R-:W-:Y:S02]  /*2b810*/  IADD3.X R245, R245, UR5, RZ, P2, !PT ;  /* 0x00000005f5f57c10 */ /* 0x000fe400097fe4ff */
[----:B------:R-:W-:Y:S02]  /*2b820*/  IADD3.X R243, R243, UR5, RZ, P3, !PT ;  /* 0x00000005f3f37c10 */ /* 0x000fe40009ffe4ff */
[----:B------:R-:W-:Y:S02]  /*2b830*/  IADD3.X R241, R241, UR5, RZ, P4, !PT ;  /* 0x00000005f1f17c10 */ /* 0x000fe4000a7fe4ff */
[----:B------:R-:W-:Y:S02]  /*2b840*/  IADD3.X R239, R239, UR5, RZ, P5, !PT ;  /* 0x00000005efef7c10 */ /* 0x000fe4000affe4ff */
[----:B------:R-:W-:Y:S02]  /*2b850*/  IADD3.X R235, R235, UR5, RZ, P1, !PT ;  /* 0x00000005ebeb7c10 */ /* 0x000fe40008ffe4ff */
[----:B------:R-:W-:-:S02]  /*2b860*/  LOP3.LUT R153, R153, 0x30, RZ, 0x3c, !PT ;  /* 0x0000003099997812 */ /* 0x000fc400078e3cff */
[----:B------:R-:W-:Y:S02]  /*2b870*/  LOP3.LUT R154, R154, 0x20, RZ, 0x3c, !PT ;  /* 0x000000209a9a7812 */ /* 0x000fe400078e3cff */
[----:B------:R-:W-:Y:S02]  /*2b880*/  LOP3.LUT R155, R155, 0x10, RZ, 0x3c, !PT ;  /* 0x000000109b9b7812 */ /* 0x000fe400078e3cff */
[----:B-1----:R-:W-:Y:S02]  /*2b890*/  LOP3.LUT R232, R232, 0x7f, RZ, 0xc0, !PT ;  /* 0x0000007fe8e87812 */ /* 0x002fe400078ec0ff */
[----:B---3--:R-:W-:Y:S02]  /*2b8a0*/  IADD3.X R249, R249, UR5, RZ, P6, !PT ;  /* 0x00000005f9f97c10 */ /* 0x008fe4000b7fe4ff */
[----:B------:R-:W-:-:S04]  /*2b8b0*/  IADD3 R238, P6, R238, UR34, RZ ;  /* 0x00000022eeee7c10 */ /* 0x000fc8000ffde0ff */
[----:B------:R-:W-:Y:S01]  /*2b8c0*/  IADD3.X R237, R237, UR5, RZ, P6, !PT ;  /* 0x00000005eded7c10 */ /* 0x000fe2000b7fe4ff */
[----:B------:R-:W-:Y:S08]  /*2b8d0*/  @P0 BRA `(.L_x_2) ;  /* 0xfffffebc00000947 */ /* 0x000ff0000383ffff */
.L_x_1:
[----:B------:R-:W2:Y:S01]  /*2b8e0*/  LDL.LU R169, [R1+0x408] ;  /* 0x0004080001a97983 */ /* 0x000ea20000300800 */
[----:B------:R-:W-:Y:S01]  /*2b8f0*/  ULDC UR5, c[0x0][0x248] ;  /* 0x0000920000057ab9 */ /* 0x000fe20000000800 */
[----:B------:R-:W-:Y:S01]  /*2b900*/  MOV R153, UR33 ;  /* 0x0000002100997c02 */ /* 0x000fe20008000f00 */
[----:B------:R-:W-:Y:S01]  /*2b910*/  ULDC.64 UR6, c[0x0][0x228] ;  /* 0x00008a0000067ab9 */ /* 0x000fe20000000a00 */
[----:B------:R-:W3:Y:S01]  /*2b920*/  LDL.LU R168, [R1+0x40c] ;  /* 0x00040c0001a87983 */ /* 0x000ee20000300800 */
[----:B------:R-:W-:Y:S01]  /*2b930*/  MOV R152, UR32 ;  /* 0x0000002000987c02 */ /* 0x000fe20008000f00 */
[----:B------:R-:W-:Y:S01]  /*2b940*/  ULDC UR8, c[0x0][0x22c] ;  /* 0x00008b0000087ab9 */ /* 0x000fe20000000800 */
[----:B------:R-:W-:Y:S01]  /*2b950*/  LOP3.LUT R3, R3, 0xfeffffff, RZ, 0xc0, !PT ;  /* 0xfeffffff03037812 */ /* 0x000fe200078ec0ff */
[----:B------:R-:W4:Y:S01]  /*2b960*/  LDL.LU R167, [R1+0x418] ;  /* 0x0004180001a77983 */ /* 0x000f220000300800 */
[----:B------:R-:W-:Y:S01]  /*2b970*/  ULDC UR32, c[0x0][0x22c] ;  /* 0x00008b0000207ab9 */ /* 0x000fe20000000800 */
[----:B------:R-:W-:Y:S01]  /*2b980*/  ULDC UR61, c[0x0][0x22c] ;  /* 0x00008b00003d7ab9 */ /* 0x000fe20000000800 */
[----:B------:R-:W-:Y:S01]  /*2b990*/  ULDC UR33, c[0x0][0x22c] ;  /* 0x00008b0000217ab9 */ /* 0x000fe20000000800 */
[----:B------:R-:W4:Y:S01]  /*2b9a0*/  LDL.LU R166, [R1+0x41c] ;  /* 0x00041c0001a67983 */ /* 0x000f220000300800 */
[C---:B-----5:R-:W-:Y:S01]  /*2b9b0*/  VIADD R154, R0.reuse, 0x29 ;  /* 0x00000029009a7836 */ /* 0x060fe20000000000 */
[----:B------:R-:W-:Y:S01]  /*2b9c0*/  ULDC UR60, c[0x0][0x22c] ;  /* 0x00008b00003c7ab9 */ /* 0x000fe20000000800 */
[C---:B------:R-:W-:Y:S01]  /*2b9d0*/  VIADD R155, R0.reuse, 0x28 ;  /* 0x00000028009b7836 */ /* 0x040fe20000000000 */
[----:B------:R-:W4:Y:S01]  /*2b9e0*/  LDL.LU R165, [R1+0x428] ;  /* 0x0004280001a57983 */ /* 0x000f220000300800 */
[C---:B------:R-:W-:Y:S01]  /*2b9f0*/  VIADD R177, R0.reuse, 0x12 ;  /* 0x0000001200b17836 */ /* 0x040fe20000000000 */
        /* <DEDUP_REMOVED lines=66> */
[----:B0-----:R-:W4:Y:S01]  /*2be20*/  LDL.LU R16, [R1+0x4ac] ;  /* 0x0004ac0001107983 */ /* 0x001f220000300800 */
        /* <DEDUP_REMOVED lines=27> */
[----:B-1----:R-:W4:Y:S01]  /*2bfe0*/  LDL.LU R2, [R1+0x518] ;  /* 0x0005180001027983 */ /* 0x002f220000300800 */
[C---:B------:R-:W-:Y:S01]  /*2bff0*/  VIADD R225, R0.reuse, 0xd4 ;  /* 0x000000d400e17836 */ /* 0x040fe20000000000 */
[----:B------:R-:W-:Y:S01]  /*2c000*/  ULDC UR35, c[0x0][0x22c] ;  /* 0x00008b0000237ab9 */ /* 0x000fe20000000800 */
[C---:B------:R-:W-:Y:S01]  /*2c010*/  VIADD R226, R0.reuse, 0xd5 ;  /* 0x000000d500e27836 */ /* 0x040fe20000000000 */
[----:B------:R-:W-:Y:S01]  /*2c020*/  STL [R1+0x1080], R243 ;  /* 0x001080f301007387 */ /* 0x000fe20000100800 */
        /* <DEDUP_REMOVED lines=32> */
[----:B------:R-:W-:Y:S01]  /*2c230*/  VIADD R252, R0, 0xe8 ;  /* 0x000000e800fc7836 */ /* 0x000fe20000000000 */
[----:B------:R-:W-:Y:S01]  /*2c240*/  ULDC UR24, c[0x0][0x22c] ;  /* 0x00008b0000187ab9 */ /* 0x000fe20000000800 */
        /* <DEDUP_REMOVED lines=15> */
[----:B--2---:R-:W-:-:S02]  /*2c340*/  IMAD.MOV.U32 R173, RZ, RZ, R169 ;  /* 0x000000ffffad7224 */ /* 0x004fc400078e00a9 */
[----:B---3--:R-:W-:Y:S02]  /*2c350*/  IMAD.MOV.U32 R172, RZ, RZ, R168 ;  /* 0x000000ffffac7224 */ /* 0x008fe400078e00a8 */
[----:B------:R-:W-:Y:S02]  /*2c360*/  IMAD.MOV.U32 R174, RZ, RZ, R173 ;  /* 0x000000ffffae7224 */ /* 0x000fe400078e00ad */
[----:B----4-:R-:W-:Y:S02]  /*2c370*/  IMAD.MOV.U32 R171, RZ, RZ, R167 ;  /* 0x000000ffffab7224 */ /* 0x010fe400078e00a7 */
[----:B------:R-:W-:Y:S02]  /*2c380*/  IMAD.MOV.U32 R173, RZ, RZ, R172 ;  /* 0x000000ffffad7224 */ /* 0x000fe400078e00ac */
[----:B------:R-:W-:Y:S02]  /*2c390*/  IMAD.MOV.U32 R170, RZ, RZ, R166 ;  /* 0x000000ffffaa7224 */ /* 0x000fe400078e00a6 */
[----:B------:R-:W-:-:S02]  /*2c3a0*/  IMAD.MOV.U32 R172, RZ, RZ, R171 ;  /* 0x000000ffffac7224 */ /* 0x000fc400078e00ab */
[----:B------:R-:W-:Y:S02]  /*2c3b0*/  IMAD.MOV.U32 R169, RZ, RZ, R165 ;  /* 0x000000ffffa97224 */ /* 0x000fe400078e00a5 */
[----:B------:R-:W-:Y:S02]  /*2c3c0*/  IMAD.MOV.U32 R171, RZ, RZ, R170 ;  /* 0x000000ffffab7224 */ /* 0x000fe400078e00aa */
[----:B------:R-:W-:Y:S02]  /*2c3d0*/  IMAD.MOV.U32 R168, RZ, RZ, R164 ;  /* 0x000000ffffa87224 */ /* 0x000fe400078e00a4 */
        /* <DEDUP_REMOVED lines=38> */
[----:B------:R-:W-:Y:S01]  /*2c640*/  IMAD R13, R0, UR5, RZ ;  /* 0x00000005000d7c24 */ /* 0x000fe2000f8e02ff */
[----:B------:R-:W-:Y:S01]  /*2c650*/  ULDC UR5, c[0x0][0x248] ;  /* 0x0000920000057ab9 */ /* 0x000fe20000000800 */
[----:B------:R-:W-:-:S02]  /*2c660*/  IMAD.MOV.U32 R16, RZ, RZ, R12 ;  /* 0x000000ffff107224 */ /* 0x000fc400078e000c */
[----:B------:R-:W-:Y:S01]  /*2c670*/  VIADD R15, R13, UR5 ;  /* 0x000000050d0f7c36 */ /* 0x000fe20008000000 */
[----:B------:R-:W-:Y:S01]  /*2c680*/  ULDC UR5, c[0x0][0x248] ;  /* 0x0000920000057ab9 */ /* 0x000fe20000000800 */
[----:B------:R-:W-:Y:S02]  /*2c690*/  IMAD.MOV.U32 R14, RZ, RZ, R11 ;  /* 0x000000ffff0e7224 */ /* 0x000fe400078e000b */
[----:B------:R-:W-:Y:S01]  /*2c6a0*/  VIADD R11, R15, UR5 ;  /* 0x000000050f0b7c36 */ /* 0x000fe20008000000 */
[----:B------:R-:W-:Y:S01]  /*2c6b0*/  ULDC UR5, c[0x0][0x248] ;  /* 0x0000920000057ab9 */ /* 0x000fe20000000800 */
[----:B------:R-:W-:Y:S02]  /*2c6c0*/  IMAD.MOV.U32 R12, RZ, RZ, R10 ;  /* 0x000000ffff0c7224 */ /* 0x000fe400078e000a */
[----:B------:R-:W-:Y:S02]  /*2c6d0*/  IMAD.MOV.U32 R19, RZ, RZ, R18 ;  /* 0x000000ffff137224 */ /* 0x000fe400078e0012 */
[----:B------:R-:W-:-:S02]  /*2c6e0*/  IMAD.MOV.U32 R10, RZ, RZ, R2 ;  /* 0x000000ffff0a7224 */ /* 0x000fc400078e0002 */
[----:B------:R-:W-:Y:S01]  /*2c6f0*/  VIADD R2, R11, UR5 ;  /* 0x000000050b027c36 */ /* 0x000fe20008000000 */
[----:B------:R-:W-:Y:S01]  /*2c700*/  ULDC UR5, c[0x0][0x248] ;  /* 0x0000920000057ab9 */ /* 0x000fe20000000800 */
[----:B------:R-:W-:Y:S02]  /*2c710*/  IMAD.MOV.U32 R18, RZ, RZ, R17 ;  /* 0x000000ffff127224 */ /* 0x000fe400078e0011 */
[----:B------:R-:W-:Y:S01]  /*2c720*/  IMAD.MOV.U32 R17, RZ, RZ, R16 ;  /* 0x000000ffff117224 */ /* 0x000fe200078e0010 */
[----:B------:R0:W-:Y:S01]  /*2c730*/  STL [R1+0x600], R2 ;  /* 0x0006000201007387 */ /* 0x0001e20000100800 */
[----:B------:R-:W-:Y:S02]  /*2c740*/  IMAD.MOV.U32 R16, RZ, RZ, R14 ;  /* 0x000000ffff107224 */ /* 0x000fe400078e000e */
[----:B------:R-:W-:Y:S02]  /*2c750*/  IMAD.MOV.U32 R14, RZ, RZ, R12 ;  /* 0x000000ffff0e7224 */ /* 0x000fe400078e000c */
[----:B------:R-:W-:-:S02]  /*2c760*/  IMAD.MOV.U32 R12, RZ, RZ, R10 ;  /* 0x000000ffff0c7224 */ /* 0x000fc400078e000a */
[----:B0-----:R-:W-:Y:S01]  /*2c770*/  VIADD R2, R2, UR5 ;  /* 0x0000000502027c36 */ /* 0x001fe20008000000 */
[----:B------:R-:W-:-:S04]  /*2c780*/  ULDC UR5, c[0x0][0x248] ;  /* 0x0000920000057ab9 */ /* 0x000fc80000000800 */
[----:B------:R0:W-:Y:S02]  /*2c790*/  STL [R1+0x604], R2 ;  /* 0x0006040201007387 */ /* 0x0001e40000100800 */
        /* <DEDUP_REMOVED lines=782> */
[----:B------:R0:W-:Y:S04]  /*2f880*/  STL [R1+0x1020], R2 ;  /* 0x0010200201007387 */ /* 0x0001e80000100800 */
[----:B------:R-:W2:Y:S04]  /*2f890*/  LDL.LU R10, [R1+0x51c] ;  /* 0x00051c00010a7983 */ /* 0x000ea80000300800 */
[----:B------:R-:W3:Y:S01]  /*2f8a0*/  LDL.LU R176, [R1+0x400] ;  /* 0x0004000001b07983 */ /* 0x000ee20000300800 */
[----:B0-----:R-:W-:Y:S01]  /*2f8b0*/  VIADD R2, R2, UR5 ;  /* 0x0000000502027c36 */ /* 0x001fe20008000000 */
[----:B------:R-:W-:-:S02]  /*2f8c0*/  ULDC UR5, c[0x0][0x248] ;  /* 0x0000920000057ab9 */ /* 0x000fc40000000800 */
[----:B------:R-:W3:Y:S01]  /*2f8d0*/  LDL.LU R175, [R1+0x404] ;  /* 0x0004040001af7983 */ /* 0x000ee20000300800 */
[----:B------:R-:W-:Y:S02]  /*2f8e0*/  LOP3.LUT R9, R9, 0x7fffffff, RZ, 0xc0, !PT ;  /* 0x7fffffff09097812 */ /* 0x000fe400078ec0ff */
[----:B------:R-:W-:Y:S02]  /*2f8f0*/  LOP3.LUT R8, R8, 0x7fffffff, RZ, 0xc0, !PT ;  /* 0x7fffffff08087812 */ /* 0x000fe400078ec0ff */
[----:B------:R-:W-:Y:S02]  /*2f900*/  LOP3.LUT R7, R7, 0x7fffffff, RZ, 0xc0, !PT ;  /* 0x7fffffff07077812 */ /* 0x000fe400078ec0ff */
[----:B------:R-:W-:Y:S02]  /*2f910*/  LOP3.LUT R6, R6, 0x7fffffff, RZ, 0xc0, !PT ;  /* 0x7fffffff06067812 */ /* 0x000fe400078ec0ff */
[----:B------:R-:W-:Y:S02]  /*2f920*/  LOP3.LUT R5, R5, 0x7fffffff, RZ, 0xc0, !PT ;  /* 0x7fffffff05057812 */ /* 0x000fe400078ec0ff */
[----:B------:R-:W-:-:S02]  /*2f930*/  LOP3.LUT R4, R4, 0xfffffff7, RZ, 0xc0, !PT ;  /* 0xfffffff704047812 */ /* 0x000fc400078ec0ff */
[----:B------:R-:W-:Y:S01]  /*2f940*/  LOP3.LUT R242, R242, 0x7fffffff, RZ, 0xc0, !PT ;  /* 0x7ffffffff2f27812 */ /* 0x000fe200078ec0ff */
[----:B------:R-:W-:Y:S01]  /*2f950*/  BAR.SYNC.DEFER_BLOCKING 0x0 ;  /* 0x0000000000007b1d */ /* 0x000fe20000010000 */
[----:B---3--:R-:W-:Y:S01]  /*2f960*/  F2FP.SATFINITE.E4M3.F32.PACK_AB_MERGE_C R152, R175, R176, RZ ;  /* 0x000000b0af98723e */ /* 0x008fe200048070ff */
        /* <DEDUP_REMOVED lines=27> */
[----:B------:R-:W-:Y:S01]  /*2fb20*/  IMAD.MOV.U32 R16, RZ, RZ, R14 ;  /* 0x000000ffff107224 */ /* 0x000fe200078e000e */
[----:B------:R0:W-:Y:S01]  /*2fb30*/  STL [R1+0x848], R152 ;  /* 0x0008489801007387 */ /* 0x0001e20000100800 */
[----:B------:R-:W-:-:S02]  /*2fb40*/  IMAD.MOV.U32 R14, RZ, RZ, R12 ;  /* 0x000000ffff0e7224 */ /* 0x000fc400078e000c */
[----:B--2---:R-:W-:Y:S02]  /*2fb50*/  IMAD.MOV.U32 R12, RZ, RZ, R10 ;  /* 0x000000ffff0c7224 */ /* 0x004fe400078e000a */
[----:B------:R-:W2:Y:S01]  /*2fb60*/  LDL.LU R10, [R1+0x520] ;  /* 0x00052000010a7983 */ /* 0x000ea20000300800 */
[----:B0-----:R-:W-:Y:S01]  /*2fb70*/  F2FP.SATFINITE.E4M3.F32.PACK_AB_MERGE_C R152, R174, R175, RZ ;  /* 0x000000afae98723e */ /* 0x001fe200048070ff */
        /* <DEDUP_REMOVED lines=26> */
[----:B------:R-:W-:Y:S01]  /*2fd20*/  STL [R1+0x1024], R2 ;  /* 0x0010240201007387 */ /* 0x000fe20000100800 */
[----:B------:R-:W-:Y:S02]  /*2fd30*/  IMAD.MOV.U32 R16, RZ, RZ, R14 ;  /* 0x000000ffff107224 */ /* 0x000fe400078e000e */
[----:B------:R-:W-:Y:S01]  /*2fd40*/  IMAD.MOV.U32 R14, RZ, RZ, R12 ;  /* 0x000000ffff0e7224 */ /* 0x000fe200078e000c */
[----:B------:R0:W-:Y:S01]  /*2fd50*/  STL [R1+0x844], R152 ;  /* 0x0008449801007387 */ /* 0x0001e20000100800 */
[----:B--2---:R-:W-:-:S03]  /*2fd60*/  IMAD.MOV.U32 R12, RZ, RZ, R10 ;  /* 0x000000ffff0c7224 */ /* 0x004fc600078e000a */
[----:B------:R-:W2:Y:S04]  /*2fd70*/  LDL.LU R10, [R1+0x524] ;  /* 0x00052400010a7983 */ /* 0x000ea80000300800 */
[----:B------:R-:W0:Y:S04]  /*2fd80*/  LDL.LU R176, [R1+0x410] ;  /* 0x0004100001b07983 */ /* 0x000e280000300800 */
[----:B------:R-:W0:Y:S02]  /*2fd90*/  LDL.LU R175, [R1+0x414] ;  /* 0x0004140001af7983 */ /* 0x000e240000300800 */
[----:B0-----:R-:W-:Y:S01]  /*2fda0*/  F2FP.SATFINITE.E4M3.F32.PACK_AB_MERGE_C R152, R175, R176, RZ ;  /* 0x000000b0af98723e */ /* 0x001fe200048070ff */
        /* <DEDUP_REMOVED lines=27> */
[----:B------:R-:W-:Y:S01]  /*2ff60*/  IMAD.MOV.U32 R16, RZ, RZ, R14 ;  /* 0x000000ffff107224 */ /* 0x000fe200078e000e */
[----:B------:R0:W-:Y:S01]  /*2ff70*/  STL [R1+0x834], R152 ;  /* 0x0008349801007387 */ /* 0x0001e20000100800 */
[----:B------:R-:W-:Y:S02]  /*2ff80*/  IMAD.MOV.U32 R14, RZ, RZ, R12 ;  /* 0x000000ffff0e7224 */ /* 0x000fe400078e000c */
[----:B--2---:R-:W-:Y:S02]  /*2ff90*/  IMAD.MOV.U32 R12, RZ, RZ, R10 ;  /* 0x000000ffff0c7224 */ /* 0x004fe400078e000a */
[----:B------:R-:W2:Y:S01]  /*2ffa0*/  LDL.LU R10, [R1+0x528] ;  /* 0x00052800010a7983 */ /* 0x000ea20000300800 */
        /* <DEDUP_REMOVED lines=23> */
[----:B------:R-:W-:Y:S01]  /*30120*/  VIADD R2, R2, UR5 ;  /* 0x0000000502027c36 */ /* 0x000fe20008000000 */
[----:B------:R-:W-:Y:S01]  /*30130*/  ULDC UR5, c[0x0][0x248] ;  /* 0x0000920000057ab9 */ /* 0x000fe20000000800 */
[----:B------:R-:W-:Y:S02]  /*30140*/  IMAD.MOV.U32 R20, RZ, RZ, R19 ;  /* 0x000000ffff147224 */ /* 0x000fe400078e0013 */
[----:B------:R-:W-:-:S02]  /*30150*/  IMAD.MOV.U32 R19, RZ, RZ, R18 ;  /* 0x000000ffff137224 */ /* 0x000fc400078e0012 */
        /* <DEDUP_REMOVED lines=509> */
[----:B------:R-:W-:Y:S02]  /*32130*/  IMAD.MOV.U32 R168, RZ, RZ, R167 ;  /* 0x000000ffffa87224 */ /* 0x000fe400078e00a7 */
[----:B------:R-:W3:Y:S01]  /*32140*/  LDL.LU R167, [R1+0x4e8] ;  /* 0x0004e80001a77983 */ /* 0x000ee20000300800 */
[----:B------:R-:W-:Y:S01]  /*32150*/  VIADD R2, R2, UR5 ;  /* 0x0000000502027c36 */ /* 0x000fe20008000000 */
[----:B------:R-:W-:Y:S01]  /*32160*/  ULDC UR5, c[0x0][0x248] ;  /* 0x0000920000057ab9 */ /* 0x000fe20000000800 */
[----:B0-----:R-:W-:Y:S01]  /*32170*/  F2FP.SATFINITE.E4M3.F32.PACK_AB_MERGE_C R152, R174, R175, RZ ;  /* 0x000000afae98723e */ /* 0x001fe200048070ff */
[----:B------:R-:W-:Y:S02]  /*32180*/  IMAD.MOV.U32 R174, RZ, RZ, R173 ;  /* 0x000000ffffae7224 */ /* 0x000fe400078e00ad */
[----:B------:R-:W-:Y:S02]  /*32190*/  IMAD.MOV.U32 R173, RZ, RZ, R172 ;  /* 0x000000ffffad7224 */ /* 0x000fe400078e00ac */
[----:B------:R-:W-:-:S02]  /*321a0*/  IMAD.MOV.U32 R172, RZ, RZ, R171 ;  /* 0x000000ffffac7224 */ /* 0x000fc400078e00ab */
[----:B------:R-:W-:Y:S01]  /*321b0*/  IMAD.MOV.U32 R171, RZ, RZ, R170 ;  /* 0x000000ffffab7224 */ /* 0x000fe200078e00aa */
[----:B------:R0:W-:Y:S01]  /*321c0*/  STL [R1+0xfdc], R2 ;  /* 0x000fdc0201007387 */ /* 0x0001e20000100800 */
[----:B------:R-:W-:Y:S02]  /*321d0*/  IMAD.MOV.U32 R170, RZ, RZ, R169 ;  /* 0x000000ffffaa7224 */ /* 0x000fe400078e00a9 */
[----:B------:R-:W-:Y:S01]  /*321e0*/  IMAD.MOV.U32 R169, RZ, RZ, R168 ;  /* 0x000000ffffa97224 */ /* 0x000fe200078e00a8 */
[----:B------:R1:W-:Y:S01]  /*321f0*/  STL [R1+0x868], R152 ;  /* 0x0008689801007387 */ /* 0x0003e20000100800 */
[----:B---3--:R-:W-:-:S03]  /*32200*/  IMAD.MOV.U32 R168, RZ, RZ, R167 ;  /* 0x000000ffffa87224 */ /* 0x008fc600078e00a7 */
[----:B------:R-:W3:Y:S04]  /*32210*/  LDL.LU R167, [R1+0x4ec] ;  /* 0x0004ec0001a77983 */ /* 0x000ee80000300800 */
[----:B------:R-:W1:Y:S04]  /*32220*/  LDL.LU R176, [R1+0x4a0] ;  /* 0x0004a00001b07983 */ /* 0x000e680000300800 */
[----:B------:R-:W1:Y:S01]  /*32230*/  LDL.LU R175, [R1+0x4a4] ;  /* 0x0004a40001af7983 */ /* 0x000e620000300800 */
[----:B0-----:R-:W-:Y:S01]  /*32240*/  VIADD R2, R2, UR5 ;  /* 0x0000000502027c36 */ /* 0x001fe20008000000 */
[----:B------:R-:W-:Y:S01]  /*32250*/  ULDC UR5, c[0x0][0x248] ;  /* 0x0000920000057ab9 */ /* 0x000fe20000000800 */
[----:B-1----:R-:W-:Y:S01]  /*32260*/  F2FP.SATFINITE.E4M3.F32.PACK_AB_MERGE_C R152, R175, R176, RZ ;  /* 0x000000b0af98723e */ /* 0x002fe200048070ff */
[----:B------:R-:W-:-:S02]  /*32270*/  IMAD.MOV.U32 R175, RZ, RZ, R174 ;  /* 0x000000ffffaf7224 */ /* 0x000fc400078e00ae */
[----:B------:R-:W-:Y:S02]  /*32280*/  IMAD.MOV.U32 R174, RZ, RZ, R173 ;  /* 0x000000ffffae7224 */ /* 0x000fe400078e00ad */
[----:B------:R-:W-:Y:S01]  /*32290*/  IMAD.MOV.U32 R173, RZ, RZ, R172 ;  /* 0x000000ffffad7224 */ /* 0x000fe200078e00ac */
[----:B------:R0:W-:Y:S01]  /*322a0*/  STL [R1+0x894], R152 ;  /* 0x0008949801007387 */ /* 0x0001e20000100800 */
[----:B------:R-:W-:Y:S02]  /*322b0*/  IMAD.MOV.U32 R172, RZ, RZ, R171 ;  /* 0x000000ffffac7224 */ /* 0x000fe400078e00ab */
[----:B------:R-:W-:Y:S02]  /*322c0*/  IMAD.MOV.U32 R171, RZ, RZ, R170 ;  /* 0x000000ffffab7224 */ /* 0x000fe400078e00aa */
[----:B------:R-:W-:Y:S02]  /*322d0*/  IMAD.MOV.U32 R170, RZ, RZ, R169 ;  /* 0x000000ffffaa7224 */ /* 0x000fe400078e00a9 */
[----:B------:R-:W-:Y:S01]  /*322e0*/  IMAD.MOV.U32 R169, RZ, RZ, R168 ;  /* 0x000000ffffa97224 */ /* 0x000fe200078e00a8 */
[----:B0-----:R-:W-:Y:S01]  /*322f0*/  F2FP.SATFINITE.E4M3.F32.PACK_AB_MERGE_C R152, R174, R175, RZ ;  /* 0x000000afae98723e */ /* 0x001fe200048070ff */
[----:B---3--:R-:W-:-:S02]  /*32300*/  IMAD.MOV.U32 R168, RZ, RZ, R167 ;  /* 0x000000ffffa87224 */ /* 0x008fc400078e00a7 */
[----:B------:R-:W-:Y:S01]  /*32310*/  IMAD.MOV.U32 R174, RZ, RZ, R173 ;  /* 0x000000ffffae7224 */ /* 0x000fe200078e00ad */
[----:B------:R-:W3:Y:S01]  /*32320*/  LDL.LU R167, [R1+0x4f0] ;  /* 0x0004f00001a77983 */ /* 0x000ee20000300800 */
[----:B------:R-:W-:Y:S02]  /*32330*/  IMAD.MOV.U32 R173, RZ, RZ, R172 ;  /* 0x000000ffffad7224 */ /* 0x000fe400078e00ac */
[----:B------:R-:W-:Y:S01]  /*32340*/  IMAD.MOV.U32 R172, RZ, RZ, R171 ;  /* 0x000000ffffac7224 */ /* 0x000fe200078e00ab */
[----:B------:R-:W-:Y:S01]  /*32350*/  STL [R1+0xfd4], R2 ;  /* 0x000fd40201007387 */ /* 0x000fe20000100800 */
[----:B------:R-:W-:-:S03]  /*32360*/  IMAD.MOV.U32 R171, RZ, RZ, R170 ;  /* 0x000000ffffab7224 */ /* 0x000fc600078e00aa */
[----:B------:R0:W-:Y:S04]  /*32370*/  STL [R1+0x88c], R152 ;  /* 0x00088c9801007387 */ /* 0x0001e80000100800 */
[----:B------:R-:W4:Y:S04]  /*32380*/  LDL.LU R170, [R1+0x4d0] ;  /* 0x0004d00001aa7983 */ /* 0x000f280000300800 */
[----:B------:R-:W0:Y:S04]  /*32390*/  LDL.LU R176, [R1+0x4b0] ;  /* 0x0004b00001b07983 */ /* 0x000e280000300800 */
[----:B------:R-:W0:Y:S02]  /*323a0*/  LDL.LU R175, [R1+0x4b4] ;  /* 0x0004b40001af7983 */ /* 0x000e240000300800 */
[----:B0-----:R-:W-:Y:S01]  /*323b0*/  F2FP.SATFINITE.E4M3.F32.PACK_AB_MERGE_C R152, R175, R176, RZ ;  /* 0x000000b0af98723e */ /* 0x001fe200048070ff */
[----:B------:R-:W-:-:S02]  /*323c0*/  IMAD.MOV.U32 R175, RZ, RZ, R174 ;  /* 0x000000ffffaf7224 */ /* 0x000fc400078e00ae */
[----:B------:R-:W-:Y:S02]  /*323d0*/  IMAD.MOV.U32 R174, RZ, RZ, R173 ;  /* 0x000000ffffae7224 */ /* 0x000fe400078e00ad */
[----:B------:R-:W-:Y:S01]  /*323e0*/  IMAD.MOV.U32 R173, RZ, RZ, R172 ;  /* 0x000000ffffad7224 */ /* 0x000fe200078e00ac */
[----:B------:R0:W-:Y:S01]  /*323f0*/  STL [R1+0x880], R152 ;  /* 0x0008809801007387 */ /* 0x0001e20000100800 */
[----:B------:R-:W-:Y:S02]  /*32400*/  IMAD.MOV.U32 R172, RZ, RZ, R171 ;  /* 0x000000ffffac7224 */ /* 0x000fe400078e00ab */
[----:B----4-:R-:W-:Y:S02]  /*32410*/  IMAD.MOV.U32 R171, RZ, RZ, R170 ;  /* 0x000000ffffab7224 */ /* 0x010fe400078e00aa */
[----:B------:R-:W4:Y:S01]  /*32420*/  LDL.LU R170, [R1+0x4d4] ;  /* 0x0004d40001aa7983 */ /* 0x000f220000300800 */
[----:B------:R-:W-:Y:S01]  /*32430*/  VIADD R2, R2, UR5 ;  /* 0x0000000502027c36 */ /* 0x000fe20008000000 */
[----:B------:R-:W-:Y:S01]  /*32440*/  ULDC UR5, c[0x0][0x248] ;  /* 0x0000920000057ab9 */ /* 0x000fe20000000800 */
[----:B0-----:R-:W-:Y:S01]  /*32450*/  F2FP.SATFINITE.E4M3.F32.PACK_AB_MERGE_C R152, R174, R175, RZ ;  /* 0x000000afae98723e */ /* 0x001fe200048070ff */
[----:B------:R-:W-:-:S02]  /*32460*/  IMAD.MOV.U32 R174, RZ, RZ, R173 ;  /* 0x000000ffffae7224 */ /* 0x000fc400078e00ad */
[----:B------:R0:W-:Y:S01]  /*32470*/  STL [R1+0xfcc], R2 ;  /* 0x000fcc0201007387 */ /* 0x0001e20000100800 */
[----:B------:R-:W-:Y:S02]  /*32480*/  IMAD.MOV.U32 R173, RZ, RZ, R172 ;  /* 0x000000ffffad7224 */ /* 0x000fe400078e00ac */
[----:B------:R-:W-:Y:S01]  /*32490*/  IMAD.MOV.U32 R172, RZ, RZ, R171 ;  /* 0x000000ffffac7224 */ /* 0x000fe200078e00ab */
[----:B------:R1:W-:Y:S01]  /*324a0*/  STL [R1+0x878], R152 ;  /* 0x0008789801007387 */ /* 0x0003e20000100800 */
[----:B----4-:R-:W-:-:S03]  /*324b0*/  IMAD.MOV.U32 R171, RZ, RZ, R170 ;  /* 0x000000ffffab7224 */ /* 0x010fc600078e00aa */
[----:B------:R-:W4:Y:S04]  /*324c0*/  LDL.LU R170, [R1+0x4d8] ;  /* 0x0004d80001aa7983 */ /* 0x000f280000300800 */
        /* <DEDUP_REMOVED lines=10> */
[----:B----4-:R-:W-:Y:S02]  /*32570*/  IMAD.MOV.U32 R171, RZ, RZ, R170 ;  /* 0x000000ffffab7224 */ /* 0x010fe400078e00aa */
[----:B------:R-:W4:Y:S01]  /*32580*/  LDL.LU R170, [R1+0x4dc] ;  /* 0x0004dc0001aa7983 */ /* 0x000f220000300800 */
[----:B0-----:R-:W-:-:S03]  /*32590*/  F2FP.SATFINITE.E4M3.F32.PACK_AB_MERGE_C R152, R174, R175, RZ ;  /* 0x000000afae98723e */ /* 0x001fc600048070ff */
[----:B------:R-:W-:Y:S01]  /*325a0*/  STL [R1+0xfc4], R2 ;  /* 0x000fc40201007387 */ /* 0x000fe20000100800 */
[----:B------:R-:W-:Y:S02]  /*325b0*/  IMAD.MOV.U32 R175, RZ, RZ, R173 ;  /* 0x000000ffffaf7224 */ /* 0x000fe400078e00ad */
[----:B------:R-:W-:Y:S01]  /*325c0*/  IMAD.MOV.U32 R174, RZ, RZ, R172 ;  /* 0x000000ffffae7224 */ /* 0x000fe200078e00ac */
[----:B------:R0:W-:Y:S01]  /*325d0*/  STL [R1+0x89c], R152 ;  /* 0x00089c9801007387 */ /* 0x0001e20000100800 */
[----:B------:R-:W-:-:S03]  /*325e0*/  IMAD.MOV.U32 R173, RZ, RZ, R171 ;  /* 0x000000ffffad7224 */ /* 0x000fc600078e00ab */
[----:B------:R-:W2:Y:S01]  /*325f0*/  LDL.LU R171, [R1+0x4e0] ;  /* 0x0004e00001ab7983 */ /* 0x000ea20000300800 */
[----:B----4-:R-:W-:-:S03]  /*32600*/  IMAD.MOV.U32 R172, RZ, RZ, R170 ;  /* 0x000000ffffac7224 */ /* 0x010fc600078e00aa */
[----:B------:R-:W4:Y:S01]  /*32610*/  LDL.LU R170, [R1+0x4e4] ;  /* 0x0004e40001aa7983 */ /* 0x000f220000300800 */
[----:B0-----:R-:W-:Y:S01]  /*32620*/  F2FP.SATFINITE.E4M3.F32.PACK_AB_MERGE_C R152, R174, R175, RZ ;  /* 0x000000afae98723e */ /* 0x001fe200048070ff */
[----:B------:R-:W-:Y:S01]  /*32630*/  VIADD R2, R2, UR5 ;  /* 0x0000000502027c36 */ /* 0x000fe20008000000 */
[----:B------:R-:W-:Y:S01]  /*32640*/  ULDC UR5, c[0x0][0x248] ;  /* 0x0000920000057ab9 */ /* 0x000fe20000000800 */
[----:B------:R-:W-:Y:S02]  /*32650*/  IMAD.MOV.U32 R175, RZ, RZ, R172 ;  /* 0x000000ffffaf7224 */ /* 0x000fe400078e00ac */
[----:B------:R0:W-:Y:S01]  /*32660*/  STL [R1+0x890], R152 ;  /* 0x0008909801007387 */ /* 0x0001e20000100800 */
[----:B------:R-:W-:Y:S02]  /*32670*/  IMAD.MOV.U32 R176, RZ, RZ, R173 ;  /* 0x000000ffffb07224 */ /* 0x000fe400078e00ad */
[----:B------:R-:W-:Y:S01]  /*32680*/  IMAD.MOV.U32 R172, RZ, RZ, R169 ;  /* 0x000000ffffac7224 */ /* 0x000fe200078e00a9 */
[----:B------:R1:W-:Y:S01]  /*32690*/  STL [R1+0xfbc], R2 ;  /* 0x000fbc0201007387 */ /* 0x0003e20000100800 */
[----:B--2---:R-:W-:-:S02]  /*326a0*/  IMAD.MOV.U32 R174, RZ, RZ, R171 ;  /* 0x000000ffffae7224 */ /* 0x004fc400078e00ab */
[----:B------:R-:W-:Y:S01]  /*326b0*/  IMAD.MOV.U32 R171, RZ, RZ, R168 ;  /* 0x000000ffffab7224 */ /* 0x000fe200078e00a8 */
[----:B------:R-:W2:Y:S04]  /*326c0*/  LDL.LU R169, [R1+0x4f4] ;  /* 0x0004f40001a97983 */ /* 0x000ea80000300800 */
[----:B------:R-:W2:Y:S01]  /*326d0*/  LDL.LU R168, [R1+0x4f8] ;  /* 0x0004f80001a87983 */ /* 0x000ea20000300800 */
[----:B----4-:R-:W-:Y:S02]  /*326e0*/  IMAD.MOV.U32 R173, RZ, RZ, R170 ;  /* 0x000000ffffad7224 */ /* 0x010fe400078e00aa */
[----:B---3--:R-:W-:Y:S02]  /*326f0*/  IMAD.MOV.U32 R170, RZ, RZ, R167 ;  /* 0x000000ffffaa7224 */ /* 0x008fe400078e00a7 */
[----:B------:R-:W3:Y:S01]  /*32700*/  LDL.LU R167, [R1+0x4fc] ;  /* 0x0004fc0001a77983 */ /* 0x000ee20000300800 */
[----:B------:R-:W-:-:S02]  /*32710*/  F2FP.SATFINITE.E4M3.F32.PACK_AB_MERGE_C R153, R175, R176, RZ ;  /* 0x000000b0af99723e */ /* 0x000fc400048070ff */
[----:B0-----:R-:W-:Y:S01]  /*32720*/  F2FP.SATFINITE.E4M3.F32.PACK_AB_MERGE_C R152, R173, R174, RZ ;  /* 0x000000aead98723e */ /* 0x001fe200048070ff */
[----:B-1----:R-:W-:Y:S01]  /*32730*/  VIADD R2, R2, UR5 ;  /* 0x0000000502027c36 */ /* 0x002fe20008000000 */
[----:B------:R-:W-:Y:S01]  /*32740*/  ULDC UR5, c[0x0][0x248] ;  /* 0x0000920000057ab9 */ /* 0x000fe20000000800 */
[----:B------:R2:W-:Y:S04]  /*32750*/  STL [R1+0x888], R153 ;  /* 0x0008889901007387 */ /* 0x0005e80000100800 */
[----:B------:R0:W-:Y:S04]  /*32760*/  STL [R1+0x8b4], R152 ;  /* 0x0008b49801007387 */ /* 0x0001e80000100800 */
[----:B------:R1:W-:Y:S01]  /*32770*/  STL [R1+0xfb4], R2 ;  /* 0x000fb40201007387 */ /* 0x0003e20000100800 */
[----:B--2---:R-:W-:-:S02]  /*32780*/  F2FP.SATFINITE.E4M3.F32.PACK_AB_MERGE_C R153, R169, R170, RZ ;  /* 0x000000aaa999723e */ /* 0x004fc400048070ff */
[----:B0-----:R-:W-:Y:S01]  /*32790*/  F2FP.SATFINITE.E4M3.F32.PACK_AB_MERGE_C R152, R171, R172, RZ ;  /* 0x000000acab98723e */ /* 0x001fe200048070ff */
[----:B-1----:R-:W-:-:S04]  /*327a0*/  VIADD R2, R2, UR5 ;  /* 0x0000000502027c36 */ /* 0x002fc80008000000 */
[----:B------:R-:W-:Y:S01]  /*327b0*/  STL [R1+0x8ac], R152 ;  /* 0x0008ac9801007387 */ /* 0x000fe20000100800 */
[----:B------:R-:W-:-:S03]  /*327c0*/  ULDC UR5, c[0x0][0x248] ;  /* 0x0000920000057ab9 */ /* 0x000fc60000000800 */
[----:B------:R-:W-:Y:S04]  /*327d0*/  STL [R1+0x8a0], R153 ;  /* 0x0008a09901007387 */ /* 0x000fe80000100800 */
[----:B------:R0:W-:Y:S01]  /*327e0*/  STL [R1+0xfac], R2 ;  /* 0x000fac0201007387 */ /* 0x0001e20000100800 */
[----:B------:R-:W-:Y:S01]  /*327f0*/  IMAD.MOV.U32 R172, RZ, RZ, R166 ;  /* 0x000000ffffac7224 */ /* 0x000fe200078e00a6 */
[----:B------:R-:W-:Y:S01]  /*32800*/  F2FP.SATFINITE.E4M3.F32.PACK_AB_MERGE_C R10, R10, R12, RZ ;  /* 0x0000000c0a0a723e */ /* 0x000fe200048070ff */
[----:B------:R-:W-:Y:S02]  /*32810*/  IMAD.MOV.U32 R171, RZ, RZ, R165 ;  /* 0x000000ffffab7224 */ /* 0x000fe400078e00a5 */
[----:B------:R-:W-:Y:S02]  /*32820*/  IMAD.MOV.U32 R166, RZ, RZ, R160 ;  /* 0x000000ffffa67224 */ /* 0x000fe400078e00a0 */
[----:B0-----:R-:W-:Y:S01]  /*32830*/  VIADD R2, R2, UR5 ;  /* 0x0000000502027c36 */ /* 0x001fe20008000000 */
[----:B------:R-:W-:Y:S01]  /*32840*/  ULDC UR5, c[0x0][0x248] ;  /* 0x0000920000057ab9 */ /* 0x000fe20000000800 */
        /* <DEDUP_REMOVED lines=8> */
[----:B------:R-:W-:Y:S01]  /*328d0*/  IMAD.MOV.U32 R157, RZ, RZ, R19 ;  /* 0x000000ffff9d7224 */ /* 0x000fe200078e0013 */
[----:B---3--:R-:W-:-:S05]  /*328e0*/  F2FP.SATFINITE.E4M3.F32.PACK_AB_MERGE_C R152, R167, R168, RZ ;  /* 0x000000a8a798723e */ /* 0x008fca00048070ff */
[----:B------:R-:W-:Y:S04]  /*328f0*/  STL [R1+0x898], R152 ;  /* 0x0008989801007387 */ /* 0x000fe80000100800 */
[----:B------:R-:W2:Y:S04]  /*32900*/  LDL.LU R174, [R1+0x508] ;  /* 0x0005080001ae7983 */ /* 0x000ea80000300800 */
[----:B------:R-:W2:Y:S04]  /*32910*/  LDL.LU R173, [R1+0x50c] ;  /* 0x00050c0001ad7983 */ /* 0x000ea80000300800 */
[----:B------:R-:W-:Y:S01]  /*32920*/  STL [R1+0xfa4], R2 ;  /* 0x000fa40201007387 */ /* 0x000fe20000100800 */
[----:B------:R-:W-:-:S03]  /*32930*/  IMAD.MOV.U32 R168, RZ, RZ, R162 ;  /* 0x000000ffffa87224 */ /* 0x000fc600078e00a2 */
[----:B------:R-:W3:Y:S01]  /*32940*/  LDL.LU R22, [R1+0x560] ;  /* 0x0005600001167983 */ /* 0x000ee20000300800 */
[----:B------:R-:W-:-:S03]  /*32950*/  IMAD.MOV.U32 R167, RZ, RZ, R161 ;  /* 0x000000ffffa77224 */ /* 0x000fc600078e00a1 */
[----:B------:R-:W3:Y:S01]  /*32960*/  LDL.LU R21, [R1+0x564] ;  /* 0x0005640001157983 */ /* 0x000ee20000300800 */
[----:B------:R-:W-:-:S03]  /*32970*/  IMAD.MOV.U32 R162, RZ, RZ, R156 ;  /* 0x000000ffffa27224 */ /* 0x000fc600078e009c */
[----:B------:R0:W-:Y:S01]  /*32980*/  STL [R1+0x8c4], R10 ;  /* 0x0008c40a01007387 */ /* 0x0001e20000100800 */
[----:B------:R-:W-:Y:S02]  /*32990*/  IMAD.MOV.U32 R161, RZ, RZ, R23 ;  /* 0x000000ffffa17224 */ /* 0x000fe400078e0017 */
[----:B------:R-:W-:Y:S01]  /*329a0*/  IMAD.MOV.U32 R156, RZ, RZ, R18 ;  /* 0x000000ffff9c7224 */ /* 0x000fe200078e0012 */
[----:B------:R-:W4:Y:S01]  /*329b0*/  LDL.LU R20, [R1+0x568] ;  /* 0x0005680001147983 */ /* 0x000f220000300800 */
[----:B------:R-:W-:-:S03]  /*329c0*/  IMAD.MOV.U32 R23, RZ, RZ, R17 ;  /* 0x000000ffff177224 */ /* 0x000fc600078e0011 */
[----:B------:R-:W4:Y:S04]  /*329d0*/  LDL.LU R19, [R1+0x56c] ;  /* 0x00056c0001137983 */ /* 0x000f280000300800 */
[----:B------:R-:W4:Y:S04]  /*329e0*/  LDL.LU R18, [R1+0x570] ;  /* 0x0005700001127983 */ /* 0x000f280000300800 */
[----:B------:R-:W4:Y:S04]  /*329f0*/  LDL.LU R17, [R1+0x574] ;  /* 0x0005740001117983 */ /* 0x000f280000300800 */
[----:B------:R-:W4:Y:S04]  /*32a00*/  LDL.LU R12, [R1+0x578] ;  /* 0x00057800010c7983 */ /* 0x000f280000300800 */
[----:B0-----:R-:W4:Y:S01]  /*32a10*/  LDL.LU R10, [R1+0x57c] ;  /* 0x00057c00010a7983 */ /* 0x001f220000300800 */
[----:B------:R-:W-:Y:S01]  /*32a20*/  F2FP.SATFINITE.E4M3.F32.PACK_AB_MERGE_C R153, R171, R172, RZ ;  /* 0x000000acab99723e */ /* 0x000fe200048070ff */
[----:B------:R-:W-:Y:S01]  /*32a30*/  VIADD R2, R2, UR5 ;  /* 0x0000000502027c36 */ /* 0x000fe20008000000 */
[----:B------:R-:W-:Y:S01]  /*32a40*/  ULDC UR5, c[0x0][0x248] ;  /* 0x0000920000057ab9 */ /* 0x000fe20000000800 */
[----:B------:R-:W-:-:S02]  /*32a50*/  F2FP.SATFINITE.E4M3.F32.PACK_AB_MERGE_C R23, R23, R156, RZ ;  /* 0x0000009c1717723e */ /* 0x000fc400048070ff */
[----:B------:R-:W-:Y:S02]  /*32a60*/  F2FP.SATFINITE.E4M3.F32.PACK_AB_MERGE_C R14, R14, R16, RZ ;  /* 0x000000100e0e723e */ /* 0x000fe400048070ff */
[----:B--2---:R-:W-:-:S05]  /*32a70*/  F2FP.SATFINITE.E4M3.F32.PACK_AB_MERGE_C R152, R173, R174, RZ ;  /* 0x000000aead98723e */ /* 0x004fca00048070ff */
[----:B------:R0:W-:Y:S04]  /*32a80*/  STL [R1+0x8bc], R152 ;  /* 0x0008bc9801007387 */ /* 0x0001e80000100800 */
[----:B------:R1:W-:Y:S04]  /*32a90*/  STL [R1+0x8b0], R153 ;  /* 0x0008b09901007387 */ /* 0x0003e80000100800 */
[----:B------:R2:W-:Y:S01]  /*32aa0*/  STL [R1+0xf9c], R2 ;  /* 0x000f9c0201007387 */ /* 0x0005e20000100800 */
[----:B0-----:R-:W-:Y:S02]  /*32ab0*/  F2FP.SATFINITE.E4M3.F32.PACK_AB_MERGE_C R152, R169, R170, RZ ;  /* 0x000000aaa998723e */ /* 0x001fe400048070ff */
[----:B-1----:R-:W-:-:S03]  /*32ac0*/  F2FP.SATFINITE.E4M3.F32.PACK_AB_MERGE_C R153, R167, R168, RZ ;  /* 0x000000a8a799723e */ /* 0x002fc600048070ff */
[----:B------:R0:W-:Y:S01]  /*32ad0*/  STL [R1+0x8a8], R152 ;  /* 0x0008a89801007387 */ /* 0x0001e20000100800 */
[----:B--2---:R-:W-:Y:S01]  /*32ae0*/  VIADD R2, R2, UR5 ;  /* 0x0000000502027c36 */ /* 0x004fe20008000000 */
[----:B------:R-:W-:Y:S02]  /*32af0*/  ULDC UR5, c[0x0][0x248] ;  /* 0x0000920000057ab9 */ /* 0x000fe40000000800 */
        /* <DEDUP_REMOVED lines=14> */
[----:B------:R-:W-:Y:S04]  /*32be0*/  STL [R1+0x8e4], R153 ;  /* 0x0008e49901007387 */ /* 0x000fe80000100800 */
[----:B------:R1:W-:Y:S01]  /*32bf0*/  STL [R1+0xf84], R2 ;  /* 0x000f840201007387 */ /* 0x0003e20000100800 */
[----:B0-----:R-:W-:-:S05]  /*32c00*/  F2FP.SATFINITE.E4M3.F32.PACK_AB_MERGE_C R152, R157, R158, RZ ;  /* 0x0000009e9d98723e */ /* 0x001fca00048070ff */
[----:B------:R-:W-:Y:S01]  /*32c10*/  STL [R1+0x8dc], R152 ;  /* 0x0008dc9801007387 */ /* 0x000fe20000100800 */
[----:B-1----:R-:W-:-:S03]  /*32c20*/  VIADD R2, R2, UR5 ;  /* 0x0000000502027c36 */ /* 0x002fc60008000000 */
[----:B------:R-:W-:Y:S01]  /*32c30*/  STL [R1+0x8d0], R23 ;  /* 0x0008d01701007387 */ /* 0x000fe20000100800 */
[----:B------:R-:W-:-:S03]  /*32c40*/  ULDC UR5, c[0x0][0x248] ;  /* 0x0000920000057ab9 */ /* 0x000fc60000000800 */
[----:B------:R-:W-:Y:S04]  /*32c50*/  STL [R1+0xf7c], R2 ;  /* 0x000f7c0201007387 */ /* 0x000fe80000100800 */
[----:B------:R-:W2:Y:S04]  /*32c60*/  LDL.LU R16, [R1+0x580] ;  /* 0x0005800001107983 */ /* 0x000ea80000300800 */
[----:B------:R0:W-:Y:S04]  /*32c70*/  STL [R1+0x8c8], R14 ;  /* 0x0008c80e01007387 */ /* 0x0001e80000100800 */
[----:B0-----:R-:W2:Y:S01]  /*32c80*/  LDL.LU R14, [R1+0x584] ;  /* 0x00058400010e7983 */ /* 0x001ea20000300800 */
[----:B---3--:R-:W-:Y:S01]  /*32c90*/  F2FP.SATFINITE.E4M3.F32.PACK_AB_MERGE_C R21, R21, R22, RZ ;  /* 0x000000161515723e */ /* 0x008fe200048070ff */
[----:B------:R-:W-:Y:S01]  /*32ca0*/  VIADD R2, R2, UR5 ;  /* 0x0000000502027c36 */ /* 0x000fe20008000000 */
[----:B------:R-:W-:Y:S01]  /*32cb0*/  ULDC UR5, c[0x0][0x248] ;  /* 0x0000920000057ab9 */ /* 0x000fe20000000800 */
[----:B----4-:R-:W-:-:S02]  /*32cc0*/  F2FP.SATFINITE.E4M3.F32.PACK_AB_MERGE_C R19, R19, R20, RZ ;  /* 0x000000141313723e */ /* 0x010fc400048070ff */
[----:B------:R-:W-:Y:S01]  /*32cd0*/  STL [R1+0x8f4], R21 ;  /* 0x0008f41501007387 */ /* 0x000fe20000100800 */
[----:B------:R-:W-:-:S03]  /*32ce0*/  F2FP.SATFINITE.E4M3.F32.PACK_AB_MERGE_C R17, R17, R18, RZ ;  /* 0x000000121111723e */ /* 0x000fc600048070ff */
[----:B------:R0:W-:Y:S01]  /*32cf0*/  STL [R1+0xf74], R2 ;  /* 0x000f740201007387 */ /* 0x0001e20000100800 */
[----:B------:R-:W-:-:S03]  /*32d00*/  F2FP.SATFINITE.E4M3.F32.PACK_AB_MERGE_C R10, R10, R12, RZ ;  /* 0x0000000c0a0a723e */ /* 0x000fc600048070ff */
[----:B------:R-:W-:Y:S01]  /*32d10*/  STL [R1+0x8ec], R19 ;  /* 0x0008ec1301007387 */ /* 0x000fe20000100800 */
[----:B0-----:R-:W-:-:S03]  /*32d20*/  VIADD R2, R2, UR5 ;  /* 0x0000000502027c36 */ /* 0x001fc60008000000 */
[----:B------:R-:W-:Y:S01]  /*32d30*/  STL [R1+0x8e0], R17 ;  /* 0x0008e01101007387 */ /* 0x000fe20000100800 */
[----:B------:R-:W-:-:S03]  /*32d40*/  ULDC UR5, c[0x0][0x248] ;  /* 0x0000920000057ab9 */ /* 0x000fc60000000800 */
[----:B------:R0:W-:Y:S04]  /*32d50*/  STL [R1+0xf6c], R2 ;  /* 0x000f6c0201007387 */ /* 0x0001e80000100800 */
[----:B------:R1:W-:Y:S04]  /*32d60*/  STL [R1+0x8d8], R10 ;  /* 0x0008d80a01007387 */ /* 0x0003e80000100800 */
[----:B------:R-:W3:Y:S01]  /*32d70*/  LDL.LU R174, [R1+0x588] ;  /* 0x0005880001ae7983 */ /* 0x000ee20000300800 */
[----:B0-----:R-:W-:Y:S01]  /*32d80*/  VIADD R2, R2, UR5 ;  /* 0x0000000502027c36 */ /* 0x001fe20008000000 */
[----:B------:R-:W-:-:S02]  /*32d90*/  ULDC UR5, c[0x0][0x248] ;  /* 0x0000920000057ab9 */ /* 0x000fc40000000800 */
[----:B------:R-:W3:Y:S04]  /*32da0*/  LDL.LU R173, [R1+0x58c] ;  /* 0x00058c0001ad7983 */ /* 0x000ee80000300800 */
[----:B------:R-:W4:Y:S04]  /*32db0*/  LDL.LU R172, [R1+0x590] ;  /* 0x0005900001ac7983 */ /* 0x000f280000300800 */
[----:B------:R-:W4:Y:S04]  /*32dc0*/  LDL.LU R171, [R1+0x594] ;  /* 0x0005940001ab7983 */ /* 0x000f280000300800 */
[----:B------:R-:W4:Y:S04]  /*32dd0*/  LDL.LU R170, [R1+0x598] ;  /* 0x0005980001aa7983 */ /* 0x000f280000300800 */
[----:B------:R0:W-:Y:S04]  /*32de0*/  STL [R1+0xf64], R2 ;  /* 0x000f640201007387 */ /* 0x0001e80000100800 */
[----:B------:R-:W4:Y:S04]  /*32df0*/  LDL.LU R169, [R1+0x59c] ;  /* 0x00059c0001a97983 */ /* 0x000f280000300800 */
        /* <DEDUP_REMOVED lines=13> */
[----:B-1----:R-:W4:Y:S04]  /*32ed0*/  LDL.LU R10, [R1+0x5d4] ;  /* 0x0005d400010a7983 */ /* 0x002f280000300800 */
[----:B------:R-:W4:Y:S04]  /*32ee0*/  LDL.LU R156, [R1+0x5d8] ;  /* 0x0005d800019c7983 */ /* 0x000f280000300800 */
[----:B------:R-:W4:Y:S01]  /*32ef0*/  LDL.LU R23, [R1+0x5dc] ;  /* 0x0005dc0001177983 */ /* 0x000f220000300800 */
[----:B0-----:R-:W-:Y:S01]  /*32f00*/  VIADD R2, R2, UR5 ;  /* 0x0000000502027c36 */ /* 0x001fe20008000000 */
[----:B------:R-:W-:Y:S01]  /*32f10*/  ULDC UR5, c[0x0][0x248] ;  /* 0x0000920000057ab9 */ /* 0x000fe20000000800 */
[----:B--2---:R-:W-:-:S05]  /*32f20*/  F2FP.SATFINITE.E4M3.F32.PACK_AB_MERGE_C R14, R14, R16, RZ ;  /* 0x000000100e0e723e */ /* 0x004fca00048070ff */
[----:B------:R0:W-:Y:S04]  /*32f30*/  STL [R1+0x904], R14 ;  /* 0x0009040e01007387 */ /* 0x0001e80000100800 */
[----:B------:R-:W2:Y:S04]  /*32f40*/  LDL.LU R22, [R1+0x5e0] ;  /* 0x0005e00001167983 */ /* 0x000ea80000300800 */
[----:B------:R-:W2:Y:S04]  /*32f50*/  LDL.LU R21, [R1+0x5e4] ;  /* 0x0005e40001157983 */ /* 0x000ea80000300800 */
[----:B------:R-:W2:Y:S04]  /*32f60*/  LDL.LU R20, [R1+0x5e8] ;  /* 0x0005e80001147983 */ /* 0x000ea80000300800 */
[----:B------:R-:W2:Y:S04]  /*32f70*/  LDL.LU R19, [R1+0x5ec] ;  /* 0x0005ec0001137983 */ /* 0x000ea80000300800 */
[----:B------:R-:W2:Y:S04]  /*32f80*/  LDL.LU R18, [R1+0x5f0] ;  /* 0x0005f00001127983 */ /* 0x000ea80000300800 */
[----:B------:R-:W2:Y:S04]  /*32f90*/  LDL.LU R17, [R1+0x5f4] ;  /* 0x0005f40001117983 */ /* 0x000ea80000300800 */
[----:B------:R-:W2:Y:S04]  /*32fa0*/  LDL.LU R16, [R1+0x5f8] ;  /* 0x0005f80001107983 */ /* 0x000ea80000300800 */
[----:B0-----:R-:W2:Y:S01]  /*32fb0*/  LDL.LU R14, [R1+0x5fc] ;  /* 0x0005fc00010e7983 */ /* 0x001ea20000300800 */
[----:B---3--:R-:W-:-:S05]  /*32fc0*/  F2FP.SATFINITE.E4M3.F32.PACK_AB_MERGE_C R152, R173, R174, RZ ;  /* 0x000000aead98723e */ /* 0x008fca00048070ff */
[----:B------:R0:W-:Y:S01]  /*32fd0*/  STL [R1+0x8fc], R152 ;  /* 0x0008fc9801007387 */ /* 0x0001e20000100800 */
[----:B----4-:R-:W-:-:S05]  /*32fe0*/  F2FP.SATFINITE.E4M3.F32.PACK_AB_MERGE_C R153, R171, R172, RZ ;  /* 0x000000acab99723e */ /* 0x010fca00048070ff */
[----:B------:R1:W-:Y:S01]  /*32ff0*/  STL [R1+0x8f0], R153 ;  /* 0x0008f09901007387 */ /* 0x0003e20000100800 */
[----:B0-----:R-:W-:-:S03]  /*33000*/  F2FP.SATFINITE.E4M3.F32.PACK_AB_MERGE_C R152, R169, R170, RZ ;  /* 0x000000aaa998723e */ /* 0x001fc600048070ff */
[----:B------:R0:W-:Y:S04]  /*33010*/  STL [R1+0xf5c], R2 ;  /* 0x000f5c0201007387 */ /* 0x0001e80000100800 */
[----:B------:R3:W-:Y:S01]  /*33020*/  STL [R1+0x8e8], R152 ;  /* 0x0008e89801007387 */ /* 0x0007e20000100800 */
[----:B-1----:R-:W-:Y:S01]  /*33030*/  F2FP.SATFINITE.E4M3.F32.PACK_AB_MERGE_C R153, R167, R168, RZ ;  /* 0x000000a8a799723e */ /* 0x002fe200048070ff */
[----:B0-----:R-:W-:Y:S01]  /*33040*/  VIADD R2, R2, UR5 ;  /* 0x0000000502027c36 */ /* 0x001fe20008000000 */
[----:B------:R-:W-:-:S03]  /*33050*/  ULDC UR5, c[0x0][0x248] ;  /* 0x0000920000057ab9 */ /* 0x000fc60000000800 */
[----:B------:R0:W-:Y:S01]  /*33060*/  STL [R1+0x914], R153 ;  /* 0x0009149901007387 */ /* 0x0001e20000100800 */
[----:B---3--:R-:W-:-:S03]  /*33070*/  F2FP.SATFINITE.E4M3.F32.PACK_AB_MERGE_C R152, R165, R166, RZ ;  /* 0x000000a6a598723e */ /* 0x008fc600048070ff */
[----:B------:R1:W-:Y:S04]  /*33080*/  STL [R1+0xf54], R2 ;  /* 0x000f540201007387 */ /* 0x0003e80000100800 */
[----:B------:R3:W-:Y:S01]  /*33090*/  STL [R1+0x90c], R152 ;  /* 0x00090c9801007387 */ /* 0x0007e20000100800 */
[----:B0-----:R-:W-:Y:S01]  /*330a0*/  F2FP.SATFINITE.E4M3.F32.PACK_AB_MERGE_C R153, R163, R164, RZ ;  /* 0x000000a4a399723e */ /* 0x001fe200048070ff */
[----:B-1----:R-:W-:Y:S01]  /*330b0*/  VIADD R2, R2, UR5 ;  /* 0x0000000502027c36 */ /* 0x002fe20008000000 */
        /* <DEDUP_REMOVED lines=8> */
[----:B------:R-:W-:Y:S01]  /*33140*/  STL [R1+0x924], R153 ;  /* 0x0009249901007387 */ /* 0x000fe20000100800 */
[----:B---3--:R-:W-:-:S03]  /*33150*/  F2FP.SATFINITE.E4M3.F32.PACK_AB_MERGE_C R152, R157, R158, RZ ;  /* 0x0000009e9d98723e */ /* 0x008fc600048070ff */
[----:B------:R-:W-:Y:S04]  /*33160*/  STL [R1+0xf44], R2 ;  /* 0x000f440201007387 */ /* 0x000fe80000100800 */
[----:B------:R0:W-:Y:S02]  /*33170*/  STL [R1+0x91c], R152 ;  /* 0x00091c9801007387 */ /* 0x0001e40000100800 */
[----:B0-----:R-:W-:Y:S02]  /*33180*/  F2FP.SATFINITE.E4M3.F32.PACK_AB_MERGE_C R152, R10, R12, RZ ;  /* 0x0000000c0a98723e */ /* 0x001fe400048070ff */
[----:B------:R-:W3:Y:S04]  /*33190*/  LDL.LU R12, [R1+0x200] ;  /* 0x00020000010c7983 */ /* 0x000ee80000300800 */
[----:B------:R-:W3:Y:S01]  /*331a0*/  LDL.LU R10, [R1+0x204] ;  /* 0x00020400010a7983 */ /* 0x000ee20000300800 */
[----:B------:R-:W-:Y:S01]  /*331b0*/  VIADD R2, R2, UR5 ;  /* 0x0000000502027c36 */ /* 0x000fe20008000000 */
[----:B------:R-:W-:Y:S01]  /*331c0*/  ULDC UR5, c[0x0][0x248] ;  /* 0x0000920000057ab9 */ /* 0x000fe20000000800 */
[----:B------:R-:W-:Y:S01]  /*331d0*/  F2FP.SATFINITE.E4M3.F32.PACK_AB_MERGE_C R23, R23, R156, RZ ;  /* 0x0000009c1717723e */ /* 0x000fe200048070ff */
[----:B------:R-:W-:Y:S04]  /*331e0*/  STL [R1+0x910], R152 ;  /* 0x0009109801007387 */ /* 0x000fe80000100800 */
[----:B------:R0:W-:Y:S04]  /*331f0*/  STL [R1+0xf3c], R2 ;  /* 0x000f3c0201007387 */ /* 0x0001e80000100800 */
[----:B------:R-:W-:Y:S01]  /*33200*/  STL [R1+0x908], R23 ;  /* 0x0009081701007387 */ /* 0x000fe20000100800 */
[----:B0-----:R-:W-:Y:S01]  /*33210*/  VIADD R2, R2, UR5 ;  /* 0x0000000502027c36 */ /* 0x001fe20008000000 */
[----:B------:R-:W-:Y:S01]  /*33220*/  ULDC UR5, c[0x0][0x248] ;  /* 0x0000920000057ab9 */ /* 0x000fe20000000800 */
[----:B--2---:R-:W-:-:S05]  /*33230*/  F2FP.SATFINITE.E4M3.F32.PACK_AB_MERGE_C R21, R21, R22, RZ ;  /* 0x000000161515723e */ /* 0x004fca00048070ff */
[----:B------:R-:W-:Y:S01]  /*33240*/  STL [R1+0x934], R21 ;  /* 0x0009341501007387 */ /* 0x000fe20000100800 */
[----:B------:R-:W-:-:S03]  /*33250*/  F2FP.SATFINITE.E4M3.F32.PACK_AB_MERGE_C R19, R19, R20, RZ ;  /* 0x000000141313723e */ /* 0x000fc600048070ff */
[----:B------:R0:W-:Y:S01]  /*33260*/  STL [R1+0xf34], R2 ;  /* 0x000f340201007387 */ /* 0x0001e20000100800 */
[----:B------:R-:W-:Y:S01]  /*33270*/  F2FP.SATFINITE.E4M3.F32.PACK_AB_MERGE_C R17, R17, R18, RZ ;  /* 0x000000121111723e */ /* 0x000fe200048070ff */
[----:B0-----:R-:W-:Y:S02]  /*33280*/  VIADD R2, R2, UR5 ;  /* 0x0000000502027c36 */ /* 0x001fe40008000000 */
[----:B------:R-:W-:Y:S01]  /*33290*/  STL [R1+0x92c], R19 ;  /* 0x00092c1301007387 */ /* 0x000fe20000100800 */
[----:B------:R-:W-:Y:S01]  /*332a0*/  ULDC UR5, c[0x0][0x248] ;  /* 0x0000920000057ab9 */ /* 0x000fe20000000800 */
[----:B------:R-:W-:Y:S02]  /*332b0*/  F2FP.SATFINITE.E4M3.F32.PACK_AB_MERGE_C R14, R14, R16, RZ ;  /* 0x000000100e0e723e */ /* 0x000fe400048070ff */
[----:B------:R-:W-:Y:S04]  /*332c0*/  STL [R1+0x920], R17 ;  /* 0x0009201101007387 */ /* 0x000fe80000100800 */
[----:B------:R0:W-:Y:S04]  /*332d0*/  STL [R1+0xf2c], R2 ;  /* 0x000f2c0201007387 */ /* 0x0001e80000100800 */
[----:B------:R1:W-:Y:S04]  /*332e0*/  STL [R1+0x918], R14 ;  /* 0x0009180e01007387 */ /* 0x0003e80000100800 */
[----:B------:R-:W2:Y:S01]  /*332f0*/  LDL.LU R174, [R1+0x208] ;  /* 0x0002080001ae7983 */ /* 0x000ea20000300800 */
[----:B0-----:R-:W-:Y:S01]  /*33300*/  VIADD R2, R2, UR5 ;  /* 0x0000000502027c36 */ /* 0x001fe20008000000 */
[----:B------:R-:W-:-:S02]  /*33310*/  ULDC UR5, c[0x0][0x248] ;  /* 0x0000920000057ab9 */ /* 0x000fc40000000800 */
[----:B------:R-:W2:Y:S04]  /*33320*/  LDL.LU R173, [R1+0x20c] ;  /* 0x00020c0001ad7983 */ /* 0x000ea80000300800 */
[----:B------:R-:W4:Y:S04]  /*33330*/  LDL.LU R172, [R1+0x210] ;  /* 0x0002100001ac7983 */ /* 0x000f280000300800 */
[----:B------:R-:W4:Y:S04]  /*33340*/  LDL.LU R171, [R1+0x214] ;  /* 0x0002140001ab7983 */ /* 0x000f280000300800 */
[----:B------:R-:W4:Y:S04]  /*33350*/  LDL.LU R170, [R1+0x218] ;  /* 0x0002180001aa7983 */ /* 0x000f280000300800 */
[----:B------:R-:W-:Y:S04]  /*33360*/  STL [R1+0xf24], R2 ;  /* 0x000f240201007387 */ /* 0x000fe80000100800 */
        /* <DEDUP_REMOVED lines=12> */
[----:B-1----:R-:W4:Y:S01]  /*33430*/  LDL.LU R14, [R1+0x24c] ;  /* 0x00024c00010e7983 */ /* 0x002f220000300800 */
[----:B---3--:R-:W-:-:S03]  /*33440*/  F2FP.SATFINITE.E4M3.F32.PACK_AB_MERGE_C R10, R10, R12, RZ ;  /* 0x0000000c0a0a723e */ /* 0x008fc600048070ff */
[----:B------:R-:W3:Y:S04]  /*33450*/  LDL.LU R158, [R1+0x250] ;  /* 0x00025000019e7983 */ /* 0x000ee80000300800 */
[----:B------:R-:W3:Y:S04]  /*33460*/  LDL.LU R157, [R1+0x254] ;  /* 0x00025400019d7983 */ /* 0x000ee80000300800 */
[----:B------:R0:W-:Y:S04]  /*33470*/  STL [R1+0x944], R10 ;  /* 0x0009440a01007387 */ /* 0x0001e80000100800 */
[----:B------:R-:W3:Y:S04]  /*33480*/  LDL.LU R156, [R1+0x258] ;  /* 0x00025800019c7983 */ /* 0x000ee80000300800 */
        /* <DEDUP_REMOVED lines=8> */
[----:B0-----:R-:W3:Y:S01]  /*33510*/  LDL.LU R10, [R1+0x27c] ;  /* 0x00027c00010a7983 */ /* 0x001ee20000300800 */
[----:B------:R-:W-:Y:S01]  /*33520*/  VIADD R2, R2, UR5 ;  /* 0x0000000502027c36 */ /* 0x000fe20008000000 */
[----:B------:R-:W-:Y:S01]  /*33530*/  ULDC UR5, c[0x0][0x248] ;  /* 0x0000920000057ab9 */ /* 0x000fe20000000800 */
[----:B--2---:R-:W-:-:S05]  /*33540*/  F2FP.SATFINITE.E4M3.F32.PACK_AB_MERGE_C R152, R173, R174, RZ ;  /* 0x000000aead98723e */ /* 0x004fca00048070ff */
        /* <DEDUP_REMOVED lines=10> */
[----:B--2---:R-:W-:-:S03]  /*335f0*/  F2FP.SATFINITE.E4M3.F32.PACK_AB_MERGE_C R152, R165, R166, RZ ;  /* 0x000000a6a598723e */ /* 0x004fc600048070ff */
[----:B------:R1:W-:Y:S04]  /*33600*/  STL [R1+0xf14], R2 ;  /* 0x000f140201007387 */ /* 0x0003e80000100800 */
[----:B------:R2:W-:Y:S01]  /*33610*/  STL [R1+0x9b8], R152 ;  /* 0x0009b89801007387 */ /* 0x0005e20000100800 */
[----:B0-----:R-:W-:Y:S01]  /*33620*/  F2FP.SATFINITE.E4M3.F32.PACK_AB_MERGE_C R153, R163, R164, RZ ;  /* 0x000000a4a399723e */ /* 0x001fe200048070ff */
[----:B-1----:R-:W-:Y:S01]  /*33630*/  VIADD R2, R2, UR5 ;  /* 0x0000000502027c36 */ /* 0x002fe20008000000 */
[----:B------:R-:W-:-:S03]  /*33640*/  ULDC UR5, c[0x0][0x248] ;  /* 0x0000920000057ab9 */ /* 0x000fc60000000800 */
[----:B------:R-:W-:Y:S01]  /*33650*/  STL [R1+0x940], R153 ;  /* 0x0009409901007387 */ /* 0x000fe20000100800 */
[----:B--2---:R-:W-:-:S03]  /*33660*/  F2FP.SATFINITE.E4M3.F32.PACK_AB_MERGE_C R152, R161, R162, RZ ;  /* 0x000000a2a198723e */ /* 0x004fc600048070ff */
[----:B------:R0:W-:Y:S04]  /*33670*/  STL [R1+0xf0c], R2 ;  /* 0x000f0c0201007387 */ /* 0x0001e80000100800 */
[----:B------:R1:W-:Y:S01]  /*33680*/  STL [R1+0x938], R152 ;  /* 0x0009389801007387 */ /* 0x0003e20000100800 */
[----:B0-----:R-:W-:Y:S01]  /*33690*/  VIADD R2, R2, UR5 ;  /* 0x0000000502027c36 */ /* 0x001fe20008000000 */
[----:B------:R-:W-:Y:S01]  /*336a0*/  ULDC UR5, c[0x0][0x248] ;  /* 0x0000920000057ab9 */ /* 0x000fe20000000800 */
[----:B-1----:R-:W-:Y:S02]  /*336b0*/  F2FP.SATFINITE.E4M3.F32.PACK_AB_MERGE_C R152, R159, R160, RZ ;  /* 0x000000a09f98723e */ /* 0x002fe400048070ff */
[----:B------:R-:W-:-:S03]  /*336c0*/  F2FP.SATFINITE.E4M3.F32.PACK_AB_MERGE_C R14, R14, R16, RZ ;  /* 0x000000100e0e723e */ /* 0x000fc600048070ff */
[----:B------:R3:W-:Y:S04]  /*336d0*/  STL [R1+0xa2c], R152 ;  /* 0x000a2c9801007387 */ /* 0x0007e80000100800 */
[----:B------:R0:W-:Y:S04]  /*336e0*/  STL [R1+0xf04], R2 ;  /* 0x000f040201007387 */ /* 0x0001e80000100800 */
[----:B------:R-:W2:Y:S04]  /*336f0*/  LDL.LU R16, [R1+0x280] ;  /* 0x0002800001107983 */ /* 0x000ea80000300800 */
[----:B------:R1:W-:Y:S01]  /*33700*/  STL [R1+0x9f4], R14 ;  /* 0x0009f40e01007387 */ /* 0x0003e20000100800 */
[----:B---3--:R-:W-:Y:S01]  /*33710*/  F2FP.SATFINITE.E4M3.F32.PACK_AB_MERGE_C R152, R157, R158, RZ ;  /* 0x0000009e9d98723e */ /* 0x008fe200048070ff */
[----:B0-----:R-:W-:Y:S01]  /*33720*/  VIADD R2, R2, UR5 ;  /* 0x0000000502027c36 */ /* 0x001fe20008000000 */
[----:B------:R-:W-:Y:S01]  /*33730*/  ULDC UR5, c[0x0][0x248] ;  /* 0x0000920000057ab9 */ /* 0x000fe20000000800 */
[----:B-1----:R-:W2:Y:S01]  /*33740*/  LDL.LU R14, [R1+0x284] ;  /* 0x00028400010e7983 */ /* 0x002ea20000300800 */
[----:B------:R-:W-:-:S02]  /*33750*/  F2FP.SATFINITE.E4M3.F32.PACK_AB_MERGE_C R23, R23, R156, RZ ;  /* 0x0000009c1717723e */ /* 0x000fc400048070ff */
[----:B------:R-:W-:Y:S01]  /*33760*/  F2FP.SATFINITE.E4M3.F32.PACK_AB_MERGE_C R21, R21, R22, RZ ;  /* 0x000000161515723e */ /* 0x000fe200048070ff */
[----:B------:R-:W-:Y:S04]  /*33770*/  STL [R1+0x9b4], R152 ;  /* 0x0009b49801007387 */ /* 0x000fe80000100800 */
[----:B------:R0:W-:Y:S01]  /*33780*/  STL [R1+0xefc], R2 ;  /* 0x000efc0201007387 */ /* 0x0001e20000100800 */
[----:B------:R-:W-:-:S03]  /*33790*/  F2FP.SATFINITE.E4M3.F32.PACK_AB_MERGE_C R19, R19, R20, RZ ;  /* 0x000000141313723e */ /* 0x000fc600048070ff */
[----:B------:R-:W-:Y:S01]  /*337a0*/  STL [R1+0x97c], R23 ;  /* 0x00097c1701007387 */ /* 0x000fe20000100800 */
[----:B0-----:R-:W-:Y:S01]  /*337b0*/  VIADD R2, R2, UR5 ;  /* 0x0000000502027c36 */ /* 0x001fe20008000000 */
[----:B------:R-:W-:Y:S02]  /*337c0*/  ULDC UR5, c[0x0][0x248] ;  /* 0x0000920000057ab9 */ /* 0x000fe40000000800 */
        /* <DEDUP_REMOVED lines=47> */
[----:B---3--:R-:W-:-:S02]  /*33ac0*/  F2FP.SATFINITE.E4M3.F32.PACK_AB_MERGE_C R152, R173, R174, RZ ;  /* 0x000000aead98723e */ /* 0x008fc400048070ff */
[----:B----4-:R-:W-:-:S03]  /*33ad0*/  F2FP.SATFINITE.E4M3.F32.PACK_AB_MERGE_C R153, R171, R172, RZ ;  /* 0x000000acab99723e */ /* 0x010fc600048070ff */
[----:B------:R0:W-:Y:S04]  /*33ae0*/  STL [R1+0x9ec], R152 ;  /* 0x0009ec9801007387 */ /* 0x0001e80000100800 */
        /* <DEDUP_REMOVED lines=39> */
[----:B------:R0:W-:Y:S01]  /*33d60*/  STL [R1+0xe24], R2 ;  /* 0x000e240201007387 */ /* 0x0001e20000100800 */
[----:B------:R-:W-:-:S03]  /*33d70*/  F2FP.SATFINITE.E4M3.F32.PACK_AB_MERGE_C R17, R17, R18, RZ ;  /* 0x000000121111723e */ /* 0x000fc600048070ff */
[----:B------:R-:W-:Y:S01]  /*33d80*/  STL [R1+0x9e0], R19 ;  /* 0x0009e01301007387 */ /* 0x000fe20000100800 */
[----:B0-----:R-:W-:Y:S01]  /*33d90*/  VIADD R2, R2, UR5 ;  /* 0x0000000502027c36 */ /* 0x001fe20008000000 */
[----:B------:R-:W-:Y:S02]  /*33da0*/  F2FP.SATFINITE.E4M3.F32.PACK_AB_MERGE_C R14, R14, R16, RZ ;  /* 0x000000100e0e723e */ /* 0x000fe400048070ff */
[----:B------:R-:W-:Y:S01]  /*33db0*/  STL [R1+0x9a0], R17 ;  /* 0x0009a01101007387 */ /* 0x000fe20000100800 */
[----:B------:R-:W-:-:S03]  /*33dc0*/  ULDC UR5, c[0x0][0x248] ;  /* 0x0000920000057ab9 */ /* 0x000fc60000000800 */
        /* <DEDUP_REMOVED lines=57> */
[----:B------:R-:W-:Y:S04]  /*34160*/  STL [R1+0x998], R152 ;  /* 0x0009989801007387 */ /* 0x000fe80000100800 */
[----:B------:R0:W-:Y:S04]  /*34170*/  STL [R1+0xdfc], R2 ;  /* 0x000dfc0201007387 */ /* 0x0001e80000100800 */
[----:B------:R-:W2:Y:S01]  /*34180*/  LDL.LU R16, [R1+0x380] ;  /* 0x0003800001107983 */ /* 0x000ea20000300800 */
[----:B---3--:R-:W-:-:S03]  /*34190*/  F2FP.SATFINITE.E4M3.F32.PACK_AB_MERGE_C R153, R161, R162, RZ ;  /* 0x000000a2a199723e */ /* 0x008fc600048070ff */
[----:B------:R1:W-:Y:S01]  /*341a0*/  STL [R1+0x960], R14 ;  /* 0x0009600e01007387 */ /* 0x0003e20000100800 */
[----:B0-----:R-:W-:Y:S01]  /*341b0*/  VIADD R2, R2, UR5 ;  /* 0x0000000502027c36 */ /* 0x001fe20008000000 */
[----:B------:R-:W-:Y:S01]  /*341c0*/  ULDC UR5, c[0x0][0x248] ;  /* 0x0000920000057ab9 */ /* 0x000fe20000000800 */
[----:B------:R-:W-:Y:S01]  /*341d0*/  F2FP.SATFINITE.E4M3.F32.PACK_AB_MERGE_C R152, R159, R160, RZ ;  /* 0x000000a09f98723e */ /* 0x000fe200048070ff */
[----:B-1----:R-:W2:Y:S04]  /*341e0*/  LDL.LU R14, [R1+0x384] ;  /* 0x00038400010e7983 */ /* 0x002ea80000300800 */
[----:B------:R-:W-:Y:S04]  /*341f0*/  STL [R1+0xa0c], R153 ;  /* 0x000a0c9901007387 */ /* 0x000fe80000100800 */
[----:B------:R0:W-:Y:S04]  /*34200*/  STL [R1+0xdf4], R2 ;  /* 0x000df40201007387 */ /* 0x0001e80000100800 */
[----:B------:R1:W-:Y:S01]  /*34210*/  STL [R1+0x9d4], R152 ;  /* 0x0009d49801007387 */ /* 0x0003e20000100800 */
[----:B------:R-:W-:Y:S01]  /*34220*/  F2FP.SATFINITE.E4M3.F32.PACK_AB_MERGE_C R23, R23, R156, RZ ;  /* 0x0000009c1717723e */ /* 0x000fe200048070ff */
[----:B0-----:R-:W-:Y:S01]  /*34230*/  VIADD R2, R2, UR5 ;  /* 0x0000000502027c36 */ /* 0x001fe20008000000 */
[----:B------:R-:W-:Y:S01]  /*34240*/  ULDC UR5, c[0x0][0x248] ;  /* 0x0000920000057ab9 */ /* 0x000fe20000000800 */
[----:B-1----:R-:W-:-:S02]  /*34250*/  F2FP.SATFINITE.E4M3.F32.PACK_AB_MERGE_C R152, R157, R158, RZ ;  /* 0x0000009e9d98723e */ /* 0x002fc400048070ff */
[----:B------:R-:W-:-:S03]  /*34260*/  F2FP.SATFINITE.E4M3.F32.PACK_AB_MERGE_C R21, R21, R22, RZ ;  /* 0x000000161515723e */ /* 0x000fc600048070ff */
[----:B------:R-:W-:Y:S04]  /*34270*/  STL [R1+0x994], R152 ;  /* 0x0009949801007387 */ /* 0x000fe80000100800 */
[----:B------:R0:W-:Y:S01]  /*34280*/  STL [R1+0xdec], R2 ;  /* 0x000dec0201007387 */ /* 0x0001e20000100800 */
[----:B------:R-:W-:-:S03]  /*34290*/  F2FP.SATFINITE.E4M3.F32.PACK_AB_MERGE_C R19, R19, R20, RZ ;  /* 0x000000141313723e */ /* 0x000fc600048070ff */
[----:B------:R-:W-:Y:S01]  /*342a0*/  STL [R1+0x95c], R23 ;  /* 0x00095c1701007387 */ /* 0x000fe20000100800 */
[----:B------:R-:W-:Y:S01]  /*342b0*/  F2FP.SATFINITE.E4M3.F32.PACK_AB_MERGE_C R17, R17, R18, RZ ;  /* 0x000000121111723e */ /* 0x000fe200048070ff */
[----:B0-----:R-:W-:Y:S01]  /*342c0*/  VIADD R2, R2, UR5 ;  /* 0x0000000502027c36 */ /* 0x001fe20008000000 */
[----:B------:R-:W-:Y:S01]  /*342d0*/  ULDC UR5, c[0x0][0x248] ;  /* 0x0000920000057ab9 */ /* 0x000fe20000000800 */
[----:B------:R-:W-:Y:S01]  /*342e0*/  STL [R1+0xa08], R21 ;  /* 0x000a081501007387 */ /* 0x000fe20000100800 */
[----:B------:R-:W-:-:S03]  /*342f0*/  F2FP.SATFINITE.E4M3.F32.PACK_AB_MERGE_C R10, R10, R12, RZ ;  /* 0x0000000c0a0a723e */ /* 0x000fc600048070ff */
[----:B------:R0:W-:Y:S04]  /*34300*/  STL [R1+0xde4], R2 ;  /* 0x000de40201007387 */ /* 0x0001e80000100800 */
        /* <DEDUP_REMOVED lines=54> */
[----:B---3--:R-:W-:-:S03]  /*34670*/  F2FP.SATFINITE.E4M3.F32.PACK_AB_MERGE_C R152, R165, R166, RZ ;  /* 0x000000a6a598723e */ /* 0x008fc600048070ff */
[----:B------:R-:W-:Y:S04]  /*34680*/  STL [R1+0xdc4], R2 ;  /* 0x000dc40201007387 */ /* 0x000fe80000100800 */
[----:B------:R0:W-:Y:S02]  /*34690*/  STL [R1+0x9c8], R152 ;  /* 0x0009c89801007387 */ /* 0x0001e40000100800 */
[----:B0-----:R-:W-:Y:S02]  /*346a0*/  F2FP.SATFINITE.E4M3.F32.PACK_AB_MERGE_C R152, R10, R12, RZ ;  /* 0x0000000c0a98723e */ /* 0x001fe400048070ff */
[----:B------:R-:W3:Y:S04]  /*346b0*/  LDL.LU R12, [R1] ;  /* 0x00000000010c7983 */ /* 0x000ee80000300800 */
[----:B------:R-:W3:Y:S01]  /*346c0*/  LDL.LU R10, [R1+0x4] ;  /* 0x00000400010a7983 */ /* 0x000ee20000300800 */
[----:B------:R-:W-:Y:S01]  /*346d0*/  VIADD R2, R2, UR5 ;  /* 0x0000000502027c36 */ /* 0x000fe20008000000 */
[----:B------:R-:W-:-:S02]  /*346e0*/  ULDC UR5, c[0x0][0x248] ;  /* 0x0000920000057ab9 */ /* 0x000fc40000000800 */
[----:B------:R0:W-:Y:S04]  /*346f0*/  STL [R1+0x988], R152 ;  /* 0x0009889801007387 */ /* 0x0001e80000100800 */
[----:B------:R1:W-:Y:S01]  /*34700*/  STL [R1+0xdbc], R2 ;  /* 0x000dbc0201007387 */ /* 0x0003e20000100800 */
[----:B0-----:R-:W-:Y:S01]  /*34710*/  F2FP.SATFINITE.E4M3.F32.PACK_AB_MERGE_C R152, R163, R164, RZ ;  /* 0x000000a4a398723e */ /* 0x001fe200048070ff */
[----:B-1----:R-:W-:-:S04]  /*34720*/  VIADD R2, R2, UR5 ;  /* 0x0000000502027c36 */ /* 0x002fc80008000000 */
[----:B------:R0:W-:Y:S01]  /*34730*/  STL [R1+0x950], R152 ;  /* 0x0009509801007387 */ /* 0x0001e20000100800 */
[----:B------:R-:W-:Y:S01]  /*34740*/  ULDC UR5, c[0x0][0x248] ;  /* 0x0000920000057ab9 */ /* 0x000fe20000000800 */
[----:B--2---:R-:W-:-:S05]  /*34750*/  F2FP.SATFINITE.E4M3.F32.PACK_AB_MERGE_C R153, R161, R162, RZ ;  /* 0x000000a2a199723e */ /* 0x004fca00048070ff */
[----:B------:R-:W-:Y:S01]  /*34760*/  STL [R1+0x9fc], R153 ;  /* 0x0009fc9901007387 */ /* 0x000fe20000100800 */
[----:B0-----:R-:W-:-:S03]  /*34770*/  F2FP.SATFINITE.E4M3.F32.PACK_AB_MERGE_C R152, R159, R160, RZ ;  /* 0x000000a09f98723e */ /* 0x001fc600048070ff */
[----:B------:R0:W-:Y:S04]  /*34780*/  STL [R1+0xdb4], R2 ;  /* 0x000db40201007387 */ /* 0x0001e80000100800 */
[----:B------:R1:W-:Y:S01]  /*34790*/  STL [R1+0x9c4], R152 ;  /* 0x0009c49801007387 */ /* 0x0003e20000100800 */
[----:B0-----:R-:W-:Y:S01]  /*347a0*/  VIADD R2, R2, UR5 ;  /* 0x0000000502027c36 */ /* 0x001fe20008000000 */
[----:B------:R-:W-:Y:S01]  /*347b0*/  ULDC UR5, c[0x0][0x248] ;  /* 0x0000920000057ab9 */ /* 0x000fe20000000800 */
[----:B-1----:R-:W-:Y:S02]  /*347c0*/  F2FP.SATFINITE.E4M3.F32.PACK_AB_MERGE_C R152, R157, R158, RZ ;  /* 0x0000009e9d98723e */ /* 0x002fe400048070ff */
[----:B------:R-:W-:-:S03]  /*347d0*/  F2FP.SATFINITE.E4M3.F32.PACK_AB_MERGE_C R23, R23, R156, RZ ;  /* 0x0000009c1717723e */ /* 0x000fc600048070ff */
[----:B------:R-:W-:Y:S04]  /*347e0*/  STL [R1+0x984], R152 ;  /* 0x0009849801007387 */ /* 0x000fe80000100800 */
[----:B------:R0:W-:Y:S01]  /*347f0*/  STL [R1+0xdac], R2 ;  /* 0x000dac0201007387 */ /* 0x0001e20000100800 */
[----:B------:R-:W-:-:S03]  /*34800*/  F2FP.SATFINITE.E4M3.F32.PACK_AB_MERGE_C R21, R21, R22, RZ ;  /* 0x000000161515723e */ /* 0x000fc600048070ff */
[----:B------:R-:W-:Y:S01]  /*34810*/  STL [R1+0x94c], R23 ;  /* 0x00094c1701007387 */ /* 0x000fe20000100800 */
[----:B0-----:R-:W-:Y:S01]  /*34820*/  VIADD R2, R2, UR5 ;  /* 0x0000000502027c36 */ /* 0x001fe20008000000 */
[----:B------:R-:W-:Y:S01]  /*34830*/  ULDC UR5, c[0x0][0x248] ;  /* 0x0000920000057ab9 */ /* 0x000fe20000000800 */
[----:B------:R-:W-:Y:S01]  /*34840*/  F2FP.SATFINITE.E4M3.F32.PACK_AB_MERGE_C R19, R19, R20, RZ ;  /* 0x000000141313723e */ /* 0x000fe200048070ff */
[----:B------:R-:W-:Y:S01]  /*34850*/  STL [R1+0x9f8], R21 ;  /* 0x0009f81501007387 */ /* 0x000fe20000100800 */
[----:B------:R-:W-:-:S03]  /*34860*/  F2FP.SATFINITE.E4M3.F32.PACK_AB_MERGE_C R17, R17, R18, RZ ;  /* 0x000000121111723e */ /* 0x000fc600048070ff */
[----:B------:R0:W-:Y:S04]  /*34870*/  STL [R1+0xda4], R2 ;  /* 0x000da40201007387 */ /* 0x0001e80000100800 */
[----:B------:R-:W-:Y:S01]  /*34880*/  STL [R1+0x9c0], R19 ;  /* 0x0009c01301007387 */ /* 0x000fe20000100800 */
[----:B------:R-:W-:Y:S01]  /*34890*/  F2FP.SATFINITE.E4M3.F32.PACK_AB_MERGE_C R14, R14, R16, RZ ;  /* 0x000000100e0e723e */ /* 0x000fe200048070ff */
[----:B0-----:R-:W-:Y:S02]  /*348a0*/  VIADD R2, R2, UR5 ;  /* 0x0000000502027c36 */ /* 0x001fe40008000000 */
        /* <DEDUP_REMOVED lines=17> */
[----:B------:R-:W4:Y:S01]  /*349c0*/  LDL.LU R164, [R1+0x30] ;  /* 0x0000300001a47983 */ /* 0x000f220000300800 */
[----:B---3--:R-:W-:-:S03]  /*349d0*/  F2FP.SATFINITE.E4M3.F32.PACK_AB_MERGE_C R10, R10, R12, RZ ;  /* 0x0000000c0a0a723e */ /* 0x008fc600048070ff */
        /* <DEDUP_REMOVED lines=17> */
[----:B-1----:R-:W3:Y:S04]  /*34af0*/  LDL.LU R14, [R1+0x74] ;  /* 0x00007400010e7983 */ /* 0x002ee80000300800 */
[----:B------:R-:W3:Y:S04]  /*34b00*/  LDL.LU R12, [R1+0x78] ;  /* 0x00007800010c7983 */ /* 0x000ee80000300800 */
[----:B0-----:R-:W3:Y:S01]  /*34b10*/  LDL.LU R10, [R1+0x7c] ;  /* 0x00007c00010a7983 */ /* 0x001ee20000300800 */
[----:B------:R-:W-:Y:S01]  /*34b20*/  VIADD R2, R2, UR5 ;  /* 0x0000000502027c36 */ /* 0x000fe20008000000 */
[----:B------:R-:W-:Y:S01]  /*34b30*/  ULDC UR5, c[0x0][0x248] ;  /* 0x0000920000057ab9 */ /* 0x000fe20000000800 */
[----:B--2---:R-:W-:-:S05]  /*34b40*/  F2FP.SATFINITE.E4M3.F32.PACK_AB_MERGE_C R152, R173, R174, RZ ;  /* 0x000000aead98723e */ /* 0x004fca00048070ff */
[----:B------:R0:W-:Y:S01]  /*34b50*/  STL [R1+0x490], R152 ;  /* 0x0004909801007387 */ /* 0x0001e20000100800 */
[----:B----4-:R-:W-:-:S05]  /*34b60*/  F2FP.SATFINITE.E4M3.F32.PACK_AB_MERGE_C R153, R171, R172, RZ ;  /* 0x000000acab99723e */ /* 0x010fca00048070ff */
        /* <DEDUP_REMOVED lines=10> */
[----:B---3--:R-:W-:-:S03]  /*34c10*/  F2FP.SATFINITE.E4M3.F32.PACK_AB_MERGE_C R153, R163, R164, RZ ;  /* 0x000000a4a399723e */ /* 0x008fc600048070ff */
[----:B------:R-:W-:Y:S01]  /*34c20*/  STL [R1+0x1030], R232 ;  /* 0x001030e801007387 */ /* 0x000fe20000100800 */
[----:B0-----:R-:W-:Y:S01]  /*34c30*/  VIADD R2, R2, UR5 ;  /* 0x0000000502027c36 */ /* 0x001fe20008000000 */
[----:B------:R-:W-:Y:S01]  /*34c40*/  ULDC UR5, c[0x0][0x248] ;  /* 0x0000920000057ab9 */ /* 0x000fe20000000800 */
[----:B------:R-:W-:Y:S01]  /*34c50*/  F2FP.SATFINITE.E4M3.F32.PACK_AB_MERGE_C R152, R161, R162, RZ ;  /* 0x000000a2a198723e */ /* 0x000fe200048070ff */
[----:B------:R0:W-:Y:S04]  /*34c60*/  STL [R1+0x478], R153 ;  /* 0x0004789901007387 */ /* 0x0001e80000100800 */
[----:B------:R1:W-:Y:S01]  /*34c70*/  STL [R1+0xd58], R2 ;  /* 0x000d580201007387 */ /* 0x0003e20000100800 */
[----:B0-----:R-:W-:-:S03]  /*34c80*/  F2FP.SATFINITE.E4M3.F32.PACK_AB_MERGE_C R153, R159, R160, RZ ;  /* 0x000000a09f99723e */ /* 0x001fc600048070ff */
[----:B------:R0:W-:Y:S01]  /*34c90*/  STL [R1+0x474], R152 ;  /* 0x0004749801007387 */ /* 0x0001e20000100800 */
[----:B-1----:R-:W-:Y:S01]  /*34ca0*/  VIADD R2, R2, UR5 ;  /* 0x0000000502027c36 */ /* 0x002fe20008000000 */
[----:B------:R-:W-:Y:S02]  /*34cb0*/  ULDC UR5, c[0x0][0x248] ;  /* 0x0000920000057ab9 */ /* 0x000fe40000000800 */
[----:B------:R-:W-:Y:S04]  /*34cc0*/  STL [R1+0x4a8], R153 ;  /* 0x0004a89901007387 */ /* 0x000fe80000100800 */
[----:B------:R1:W-:Y:S01]  /*34cd0*/  STL [R1+0xd40], R2 ;  /* 0x000d400201007387 */ /* 0x0003e20000100800 */
[----:B0-----:R-:W-:Y:S02]  /*34ce0*/  F2FP.SATFINITE.E4M3.F32.PACK_AB_MERGE_C R152, R157, R158, RZ ;  /* 0x0000009e9d98723e */ /* 0x001fe400048070ff */
[----:B------:R-:W-:-:S03]  /*34cf0*/  F2FP.SATFINITE.E4M3.F32.PACK_AB_MERGE_C R23, R23, R156, RZ ;  /* 0x0000009c1717723e */ /* 0x000fc600048070ff */
[----:B------:R-:W-:Y:S01]  /*34d00*/  STL [R1+0x4a0], R152 ;  /* 0x0004a09801007387 */ /* 0x000fe20000100800 */
[----:B-1----:R-:W-:Y:S01]  /*34d10*/  VIADD R2, R2, UR5 ;  /* 0x0000000502027c36 */ /* 0x002fe20008000000 */
[----:B------:R-:W-:Y:S01]  /*34d20*/  ULDC UR5, c[0x0][0x248] ;  /* 0x0000920000057ab9 */ /* 0x000fe20000000800 */
[----:B------:R-:W-:Y:S01]  /*34d30*/  F2FP.SATFINITE.E4M3.F32.PACK_AB_MERGE_C R21, R21, R22, RZ ;  /* 0x000000161515723e */ /* 0x000fe200048070ff */
[----:B------:R-:W-:Y:S04]  /*34d40*/  STL [R1+0x498], R23 ;  /* 0x0004981701007387 */ /* 0x000fe80000100800 */
[----:B------:R0:W-:Y:S01]  /*34d50*/  STL [R1+0xd30], R2 ;  /* 0x000d300201007387 */ /* 0x0001e20000100800 */
[----:B------:R-:W-:-:S03]  /*34d60*/  F2FP.SATFINITE.E4M3.F32.PACK_AB_MERGE_C R19, R19, R20, RZ ;  /* 0x000000141313723e */ /* 0x000fc600048070ff */
[----:B------:R-:W-:Y:S01]  /*34d70*/  STL [R1+0x48c], R21 ;  /* 0x00048c1501007387 */ /* 0x000fe20000100800 */
[----:B0-----:R-:W-:Y:S01]  /*34d80*/  VIADD R2, R2, UR5 ;  /* 0x0000000502027c36 */ /* 0x001fe20008000000 */
[----:B------:R-:W-:Y:S01]  /*34d90*/  ULDC UR5, c[0x0][0x248] ;  /* 0x0000920000057ab9 */ /* 0x000fe20000000800 */
[----:B------:R-:W-:Y:S01]  /*34da0*/  F2FP.SATFINITE.E4M3.F32.PACK_AB_MERGE_C R17, R17, R18, RZ ;  /* 0x000000121111723e */ /* 0x000fe200048070ff */
[----:B------:R-:W-:Y:S04]  /*34db0*/  STL [R1+0x4b8], R19 ;  /* 0x0004b81301007387 */ /* 0x000fe80000100800 */
[----:B------:R0:W-:Y:S01]  /*34dc0*/  STL [R1+0xd20], R2 ;  /* 0x000d200201007387 */ /* 0x0001e20000100800 */
[----:B------:R-:W-:-:S03]  /*34dd0*/  F2FP.SATFINITE.E4M3.F32.PACK_AB_MERGE_C R14, R14, R16, RZ ;  /* 0x000000100e0e723e */ /* 0x000fc600048070ff */
[----:B------:R-:W-:Y:S01]  /*34de0*/  STL [R1+0x4b0], R17 ;  /* 0x0004b01101007387 */ /* 0x000fe20000100800 */
[----:B------:R-:W-:Y:S01]  /*34df0*/  F2FP.SATFINITE.E4M3.F32.PACK_AB_MERGE_C R10, R10, R12, RZ ;  /* 0x0000000c0a0a723e */ /* 0x000fe200048070ff */
[----:B0-----:R-:W-:Y:S02]  /*34e00*/  VIADD R2, R2, UR5 ;  /* 0x0000000502027c36 */ /* 0x001fe40008000000 */
[----:B------:R-:W-:Y:S01]  /*34e10*/  STL [R1+0x4a4], R14 ;  /* 0x0004a40e01007387 */ /* 0x000fe20000100800 */
[----:B------:R-:W-:-:S03]  /*34e20*/  ULDC UR5, c[0x0][0x248] ;  /* 0x0000920000057ab9 */ /* 0x000fc60000000800 */
[----:B------:R0:W-:Y:S04]  /*34e30*/  STL [R1+0xd08], R2 ;  /* 0x000d080201007387 */ /* 0x0001e80000100800 */
[----:B------:R1:W-:Y:S04]  /*34e40*/  STL [R1+0x49c], R10 ;  /* 0x00049c0a01007387 */ /* 0x0003e80000100800 */
[----:B------:R-:W2:Y:S04]  /*34e50*/  LDL.LU R176, [R1+0x80] ;  /* 0x0000800001b07983 */ /* 0x000ea80000300800 */
[----:B------:R-:W2:Y:S01]  /*34e60*/  LDL.LU R175, [R1+0x84] ;  /* 0x0000840001af7983 */ /* 0x000ea20000300800 */
[----:B0-----:R-:W-:Y:S01]  /*34e70*/  VIADD R2, R2, UR5 ;  /* 0x0000000502027c36 */ /* 0x001fe20008000000 */
[----:B------:R-:W-:-:S02]  /*34e80*/  ULDC UR5, c[0x0][0x248] ;  /* 0x0000920000057ab9 */ /* 0x000fc40000000800 */
[----:B------:R-:W3:Y:S04]  /*34e90*/  LDL.LU R174, [R1+0x88] ;  /* 0x0000880001ae7983 */ /* 0x000ee80000300800 */
        /* <DEDUP_REMOVED lines=30> */
[----:B0-----:R-:W-:Y:S01]  /*35080*/  VIADD R2, R2, UR5 ;  /* 0x0000000502027c36 */ /* 0x001fe20008000000 */
[----:B------:R-:W-:Y:S01]  /*35090*/  ULDC UR5, c[0x0][0x248] ;  /* 0x0000920000057ab9 */ /* 0x000fe20000000800 */
[----:B--2---:R-:W-:-:S05]  /*350a0*/  F2FP.SATFINITE.E4M3.F32.PACK_AB_MERGE_C R153, R175, R176, RZ ;  /* 0x000000b0af99723e */ /* 0x004fca00048070ff */
[----:B------:R4:W-:Y:S01]  /*350b0*/  STL [R1+0x4c8], R153 ;  /* 0x0004c89901007387 */ /* 0x0009e20000100800 */
[----:B---3--:R-:W-:Y:S02]  /*350c0*/  F2FP.SATFINITE.E4M3.F32.PACK_AB_MERGE_C R152, R173, R174, RZ ;  /* 0x000000aead98723e */ /* 0x008fe400048070ff */
[----:B----4-:R-:W-:-:S03]  /*350d0*/  F2FP.SATFINITE.E4M3.F32.PACK_AB_MERGE_C R153, R171, R172, RZ ;  /* 0x000000acab99723e */ /* 0x010fc600048070ff */
[----:B------:R0:W-:Y:S04]  /*350e0*/  STL [R1+0x4c0], R152 ;  /* 0x0004c09801007387 */ /* 0x0001e80000100800 */
[----:B------:R-:W-:Y:S04]  /*350f0*/  STL [R1+0x4b4], R153 ;  /* 0x0004b49901007387 */ /* 0x000fe80000100800 */
[----:B------:R1:W-:Y:S01]  /*35100*/  STL [R1+0xce8], R2 ;  /* 0x000ce80201007387 */ /* 0x0003e20000100800 */
[----:B0-----:R-:W-:Y:S01]  /*35110*/  F2FP.SATFINITE.E4M3.F32.PACK_AB_MERGE_C R152, R169, R170, RZ ;  /* 0x000000aaa998723e */ /* 0x001fe200048070ff */
[----:B-1----:R-:W-:Y:S01]  /*35120*/  VIADD R2, R2, UR5 ;  /* 0x0000000502027c36 */ /* 0x002fe20008000000 */
[----:B------:R-:W-:-:S03]  /*35130*/  F2FP.SATFINITE.E4M3.F32.PACK_AB_MERGE_C R153, R167, R168, RZ ;  /* 0x000000a8a799723e */ /* 0x000fc600048070ff */
[----:B------:R0:W-:Y:S01]  /*35140*/  STL [R1+0x4ac], R152 ;  /* 0x0004ac9801007387 */ /* 0x0001e20000100800 */
[----:B------:R-:W-:-:S03]  /*35150*/  ULDC UR5, c[0x0][0x248] ;  /* 0x0000920000057ab9 */ /* 0x000fc60000000800 */
[----:B------:R1:W-:Y:S04]  /*35160*/  STL [R1+0x4d8], R153 ;  /* 0x0004d89901007387 */ /* 0x0003e80000100800 */
[----:B------:R2:W-:Y:S01]  /*35170*/  STL [R1+0xcd8], R2 ;  /* 0x000cd80201007387 */ /* 0x0005e20000100800 */
[----:B0-----:R-:W-:Y:S02]  /*35180*/  F2FP.SATFINITE.E4M3.F32.PACK_AB_MERGE_C R152, R165, R166, RZ ;  /* 0x000000a6a598723e */ /* 0x001fe400048070ff */
[----:B-1----:R-:W-:Y:S01]  /*35190*/  F2FP.SATFINITE.E4M3.F32.PACK_AB_MERGE_C R153, R163, R164, RZ ;  /* 0x000000a4a399723e */ /* 0x002fe200048070ff */
[----:B--2---:R-:W-:Y:S02]  /*351a0*/  VIADD R2, R2, UR5 ;  /* 0x0000000502027c36 */ /* 0x004fe40008000000 */
[----:B------:R0:W-:Y:S01]  /*351b0*/  STL [R1+0x4d0], R152 ;  /* 0x0004d09801007387 */ /* 0x0001e20000100800 */
[----:B------:R-:W-:-:S03]  /*351c0*/  ULDC UR5, c[0x0][0x248] ;  /* 0x0000920000057ab9 */ /* 0x000fc60000000800 */
        /* <DEDUP_REMOVED lines=203> */
[----:B------:R-:W-:Y:S01]  /*35e80*/  F2FP.SATFINITE.E4M3.F32.PACK_AB_MERGE_C R10, R10, R12, RZ ;  /* 0x0000000c0a0a723e */ /* 0x000fe200048070ff */
[----:B------:R-:W-:Y:S01]  /*35e90*/  ULDC UR5, c[0x0][0x248] ;  /* 0x0000920000057ab9 */ /* 0x000fe20000000800 */
[----:B------:R-:W-:Y:S01]  /*35ea0*/  STL [R1+0x564], R14 ;  /* 0x0005640e01007387 */ /* 0x000fe20000100800 */
[----:B------:R-:W-:-:S03]  /*35eb0*/  F2FP.SATFINITE.E4M3.F32.PACK_AB_MERGE_C R12, R25, R24, RZ ;  /* 0x00000018190c723e */ /* 0x000fc600048070ff */
[----:B------:R0:W-:Y:S04]  /*35ec0*/  STL [R1+0xcb4], R2 ;  /* 0x000cb40201007387 */ /* 0x0001e80000100800 */
[----:B------:R1:W-:Y:S01]  /*35ed0*/  STL [R1+0x55c], R10 ;  /* 0x00055c0a01007387 */ /* 0x0003e20000100800 */
[----:B0-----:R-:W-:Y:S01]  /*35ee0*/  VIADD R2, R2, UR5 ;  /* 0x0000000502027c36 */ /* 0x001fe20008000000 */
[----:B------:R-:W-:Y:S01]  /*35ef0*/  ULDC UR5, c[0x0][0x248] ;  /* 0x0000920000057ab9 */ /* 0x000fe20000000800 */
[----:B-1----:R-:W-:Y:S01]  /*35f00*/  F2FP.SATFINITE.E4M3.F32.PACK_AB_MERGE_C R10, R27, R26, RZ ;  /* 0x0000001a1b0a723e */ /* 0x002fe200048070ff */
[----:B------:R0:W-:Y:S04]  /*35f10*/  STL [R1+0x588], R12 ;  /* 0x0005880c01007387 */ /* 0x0001e80000100800 */
[----:B------:R1:W-:Y:S04]  /*35f20*/  STL [R1+0xcbc], R2 ;  /* 0x000cbc0201007387 */ /* 0x0003e80000100800 */
[----:B------:R2:W-:Y:S01]  /*35f30*/  STL [R1+0x580], R10 ;  /* 0x0005800a01007387 */ /* 0x0005e20000100800 */
[----:B0-----:R-:W-:Y:S01]  /*35f40*/  F2FP.SATFINITE.E4M3.F32.PACK_AB_MERGE_C R12, R29, R28, RZ ;  /* 0x0000001c1d0c723e */ /* 0x001fe200048070ff */
[----:B-1----:R-:W-:Y:S01]  /*35f50*/  VIADD R2, R2, UR5 ;  /* 0x0000000502027c36 */ /* 0x002fe20008000000 */
[----:B------:R-:W-:Y:S01]  /*35f60*/  ULDC UR5, c[0x0][0x248] ;  /* 0x0000920000057ab9 */ /* 0x000fe20000000800 */
[----:B--2---:R-:W-:-:S02]  /*35f70*/  F2FP.SATFINITE.E4M3.F32.PACK_AB_MERGE_C R10, R31, R30, RZ ;  /* 0x0000001e1f0a723e */ /* 0x004fc400048070ff */
        /* <DEDUP_REMOVED lines=186> */
[----:B-1----:R-:W-:-:S04]  /*36b20*/  VIADD R2, R2, UR5 ;  /* 0x0000000502027c36 */ /* 0x002fc80008000000 */
[----:B------:R0:W-:Y:S01]  /*36b30*/  STL [R1+0x7f4], R12 ;  /* 0x0007f40c01007387 */ /* 0x0001e20000100800 */
[----:B------:R-:W-:Y:S01]  /*36b40*/  ULDC UR5, c[0x0][0x248] ;  /* 0x0000920000057ab9 */ /* 0x000fe20000000800 */
[----:B--2---:R-:W-:Y:S02]  /*36b50*/  F2FP.SATFINITE.E4M3.F32.PACK_AB_MERGE_C R10, R139, R138, RZ ;  /* 0x0000008a8b0a723e */ /* 0x004fe400048070ff */
[----:B------:R1:W-:Y:S04]  /*36b60*/  STL [R1+0xca0], R2 ;  /* 0x000ca00201007387 */ /* 0x0003e80000100800 */
[----:B------:R2:W-:Y:S04]  /*36b70*/  STL [R1+0x7bc], R10 ;  /* 0x0007bc0a01007387 */ /* 0x0005e80000100800 */
[----:B0-----:R-:W3:Y:S01]  /*36b80*/  LDL.LU R12, [R1+0x102c] ;  /* 0x00102c00010c7983 */ /* 0x001ee20000300800 */
[----:B-1----:R-:W-:Y:S01]  /*36b90*/  VIADD R2, R2, UR5 ;  /* 0x0000000502027c36 */ /* 0x002fe20008000000 */
[----:B------:R-:W-:Y:S01]  /*36ba0*/  ULDC UR5, c[0x0][0x248] ;  /* 0x0000920000057ab9 */ /* 0x000fe20000000800 */
[----:B--2---:R-:W-:-:S02]  /*36bb0*/  F2FP.SATFINITE.E4M3.F32.PACK_AB_MERGE_C R10, R141, R140, RZ ;  /* 0x0000008c8d0a723e */ /* 0x004fc400048070ff */
[----:B------:R-:W-:-:S03]  /*36bc0*/  F2FP.SATFINITE.E4M3.F32.PACK_AB_MERGE_C R14, R143, R142, RZ ;  /* 0x0000008e8f0e723e */ /* 0x000fc600048070ff */
[----:B------:R0:W-:Y:S04]  /*36bd0*/  STL [R1+0x5c8], R10 ;  /* 0x0005c80a01007387 */ /* 0x0001e80000100800 */
[----:B------:R1:W-:Y:S01]  /*36be0*/  STL [R1+0xc38], R2 ;  /* 0x000c380201007387 */ /* 0x0003e20000100800 */
[----:B0-----:R-:W-:-:S03]  /*36bf0*/  VIADD R10, R2, UR5 ;  /* 0x00000005020a7c36 */ /* 0x001fc60008000000 */
[----:B------:R-:W-:Y:S01]  /*36c00*/  STL [R1+0x590], R14 ;  /* 0x0005900e01007387 */ /* 0x000fe20000100800 */
[----:B------:R-:W-:Y:S01]  /*36c10*/  ULDC UR5, c[0x0][0x248] ;  /* 0x0000920000057ab9 */ /* 0x000fe20000000800 */
[----:B-1----:R-:W-:-:S05]  /*36c20*/  F2FP.SATFINITE.E4M3.F32.PACK_AB_MERGE_C R2, R145, R144, RZ ;  /* 0x000000909102723e */ /* 0x002fca00048070ff */
[----:B------:R0:W-:Y:S02]  /*36c30*/  STL [R1+0x7f0], R2 ;  /* 0x0007f00201007387 */ /* 0x0001e40000100800 */
[----:B0-----:R-:W0:Y:S01]  /*36c40*/  S2R R2, SR_TID.X ;  /* 0x0000000000027919 */ /* 0x001e220000002100 */
[----:B------:R-:W-:Y:S02]  /*36c50*/  F2FP.SATFINITE.E4M3.F32.PACK_AB_MERGE_C R14, R147, R146, RZ ;  /* 0x00000092930e723e */ /* 0x000fe400048070ff */
[----:B------:R-:W-:Y:S01]  /*36c60*/  F2FP.SATFINITE.E4M3.F32.PACK_AB_MERGE_C R16, R149, R148, RZ ;  /* 0x000000949510723e */ /* 0x000fe200048070ff */
[----:B------:R-:W-:Y:S04]  /*36c70*/  STL [R1+0xc10], R10 ;  /* 0x000c100a01007387 */ /* 0x000fe80000100800 */
[----:B------:R1:W-:Y:S04]  /*36c80*/  STL [R1+0x7b8], R14 ;  /* 0x0007b80e01007387 */ /* 0x0003e80000100800 */
[----:B------:R-:W-:Y:S01]  /*36c90*/  STL [R1+0x5c4], R16 ;  /* 0x0005c41001007387 */ /* 0x000fe20000100800 */
[----:B-1----:R-:W-:Y:S01]  /*36ca0*/  VIADD R14, R10, UR5 ;  /* 0x000000050a0e7c36 */ /* 0x002fe20008000000 */
[----:B------:R-:W-:-:S04]  /*36cb0*/  ULDC UR5, c[0x0][0x248] ;  /* 0x0000920000057ab9 */ /* 0x000fc80000000800 */
[----:B------:R1:W-:Y:S02]  /*36cc0*/  STL [R1+0xb94], R14 ;  /* 0x000b940e01007387 */ /* 0x0003e40000100800 */
[----:B-1----:R-:W-:Y:S01]  /*36cd0*/  VIADD R14, R14, UR5 ;  /* 0x000000050e0e7c36 */ /* 0x002fe20008000000 */
[----:B------:R-:W-:Y:S01]  /*36ce0*/  ULDC UR5, c[0x0][0x248] ;  /* 0x0000920000057ab9 */ /* 0x000fe20000000800 */
[C---:B0-----:R-:W-:Y:S02]  /*36cf0*/  IMAD.SHL.U32 R10, R2.reuse, 0x10, RZ ;  /* 0x00000010020a7824 */ /* 0x041fe400078e00ff */
[----:B------:R-:W-:Y:S01]  /*36d00*/  IMAD.SHL.U32 R2, R2, 0x40, RZ ;  /* 0x0000004002027824 */ /* 0x000fe200078e00ff */
[----:B------:R0:W-:Y:S02]  /*36d10*/  STL [R1+0xb90], R14 ;  /* 0x000b900e01007387 */ /* 0x0001e40000100800 */
[----:B------:R-:W-:Y:S02]  /*36d20*/  LOP3.LUT R10, R10, 0xf0, RZ, 0xc0, !PT ;  /* 0x000000f00a0a7812 */ /* 0x000fe400078ec0ff */
[----:B------:R-:W-:Y:S01]  /*36d30*/  LOP3.LUT R2, R2, 0x400, RZ, 0xc0, !PT ;  /* 0x0000040002027812 */ /* 0x000fe200078ec0ff */
[----:B0-----:R-:W-:Y:S01]  /*36d40*/  VIADD R14, R14, UR5 ;  /* 0x000000050e0e7c36 */ /* 0x001fe20008000000 */
[----:B------:R-:W-:Y:S01]  /*36d50*/  ULDC UR5, c[0x0][0x248] ;  /* 0x0000920000057ab9 */ /* 0x000fe20000000800 */
[----:B------:R-:W-:-:S03]  /*36d60*/  F2FP.SATFINITE.E4M3.F32.PACK_AB_MERGE_C R16, R151, R150, RZ ;  /* 0x000000969710723e */ /* 0x000fc600048070ff */
[----:B------:R0:W-:Y:S01]  /*36d70*/  STL [R1+0xbbc], R14 ;  /* 0x000bbc0e01007387 */ /* 0x0001e20000100800 */
[----:B------:R-:W-:Y:S02]  /*36d80*/  IADD3 R232, R2, UR4, R10 ;  /* 0x0000000402e87c10 */ /* 0x000fe4000fffe00a */
[----:B------:R-:W-:Y:S01]  /*36d90*/  MOV R2, UR4 ;  /* 0x0000000400027c02 */ /* 0x000fe20008000f00 */
[----:B------:R-:W-:Y:S01]  /*36da0*/  STL [R1+0x58c], R16 ;  /* 0x00058c1001007387 */ /* 0x000fe20000100800 */
[----:B---3--:R-:W-:Y:S01]  /*36db0*/  ISETP.GE.AND P6, PT, R12, UR6, PT ;  /* 0x000000060c007c0c */ /* 0x008fe2000bfc6270 */
[----:B0-----:R-:W-:Y:S01]  /*36dc0*/  VIADD R14, R14, UR5 ;  /* 0x000000050e0e7c36 */ /* 0x001fe20008000000 */
[----:B------:R-:W-:Y:S01]  /*36dd0*/  ULDC UR5, c[0x0][0x248] ;  /* 0x0000920000057ab9 */ /* 0x000fe20000000800 */
[----:B------:R-:W-:Y:S01]  /*36de0*/  STL [R1+0x1040], R232 ;  /* 0x001040e801007387 */ /* 0x000fe20000100800 */
[----:B------:R-:W-:Y:S01]  /*36df0*/  ULDC UR6, c[0x0][0x22c] ;  /* 0x00008b0000067ab9 */ /* 0x000fe20000000800 */
[----:B------:R-:W-:Y:S01]  /*36e00*/  VIADD R10, R14, UR5 ;  /* 0x000000050e0a7c36 */ /* 0x000fe20008000000 */
[----:B------:R-:W-:Y:S01]  /*36e10*/  ULDC UR5, c[0x0][0x248] ;  /* 0x0000920000057ab9 */ /* 0x000fe20000000800 */
[----:B------:R0:W-:Y:S01]  /*36e20*/  STL [R1+0xbb8], R14 ;  /* 0x000bb80e01007387 */ /* 0x0001e20000100800 */
[----:B------:R-:W-:Y:S01]  /*36e30*/  VIADD R248, R0, 0x19d ;  /* 0x0000019d00f87836 */ /* 0x000fe20000000000 */
[----:B------:R-:W-:-:S02]  /*36e40*/  ULDC UR4, c[0x0][0x22c] ;  /* 0x00008b0000047ab9 */ /* 0x000fc40000000800 */
[----:B------:R-:W-:Y:S04]  /*36e50*/  STL [R1+0x46c], R2 ;  /* 0x00046c0201007387 */ /* 0x000fe80000100800 */
[----:B------:R1:W-:Y:S01]  /*36e60*/  STL [R1+0xc14], R10 ;  /* 0x000c140a01007387 */ /* 0x0003e20000100800 */
[----:B0-----:R-:W-:Y:S01]  /*36e70*/  VIADD R14, R10, UR5 ;  /* 0x000000050a0e7c36 */ /* 0x001fe20008000000 */
[----:B------:R-:W-:Y:S01]  /*36e80*/  ULDC UR5, c[0x0][0x248] ;  /* 0x0000920000057ab9 */ /* 0x000fe20000000800 */
[----:B-1----:R-:W-:-:S03]  /*36e90*/  VIADD R10, R0, 0xb1 ;  /* 0x000000b1000a7836 */ /* 0x002fc60000000000 */
[----:B------:R0:W-:Y:S01]  /*36ea0*/  STL [R1+0xc3c], R14 ;  /* 0x000c3c0e01007387 */ /* 0x0001e20000100800 */
[----:B------:R-:W-:Y:S01]  /*36eb0*/  VIADD R2, R0, 0x1ff ;  /* 0x000001ff00027836 */ /* 0x000fe20000000000 */
[----:B------:R-:W-:Y:S01]  /*36ec0*/  ISETP.LT.AND P0, PT, R10, UR7, !P6 ;  /* 0x000000070a007c0c */ /* 0x000fe2000f701270 */
[----:B0-----:R-:W-:Y:S01]  /*36ed0*/  VIADD R14, R14, UR5 ;  /* 0x000000050e0e7c36 */ /* 0x001fe20008000000 */
[----:B------:R-:W-:Y:S02]  /*36ee0*/  ULDC UR5, c[0x0][0x248] ;  /* 0x0000920000057ab9 */ /* 0x000fe40000000800 */
[----:B------:R-:W-:Y:S01]  /*36ef0*/  ISETP.LT.AND P5, PT, R2, UR8, !P6 ;  /* 0x0000000802007c0c */ /* 0x000fe2000f7a1270 */
[----:B------:R-:W-:Y:S01]  /*36f00*/  VIADD R2, R0, 0xb0 ;  /* 0x000000b000027836 */ /* 0x000fe20000000000 */
[----:B------:R-:W-:Y:S01]  /*36f10*/  ULDC UR8, c[0x0][0x22c] ;  /* 0x00008b0000087ab9 */ /* 0x000fe20000000800 */
[----:B------:R0:W-:Y:S06]  /*36f20*/  STL [R1+0xca4], R14 ;  /* 0x000ca40e01007387 */ /* 0x0001ec0000100800 */
[----:B------:R-:W-:-:S02]  /*36f30*/  @P0 LOP3.LUT R3, R3, 0x1000000, RZ, 0xfc, !PT ;  /* 0x0100000003030812 */ /* 0x000fc400078efcff */
[----:B------:R-:W-:Y:S01]  /*36f40*/  ISETP.LT.AND P0, PT, R2, UR6, !P6 ;  /* 0x0000000602007c0c */ /* 0x000fe2000f701270 */
[----:B0-----:R-:W-:Y:S01]  /*36f50*/  VIADD R14, R14, UR5 ;  /* 0x000000050e0e7c36 */ /* 0x001fe20008000000 */
[----:B------:R-:W-:Y:S01]  /*36f60*/  ULDC UR5, c[0x0][0x248] ;  /* 0x0000920000057ab9 */ /* 0x000fe20000000800 */
[----:B------:R-:W-:Y:S01]  /*36f70*/  VIADD R2, R0, 0xaf ;  /* 0x000000af00027836 */ /* 0x000fe20000000000 */
[----:B------:R-:W-:Y:S01]  /*36f80*/  LOP3.LUT R3, R3, 0xff7fffff, RZ, 0xc0, !PT ;  /* 0xff7fffff03037812 */ /* 0x000fe200078ec0ff */
[----:B------:R-:W-:Y:S01]  /*36f90*/  VIADD R10, R14, UR5 ;  /* 0x000000050e0a7c36 */ /* 0x000fe20008000000 */
[----:B------:R-:W-:Y:S01]  /*36fa0*/  STL [R1+0xccc], R14 ;  /* 0x000ccc0e01007387 */ /* 0x000fe20000100800 */
[----:B------:R-:W-:Y:S01]  /*36fb0*/  ULDC UR5, c[0x0][0x248] ;  /* 0x0000920000057ab9 */ /* 0x000fe20000000800 */
[----:B------:R-:W-:Y:S02]  /*36fc0*/  ULDC UR6, c[0x0][0x22c] ;  /* 0x00008b0000067ab9 */ /* 0x000fe40000000800 */
[----:B------:R0:W-:Y:S03]  /*36fd0*/  STL [R1+0xd1c], R10 ;  /* 0x000d1c0a01007387 */ /* 0x0001e60000100800 */
[----:B------:R-:W-:Y:S01]  /*36fe0*/  @P0 LOP3.LUT R3, R3, 0x800000, RZ, 0xfc, !PT ;  /* 0x0080000003030812 */ /* 0x000fe200078efcff */
[----:B0-----:R-:W-:Y:S01]  /*36ff0*/  VIADD R10, R10, UR5 ;  /* 0x000000050a0a7c36 */ /* 0x001fe20008000000 */
[----:B------:R-:W-:-:S04]  /*37000*/  ULDC UR5, c[0x0][0x248] ;  /* 0x0000920000057ab9 */ /* 0x000fc80000000800 */
[----:B------:R0:W-:Y:S01]  /*37010*/  STL [R1+0xd4c], R10 ;  /* 0x000d4c0a01007387 */ /* 0x0001e20000100800 */
[----:B------:R-:W-:Y:S01]  /*37020*/  ISETP.LT.AND P0, PT, R2, UR6, !P6 ;  /* 0x0000000602007c0c */ /* 0x000fe2000f701270 */
[----:B------:R-:W-:Y:S01]  /*37030*/  ULDC UR6, c[0x0][0x248] ;  /* 0x0000920000067ab9 */ /* 0x000fe20000000800 */
[----:B0-----:R-:W-:Y:S01]  /*37040*/  VIADD R10, R10, UR5 ;  /* 0x000000050a0a7c36 */ /* 0x001fe20008000000 */
[----:B------:R-:W-:-:S04]  /*37050*/  ULDC UR5, c[0x0][0x244] ;  /* 0x0000910000057ab9 */ /* 0x000fc80000000800 */
[----:B------:R0:W-:Y:S02]  /*37060*/  STL [R1+0xd74], R10 ;  /* 0x000d740a01007387 */ /* 0x0001e40000100800 */
[----:B0-----:R-:W-:Y:S01]  /*37070*/  VIADD R10, R10, UR6 ;  /* 0x000000060a0a7c36 */ /* 0x001fe20008000000 */
[----:B------:R-:W-:-:S03]  /*37080*/  ULDC UR6, c[0x0][0x248] ;  /* 0x0000920000067ab9 */ /* 0x000fc60000000800 */
[----:B------:R-:W-:Y:S01]  /*37090*/  VIADD R14, R10, UR6 ;  /* 0x000000060a0e7c36 */ /* 0x000fe20008000000 */
[----:B------:R0:W-:Y:S01]  /*370a0*/  STL [R1+0xe28], R10 ;  /* 0x000e280a01007387 */ /* 0x0001e20000100800 */
[----:B------:R-:W-:Y:S01]  /*370b0*/  LOP3.LUT R3, R3, 0xffbfffff, RZ, 0xc0, !PT ;  /* 0xffbfffff03037812 */ /* 0x000fe200078ec0ff */
[----:B------:R-:W-:Y:S01]  /*370c0*/  IMAD R2, R12, UR5, RZ ;  /* 0x000000050c027c24 */ /* 0x000fe2000f8e02ff */
[----:B------:R-:W-:Y:S01]  /*370d0*/  ULDC UR5, c[0x0][0x248] ;  /* 0x0000920000057ab9 */ /* 0x000fe20000000800 */
[----:B------:R1:W-:Y:S01]  /*370e0*/  STL [R1+0xe2c], R14 ;  /* 0x000e2c0e01007387 */ /* 0x0003e20000100800 */
[----:B------:R-:W-:-:S03]  /*370f0*/  ULDC.64 UR6, c[0x0][0x220] ;  /* 0x0000880000067ab9 */ /* 0x000fc60000000a00 */
[----:B------:R-:W2:Y:S01]  /*37100*/  LDL.LU R19, [R1+0x1028] ;  /* 0x0010280001137983 */ /* 0x000ea20000300800 */
[----:B------:R-:W-:Y:S01]  /*37110*/  @P0 LOP3.LUT R3, R3, 0x400000, RZ, 0xfc, !PT ;  /* 0x0040000003030812 */ /* 0x000fe200078efcff */
[----:B------:R-:W-:Y:S01]  /*37120*/  VIADD R12, R0, 0xae ;  /* 0x000000ae000c7836 */ /* 0x000fe20000000000 */
[----:B0-----:R-:W-:Y:S01]  /*37130*/  IADD3 R10, P0, R2, UR6, RZ ;  /* 0x00000006020a7c10 */ /* 0x001fe2000ff1e0ff */
[----:B------:R-:W-:Y:S01]  /*37140*/  ULDC UR6, c[0x0][0x248] ;  /* 0x0000920000067ab9 */ /* 0x000fe20000000800 */
[----:B-1----:R-:W-:Y:S01]  /*37150*/  VIADD R14, R14, UR5 ;  /* 0x000000050e0e7c36 */ /* 0x002fe20008000000 */
[----:B------:R-:W-:Y:S01]  /*37160*/  ULDC UR5, c[0x0][0x248] ;  /* 0x0000920000057ab9 */ /* 0x000fe20000000800 */
[----:B------:R-:W-:Y:S01]  /*37170*/  ISETP.LT.AND P1, PT, R12, UR8, !P6 ;  /* 0x000000080c007c0c */ /* 0x000fe2000f721270 */
[----:B------:R-:W-:Y:S01]  /*37180*/  VIADD R249, R0, 0x1bd ;  /* 0x000001bd00f97836 */ /* 0x000fe20000000000 */
[----:B------:R-:W-:Y:S01]  /*37190*/  LEA.HI.X.SX32 R2, R2, UR7, 0x1, P0 ;  /* 0x0000000702027c11 */ /* 0x000fe200080f0eff */
[----:B------:R0:W-:Y:S01]  /*371a0*/  STL [R1+0xe30], R14 ;  /* 0x000e300e01007387 */ /* 0x0001e20000100800 */
[----:B------:R-:W-:Y:S01]  /*371b0*/  IADD3 R12, P0, R13, R10, RZ ;  /* 0x0000000a0d0c7210 */ /* 0x000fe20007f1e0ff */
[----:B------:R-:W-:Y:S01]  /*371c0*/  ULDC UR7, c[0x0][0x22c] ;  /* 0x00008b0000077ab9 */ /* 0x000fe20000000800 */
[----:B------:R-:W-:Y:S01]  /*371d0*/  LOP3.LUT R3, R3, 0xffdfffff, RZ, 0xc0, !PT ;  /* 0xffdfffff03037812 */ /* 0x000fe200078ec0ff */
[C---:B------:R-:W-:Y:S01]  /*371e0*/  VIADD R143, R0.reuse, 0xac ;  /* 0x000000ac008f7836 */ /* 0x040fe20000000000 */
[----:B------:R-:W-:Y:S01]  /*371f0*/  LEA.HI.X.SX32 R13, R13, R2, 0x1, P0 ;  /* 0x000000020d0d7211 */ /* 0x000fe200000f0eff */
[----:B------:R-:W-:Y:S01]  /*37200*/  VIADD R27, R0, 0xab ;  /* 0x000000ab001b7836 */ /* 0x000fe20000000000 */
[----:B------:R-:W-:Y:S01]  /*37210*/  ULDC UR8, c[0x0][0x22c] ;  /* 0x00008b0000087ab9 */ /* 0x000fe20000000800 */
[----:B0-----:R-:W-:Y:S01]  /*37220*/  VIADD R14, R14, UR5 ;  /* 0x000000050e0e7c36 */ /* 0x001fe20008000000 */
[----:B------:R-:W-:-:S03]  /*37230*/  ULDC UR5, c[0x0][0x248] ;  /* 0x0000920000057ab9 */ /* 0x000fc60000000800 */
[----:B------:R-:W-:Y:S01]  /*37240*/  VIADD R16, R14, UR5 ;  /* 0x000000050e107c36 */ /* 0x000fe20008000000 */
[----:B------:R0:W-:Y:S01]  /*37250*/  STL [R1+0xe34], R14 ;  /* 0x000e340e01007387 */ /* 0x0001e20000100800 */
[----:B------:R-:W-:Y:S02]  /*37260*/  ULDC UR5, c[0x0][0x248] ;  /* 0x0000920000057ab9 */ /* 0x000fe40000000800 */
[----:B------:R-:W-:Y:S01]  /*37270*/  VIADD R18, R16, UR6 ;  /* 0x0000000610127c36 */ /* 0x000fe20008000000 */
[----:B------:R1:W-:Y:S01]  /*37280*/  STL [R1+0x1038], R12 ;  /* 0x0010380c01007387 */ /* 0x0003e20000100800 */
[----:B------:R-:W-:Y:S01]  /*37290*/  @P1 LOP3.LUT R3, R3, 0x200000, RZ, 0xfc, !PT ;  /* 0x0020000003031812 */ /* 0x000fe200078efcff */
[----:B------:R-:W-:Y:S01]  /*372a0*/  VIADD R138, R0, 0xaa ;  /* 0x000000aa008a7836 */ /* 0x000fe20000000000 */
[----:B------:R-:W-:Y:S01]  /*372b0*/  ULDC UR6, c[0x0][0x22c] ;  /* 0x00008b0000067ab9 */ /* 0x000fe20000000800 */
[C---:B0-----:R-:W-:Y:S01]  /*372c0*/  IADD3 R14, P0, R15.reuse, R10, RZ ;  /* 0x0000000a0f0e7210 */ /* 0x041fe20007f1e0ff */
[----:B------:R-:W-:Y:S03]  /*372d0*/  STL [R1+0x1034], R13 ;  /* 0x0010340d01007387 */ /* 0x000fe60000100800 */
[----:B------:R-:W-:Y:S01]  /*372e0*/  LEA.HI.X.SX32 R15, R15, R2, 0x1, P0 ;  /* 0x000000020f0f7211 */ /* 0x000fe200000f0eff */
[----:B------:R0:W-:Y:S01]  /*372f0*/  STL [R1+0xe38], R16 ;  /* 0x000e381001007387 */ /* 0x0001e20000100800 */
[----:B-1----:R-:W-:Y:S01]  /*37300*/  VIADD R12, R18, UR5 ;  /* 0x00000005120c7c36 */ /* 0x002fe20008000000 */
[----:B------:R-:W-:-:S02]  /*37310*/  ULDC UR5, c[0x0][0x248] ;  /* 0x0000920000057ab9 */ /* 0x000fc40000000800 */
[----:B------:R-:W-:Y:S01]  /*37320*/  STL [R1+0x1044], R14 ;  /* 0x0010440e01007387 */ /* 0x000fe20000100800 */
[----:B0-----:R-:W-:-:S03]  /*37330*/  IADD3 R16, P0, R11, R10, RZ ;  /* 0x0000000a0b107210 */ /* 0x001fc60007f1e0ff */
[----:B------:R-:W-:Y:S01]  /*37340*/  STL [R1+0xe3c], R18 ;  /* 0x000e3c1201007387 */ /* 0x000fe20000100800 */
[----:B------:R-:W-:-:S03]  /*37350*/  LEA.HI.X.SX32 R17, R11, R2, 0x1, P0 ;  /* 0x000000020b117211 */ /* 0x000fc600000f0eff */
[----:B------:R-:W-:Y:S04]  /*37360*/  STL [R1+0x103c], R15 ;  /* 0x00103c0f01007387 */ /* 0x000fe80000100800 */
[----:B------:R0:W-:Y:S04]  /*37370*/  STL [R1+0x1048], R10 ;  /* 0x0010480a01007387 */ /* 0x0001e80000100800 */
[----:B------:R-:W-:Y:S04]  /*37380*/  STL [R1+0xe40], R12 ;  /* 0x000e400c01007387 */ /* 0x000fe80000100800 */
[----:B------:R-:W-:Y:S01]  /*37390*/  STL [R1+0x1054], R16 ;  /* 0x0010541001007387 */ /* 0x000fe20000100800 */
[----:B0-----:R-:W-:Y:S01]  /*373a0*/  VIADD R10, R12, UR5 ;  /* 0x000000050c0a7c36 */ /* 0x001fe20008000000 */
[----:B------:R-:W-:-:S02]  /*373b0*/  ULDC UR5, c[0x0][0x248] ;  /* 0x0000920000057ab9 */ /* 0x000fc40000000800 */
[----:B------:R-:W-:Y:S04]  /*373c0*/  STL [R1+0x1050], R17 ;  /* 0x0010501101007387 */ /* 0x000fe80000100800 */
[----:B------:R0:W-:Y:S04]  /*373d0*/  STL [R1+0x104c], R2 ;  /* 0x00104c0201007387 */ /* 0x0001e80000100800 */
[----:B------:R1:W-:Y:S01]  /*373e0*/  STL [R1+0xe44], R10 ;  /* 0x000e440a01007387 */ /* 0x0003e20000100800 */
[----:B0-----:R-:W-:Y:S01]  /*373f0*/  VIADD R2, R10, UR5 ;  /* 0x000000050a027c36 */ /* 0x001fe20008000000 */
[----:B------:R-:W-:Y:S01]  /*37400*/  ULDC UR5, c[0x0][0x248] ;  /* 0x0000920000057ab9 */ /* 0x000fe20000000800 */
[----:B------:R-:W-:-:S02]  /*37410*/  VIADD R12, R0, 0xeb ;  /* 0x000000eb000c7836 */ /* 0x000fc40000000000 */
[----:B-1----:R-:W-:Y:S01]  /*37420*/  VIADD R10, R0, 0xea ;  /* 0x000000ea000a7836 */ /* 0x002fe20000000000 */
[----:B--2---:R-:W-:-:S05]  /*37430*/  LOP3.LUT R13, R19, 0x300, RZ, 0xc0, !PT ;  /* 0x00000300130d7812 */ /* 0x004fca00078ec0ff */
[----:B------:R-:W-:Y:S04]  /*37440*/  STL [R1+0x1058], R13 ;  /* 0x0010580d01007387 */ /* 0x000fe80000100800 */
        /* <DEDUP_REMOVED lines=80> */
[----:B------:R-:W-:Y:S01]  /*37950*/  LOP3.LUT R3, R3, 0xffefffff, RZ, 0xc0, !PT ;  /* 0xffefffff03037812 */ /* 0x000fe200078ec0ff */
[C---:B------:R-:W-:Y:S01]  /*37960*/  VIADD R18, R0.reuse, 0xad ;  /* 0x000000ad00127836 */ /* 0x040fe20000000000 */
[----:B------:R-:W-:Y:S02]  /*37970*/  ULDC UR5, c[0x0][0x22c] ;  /* 0x00008b0000057ab9 */ /* 0x000fe40000000800 */
[----:B------:R0:W-:Y:S02]  /*37980*/  STL [R1+0xeb4], R2 ;  /* 0x000eb40201007387 */ /* 0x0001e40000100800 */
[----:B0-----:R-:W-:-:S05]  /*37990*/  VIADD R2, R0, 0xe9 ;  /* 0x000000e900027836 */ /* 0x001fca0000000000 */
[----:B------:R0:W-:Y:S04]  /*379a0*/  STL [R1], R2 ;  /* 0x0000000201007387 */ /* 0x0001e80000100800 */
[----:B------:R1:W-:Y:S01]  /*379b0*/  STL [R1+0x4], R10 ;  /* 0x0000040a01007387 */ /* 0x0003e20000100800 */
[----:B0-----:R-:W-:-:S03]  /*379c0*/  VIADD R2, R0, 0xec ;  /* 0x000000ec00027836 */ /* 0x001fc60000000000 */
[----:B------:R0:W-:Y:S01]  /*379d0*/  STL [R1+0x8], R12 ;  /* 0x0000080c01007387 */ /* 0x0001e20000100800 */
[----:B-1----:R-:W-:-:S03]  /*379e0*/  VIADD R10, R0, 0xed ;  /* 0x000000ed000a7836 */ /* 0x002fc60000000000 */
[----:B------:R1:W-:Y:S01]  /*379f0*/  STL [R1+0xc], R2 ;  /* 0x00000c0201007387 */ /* 0x0003e20000100800 */
[----:B0-----:R-:W-:-:S03]  /*37a00*/  VIADD R12, R0, 0xee ;  /* 0x000000ee000c7836 */ /* 0x001fc60000000000 */
[----:B------:R0:W-:Y:S01]  /*37a10*/  STL [R1+0x10], R10 ;  /* 0x0000100a01007387 */ /* 0x0001e20000100800 */
[----:B-1----:R-:W-:-:S03]  /*37a20*/  VIADD R2, R0, 0xef ;  /* 0x000000ef00027836 */ /* 0x002fc60000000000 */
[----:B------:R1:W-:Y:S04]  /*37a30*/  STL [R1+0x14], R12 ;  /* 0x0000140c01007387 */ /* 0x0003e80000100800 */
[----:B------:R2:W-:Y:S01]  /*37a40*/  STL [R1+0x18], R2 ;  /* 0x0000180201007387 */ /* 0x0005e20000100800 */
[C---:B0-----:R-:W-:Y:S02]  /*37a50*/  VIADD R10, R0.reuse, 0xf0 ;  /* 0x000000f0000a7836 */ /* 0x041fe40000000000 */
[----:B-1----:R-:W-:-:S03]  /*37a60*/  VIADD R12, R0, 0xf1 ;  /* 0x000000f1000c7836 */ /* 0x002fc60000000000 */
[----:B------:R0:W-:Y:S01]  /*37a70*/  STL [R1+0x1c], R10 ;  /* 0x00001c0a01007387 */ /* 0x0001e20000100800 */
[----:B--2---:R-:W-:-:S03]  /*37a80*/  VIADD R2, R0, 0xf2 ;  /* 0x000000f200027836 */ /* 0x004fc60000000000 */
        /* <DEDUP_REMOVED lines=23> */
[----:B--2---:R-:W-:-:S05]  /*37c00*/  VIADD R2, R0, 0xfe ;  /* 0x000000fe00027836 */ /* 0x004fca0000000000 */
        /* <DEDUP_REMOVED lines=8> */
[----:B------:R1:W-:Y:S01]  /*37c90*/  STL [R1+0x64], R12 ;  /* 0x0000640c01007387 */ /* 0x0003e20000100800 */
[----:B0-----:R-:W-:-:S03]  /*37ca0*/  VIADD R2, R0, 0x104 ;  /* 0x0000010400027836 */ /* 0x001fc60000000000 */
[----:B------:R0:W-:Y:S04]  /*37cb0*/  STL [R1+0x68], R10 ;  /* 0x0000680a01007387 */ /* 0x0001e80000100800 */
[----:B------:R2:W-:Y:S01]  /*37cc0*/  STL [R1+0x6c], R2 ;  /* 0x00006c0201007387 */ /* 0x0005e20000100800 */
[C---:B-1----:R-:W-:Y:S02]  /*37cd0*/  VIADD R12, R0.reuse, 0x105 ;  /* 0x00000105000c7836 */ /* 0x042fe40000000000 */
[----:B0-----:R-:W-:-:S03]  /*37ce0*/  VIADD R10, R0, 0x106 ;  /* 0x00000106000a7836 */ /* 0x001fc60000000000 */
        /* <DEDUP_REMOVED lines=47> */
[C---:B-1----:R-:W-:Y:S02]  /*37fe0*/  VIADD R10, R0.reuse, 0x11e ;  /* 0x0000011e000a7836 */ /* 0x042fe40000000000 */
[----:B--2---:R-:W-:-:S03]  /*37ff0*/  VIADD R2, R0, 0x120 ;  /* 0x0000012000027836 */ /* 0x004fc60000000000 */
[----:B------:R0:W-:Y:S04]  /*38000*/  STL [R1+0xd4], R10 ;  /* 0x0000d40a01007387 */ /* 0x0001e80000100800 */
        /* <DEDUP_REMOVED lines=243> */
[----:B------:R-:W-:Y:S01]  /*38f40*/  STL [R1+0x1064], R248 ;  /* 0x001064f801007387 */ /* 0x000fe20000100800 */
[----:B0-----:R-:W-:-:S03]  /*38f50*/  VIADD R12, R0, 0x19f ;  /* 0x0000019f000c7836 */ /* 0x001fc60000000000 */
[----:B------:R0:W-:Y:S01]  /*38f60*/  STL [R1+0x2cc], R2 ;  /* 0x0002cc0201007387 */ /* 0x0001e20000100800 */
[C---:B-1----:R-:W-:Y:S02]  /*38f70*/  VIADD R10, R0.reuse, 0x1a0 ;  /* 0x000001a0000a7836 */ /* 0x042fe40000000000 */
[----:B0-----:R-:W-:-:S05]  /*38f80*/  VIADD R2, R0, 0x19e ;  /* 0x0000019e00027836 */ /* 0x001fca0000000000 */
        /* <DEDUP_REMOVED lines=55> */
[----:B------:R-:W-:Y:S04]  /*39300*/  STL [R1+0x344], R12 ;  /* 0x0003440c01007387 */ /* 0x000fe80000100800 */
[----:B------:R1:W-:Y:S01]  /*39310*/  STL [R1+0x348], R10 ;  /* 0x0003480a01007387 */ /* 0x0003e20000100800 */
[----:B0-----:R-:W-:-:S03]  /*39320*/  VIADD R2, R0, 0x1bc ;  /* 0x000001bc00027836 */ /* 0x001fc60000000000 */
[----:B------:R-:W-:Y:S01]  /*39330*/  STL [R1+0x1068], R249 ;  /* 0x001068f901007387 */ /* 0x000fe20000100800 */
[----:B-1----:R-:W-:-:S03]  /*39340*/  VIADD R10, R0, 0x1be ;  /* 0x000001be000a7836 */ /* 0x002fc60000000000 */
[----:B------:R0:W-:Y:S01]  /*39350*/  STL [R1+0x34c], R2 ;  /* 0x00034c0201007387 */ /* 0x0001e20000100800 */
[----:B------:R-:W-:-:S03]  /*39360*/  VIADD R12, R0, 0x1c0 ;  /* 0x000001c0000c7836 */ /* 0x000fc60000000000 */
[----:B------:R1:W-:Y:S01]  /*39370*/  STL [R1+0x354], R10 ;  /* 0x0003540a01007387 */ /* 0x0003e20000100800 */
[C---:B0-----:R-:W-:Y:S02]  /*39380*/  VIADD R2, R0.reuse, 0x1bf ;  /* 0x000001bf00027836 */ /* 0x041fe40000000000 */
[----:B-1----:R-:W-:-:S03]  /*39390*/  VIADD R10, R0, 0x1c1 ;  /* 0x000001c1000a7836 */ /* 0x002fc60000000000 */
        /* <DEDUP_REMOVED lines=85> */
[----:B------:R1:W-:Y:S01]  /*398f0*/  STL [R1+0x404], R12 ;  /* 0x0004040c01007387 */ /* 0x0003e20000100800 */
[----:B------:R-:W-:-:S03]  /*39900*/  ISETP.LT.AND P0, PT, R18, UR7, !P6 ;  /* 0x0000000712007c0c */ /* 0x000fc6000f701270 */
[----:B------:R2:W-:Y:S01]  /*39910*/  STL [R1+0x408], R10 ;  /* 0x0004080a01007387 */ /* 0x0005e20000100800 */
[C---:B0-----:R-:W-:Y:S01]  /*39920*/  VIADD R2, R0.reuse, 0x1ec ;  /* 0x000001ec00027836 */ /* 0x041fe20000000000 */
[----:B------:R-:W-:Y:S01]  /*39930*/  MOV R248, UR4 ;  /* 0x0000000400f87c02 */ /* 0x000fe20008000f00 */
[----:B------:R-:W-:Y:S01]  /*39940*/  ULDC UR4, c[0x0][0x22c] ;  /* 0x00008b0000047ab9 */ /* 0x000fe20000000800 */
[C---:B-1----:R-:W-:Y:S02]  /*39950*/  VIADD R12, R0.reuse, 0x1ed ;  /* 0x000001ed000c7836 */ /* 0x042fe40000000000 */
[----:B------:R0:W-:Y:S01]  /*39960*/  STL [R1+0x40c], R2 ;  /* 0x00040c0201007387 */ /* 0x0001e20000100800 */
[C---:B------:R-:W-:Y:S02]  /*39970*/  VIADD R13, R0.reuse, 0x1f6 ;  /* 0x000001f6000d7836 */ /* 0x040fe40000000000 */
[C---:B------:R-:W-:Y:S01]  /*39980*/  VIADD R136, R0.reuse, 0xa9 ;  /* 0x000000a900887836 */ /* 0x040fe20000000000 */
[----:B------:R-:W-:Y:S01]  /*39990*/  MOV R249, UR33 ;  /* 0x0000002100f97c02 */ /* 0x000fe20008000f00 */
[C---:B--2---:R-:W-:Y:S01]  /*399a0*/  VIADD R10, R0.reuse, 0x1ee ;  /* 0x000001ee000a7836 */ /* 0x044fe20000000000 */
[----:B------:R1:W-:Y:S01]  /*399b0*/  STL [R1+0x410], R12 ;  /* 0x0004100c01007387 */ /* 0x0003e20000100800 */
[----:B------:R-:W-:Y:S01]  /*399c0*/  @P0 LOP3.LUT R3, R3, 0x100000, RZ, 0xfc, !PT ;  /* 0x0010000003030812 */ /* 0x000fe200078efcff */
[----:B------:R-:W-:Y:S01]  /*399d0*/  ULDC UR33, c[0x0][0x22c] ;  /* 0x00008b0000217ab9 */ /* 0x000fe20000000800 */
[C---:B------:R-:W-:Y:S01]  /*399e0*/  VIADD R28, R0.reuse, 0xa8 ;  /* 0x000000a8001c7836 */ /* 0x040fe20000000000 */
[----:B------:R2:W-:Y:S01]  /*399f0*/  STL [R1+0x414], R10 ;  /* 0x0004140a01007387 */ /* 0x0005e20000100800 */
[C---:B0-----:R-:W-:Y:S01]  /*39a00*/  VIADD R2, R0.reuse, 0x1ef ;  /* 0x000001ef00027836 */ /* 0x041fe20000000000 */
[----:B------:R-:W-:Y:S01]  /*39a10*/  ULDC UR7, c[0x0][0x22c] ;  /* 0x00008b0000077ab9 */ /* 0x000fe20000000800 */
[----:B-1----:R-:W-:-:S03]  /*39a20*/  VIADD R12, R0, 0x1f0 ;  /* 0x000001f0000c7836 */ /* 0x002fc60000000000 */
[----:B------:R0:W-:Y:S01]  /*39a30*/  STL [R1+0x418], R2 ;  /* 0x0004180201007387 */ /* 0x0001e20000100800 */
[----:B--2---:R-:W-:-:S03]  /*39a40*/  VIADD R10, R0, 0x1f1 ;  /* 0x000001f1000a7836 */ /* 0x004fc60000000000 */
[----:B------:R1:W-:Y:S01]  /*39a50*/  STL [R1+0x41c], R12 ;  /* 0x00041c0c01007387 */ /* 0x0003e20000100800 */
[----:B------:R-:W-:Y:S01]  /*39a60*/  ISETP.LT.AND P0, PT, R143, UR4, !P6 ;  /* 0x000000048f007c0c */ /* 0x000fe2000f701270 */
[----:B------:R-:W-:Y:S02]  /*39a70*/  ULDC UR4, c[0x0][0x22c] ;  /* 0x00008b0000047ab9 */ /* 0x000fe40000000800 */
[----:B------:R2:W-:Y:S01]  /*39a80*/  STL [R1+0x420], R10 ;  /* 0x0004200a01007387 */ /* 0x0005e20000100800 */
[C---:B0-----:R-:W-:Y:S02]  /*39a90*/  VIADD R2, R0.reuse, 0x1f2 ;  /* 0x000001f200027836 */ /* 0x041fe40000000000 */
[----:B-1----:R-:W-:-:S03]  /*39aa0*/  VIADD R12, R0, 0x1f3 ;  /* 0x000001f3000c7836 */ /* 0x002fc60000000000 */
[----:B------:R0:W-:Y:S01]  /*39ab0*/  STL [R1+0x424], R2 ;  /* 0x0004240201007387 */ /* 0x0001e20000100800 */
[----:B--2---:R-:W-:-:S03]  /*39ac0*/  VIADD R10, R0, 0x1f4 ;  /* 0x000001f4000a7836 */ /* 0x004fc60000000000 */
[----:B------:R-:W-:Y:S04]  /*39ad0*/  STL [R1+0x428], R12 ;  /* 0x0004280c01007387 */ /* 0x000fe80000100800 */
[----:B------:R-:W-:Y:S01]  /*39ae0*/  STL [R1+0x42c], R10 ;  /* 0x00042c0a01007387 */ /* 0x000fe20000100800 */
[----:B0-----:R-:W-:-:S03]  /*39af0*/  VIADD R2, R0, 0x1f5 ;  /* 0x000001f500027836 */ /* 0x001fc60000000000 */
[----:B------:R0:W-:Y:S01]  /*39b00*/  STL [R1+0x106c], R13 ;  /* 0x00106c0d01007387 */ /* 0x0001e20000100800 */
[----:B------:R-:W-:-:S03]  /*39b10*/  LOP3.LUT R3, R3, 0xfff7ffff, RZ, 0xc0, !PT ;  /* 0xfff7ffff03037812 */ /* 0x000fc600078ec0ff */
[----:B------:R-:W-:Y:S01]  /*39b20*/  STL [R1+0x430], R2 ;  /* 0x0004300201007387 */ /* 0x000fe20000100800 */
[----:B0-----:R-:W-:Y:S01]  /*39b30*/  MOV R13, UR32 ;  /* 0x00000020000d7c02 */ /* 0x001fe20008000f00 */
[----:B------:R-:W-:Y:S01]  /*39b40*/  ULDC UR32, c[0x0][0x22c] ;  /* 0x00008b0000207ab9 */ /* 0x000fe20000000800 */
[----:B------:R-:W-:-:S03]  /*39b50*/  @P0 LOP3.LUT R3, R3, 0x80000, RZ, 0xfc, !PT ;  /* 0x0008000003030812 */ /* 0x000fc600078efcff */
[----:B------:R0:W-:Y:S01]  /*39b60*/  STL [R1+0x460], R13 ;  /* 0x0004600d01007387 */ /* 0x0001e20000100800 */
[----:B------:R-:W-:Y:S01]  /*39b70*/  ISETP.LT.AND P2, PT, R138, UR32, !P6 ;  /* 0x000000208a007c0c */ /* 0x000fe2000f741270 */
[C---:B------:R-:W-:Y:S01]  /*39b80*/  VIADD R30, R0.reuse, 0xa7 ;  /* 0x000000a7001e7836 */ /* 0x040fe20000000000 */
[----:B------:R-:W-:Y:S01]  /*39b90*/  LOP3.LUT R3, R3, 0xfffbffff, RZ, 0xc0, !PT ;  /* 0xfffbffff03037812 */ /* 0x000fe200078ec0ff */
[----:B------:R-:W-:Y:S01]  /*39ba0*/  VIADD R24, R0, 0xa6 ;  /* 0x000000a600187836 */ /* 0x000fe20000000000 */
[----:B------:R-:W-:Y:S01]  /*39bb0*/  ISETP.LT.AND P1, PT, R136, UR33, !P6 ;  /* 0x0000002188007c0c */ /* 0x000fe2000f721270 */
[----:B------:R-:W-:Y:S01]  /*39bc0*/  ULDC UR32, c[0x0][0x22c] ;  /* 0x00008b0000207ab9 */ /* 0x000fe20000000800 */
[C---:B------:R-:W-:Y:S01]  /*39bd0*/  VIADD R29, R0.reuse, 0xa5 ;  /* 0x000000a5001d7836 */ /* 0x040fe20000000000 */
[----:B------:R-:W-:Y:S01]  /*39be0*/  ULDC UR33, c[0x0][0x22c] ;  /* 0x00008b0000217ab9 */ /* 0x000fe20000000800 */
[C---:B------:R-:W-:Y:S01]  /*39bf0*/  VIADD R31, R0.reuse, 0xa4 ;  /* 0x000000a4001f7836 */ /* 0x040fe20000000000 */
[----:B0-----:R-:W-:Y:S01]  /*39c00*/  MOV R13, UR61 ;  /* 0x0000003d000d7c02 */ /* 0x001fe20008000f00 */
[----:B------:R-:W-:Y:S01]  /*39c10*/  ULDC UR61, c[0x0][0x22c] ;  /* 0x00008b00003d7ab9 */ /* 0x000fe20000000800 */
[C---:B------:R-:W-:Y:S01]  /*39c20*/  VIADD R34, R0.reuse, 0xa3 ;  /* 0x000000a300227836 */ /* 0x040fe20000000000 */
[----:B------:R-:W-:Y:S01]  /*39c30*/  ISETP.LT.AND P0, PT, R27, UR61, !P6 ;  /* 0x0000003d1b007c0c */ /* 0x000fe2000f701270 */
[----:B------:R-:W-:Y:S01]  /*39c40*/  ULDC UR61, c[0x0][0x22c] ;  /* 0x00008b00003d7ab9 */ /* 0x000fe20000000800 */
[C---:B------:R-:W-:Y:S01]  /*39c50*/  VIADD R32, R0.reuse, 0xa2 ;  /* 0x000000a200207836 */ /* 0x040fe20000000000 */
[----:B------:R-:W2:Y:S01]  /*39c60*/  LDL.LU R143, [R1+0x10] ;  /* 0x00001000018f7983 */ /* 0x000ea20000300800 */
[----:B------:R-:W-:-:S02]  /*39c70*/  VIADD R33, R0, 0xa1 ;  /* 0x000000a100217836 */ /* 0x000fc40000000000 */
[C---:B------:R-:W-:Y:S01]  /*39c80*/  VIADD R35, R0.reuse, 0xa0 ;  /* 0x000000a000237836 */ /* 0x040fe20000000000 */
[----:B------:R-:W3:Y:S01]  /*39c90*/  LDL.LU R27, [R1+0xc] ;  /* 0x00000c00011b7983 */ /* 0x000ee20000300800 */
[C---:B------:R-:W-:Y:S02]  /*39ca0*/  VIADD R38, R0.reuse, 0x9f ;  /* 0x0000009f00267836 */ /* 0x040fe40000000000 */
[----:B------:R-:W-:Y:S01]  /*39cb0*/  VIADD R36, R0, 0x9e ;  /* 0x0000009e00247836 */ /* 0x000fe20000000000 */
[----:B------:R-:W4:Y:S02]  /*39cc0*/  LDL.LU R138, [R1] ;  /* 0x00000000018a7983 */ /* 0x000f240000300800 */
[----:B------:R-:W-:-:S04]  /*39cd0*/  @P0 LOP3.LUT R3, R3, 0x40000, RZ, 0xfc, !PT ;  /* 0x0004000003030812 */ /* 0x000fc800078efcff */
[----:B------:R-:W-:-:S04]  /*39ce0*/  LOP3.LUT R3, R3, 0xfffdffff, RZ, 0xc0, !PT ;  /* 0xfffdffff03037812 */ /* 0x000fc800078ec0ff */
[----:B------:R-:W-:Y:S02]  /*39cf0*/  @P2 LOP3.LUT R3, R3, 0x20000, RZ, 0xfc, !PT ;  /* 0x0002000003032812 */ /* 0x000fe400078efcff */
[----:B------:R-:W-:Y:S01]  /*39d00*/  ISETP.LT.AND P0, PT, R28, UR4, !P6 ;  /* 0x000000041c007c0c */ /* 0x000fe2000f701270 */
[----:B------:R-:W-:Y:S01]  /*39d10*/  ULDC UR4, c[0x0][0x22c] ;  /* 0x00008b0000047ab9 */ /* 0x000fe20000000800 */
[----:B------:R-:W-:-:S04]  /*39d20*/  LOP3.LUT R3, R3, 0xfffeffff, RZ, 0xc0, !PT ;  /* 0xfffeffff03037812 */ /* 0x000fc800078ec0ff */
[----:B------:R-:W-:-:S04]  /*39d30*/  @P1 LOP3.LUT R3, R3, 0x10000, RZ, 0xfc, !PT ;  /* 0x0001000003031812 */ /* 0x000fc800078efcff */
[----:B------:R-:W-:-:S04]  /*39d40*/  LOP3.LUT R3, R3, 0xffff7fff, RZ, 0xc0, !PT ;  /* 0xffff7fff03037812 */ /* 0x000fc800078ec0ff */
[----:B------:R-:W-:Y:S02]  /*39d50*/  @P0 LOP3.LUT R3, R3, 0x8000, RZ, 0xfc, !PT ;  /* 0x0000800003030812 */ /* 0x000fe400078efcff */
[----:B------:R-:W-:Y:S01]  /*39d60*/  ISETP.LT.AND P0, PT, R30, UR61, !P6 ;  /* 0x0000003d1e007c0c */ /* 0x000fe2000f701270 */
[----:B------:R-:W-:Y:S01]  /*39d70*/  ULDC UR61, c[0x0][0x22c] ;  /* 0x00008b00003d7ab9 */ /* 0x000fe20000000800 */
[----:B------:R-:W-:Y:S01]  /*39d80*/  ISETP.LT.AND P2, PT, R24, UR32, !P6 ;  /* 0x0000002018007c0c */ /* 0x000fe2000f741270 */
[----:B------:R-:W-:Y:S01]  /*39d90*/  ULDC UR32, c[0x0][0x22c] ;  /* 0x00008b0000207ab9 */ /* 0x000fe20000000800 */
[----:B------:R-:W-:Y:S01]  /*39da0*/  LOP3.LUT R3, R3, 0xffffbfff, RZ, 0xc0, !PT ;  /* 0xffffbfff03037812 */ /* 0x000fe200078ec0ff */
[C---:B------:R-:W-:Y:S01]  /*39db0*/  VIADD R37, R0.reuse, 0x9d ;  /* 0x0000009d00257836 */ /* 0x040fe20000000000 */
[----:B------:R-:W-:Y:S01]  /*39dc0*/  ISETP.LT.AND P1, PT, R29, UR33, !P6 ;  /* 0x000000211d007c0c */ /* 0x000fe2000f721270 */
[----:B------:R-:W-:Y:S01]  /*39dd0*/  ULDC UR33, c[0x0][0x22c] ;  /* 0x00008b0000217ab9 */ /* 0x000fe20000000800 */
[C---:B------:R-:W-:Y:S01]  /*39de0*/  VIADD R39, R0.reuse, 0x9c ;  /* 0x0000009c00277836 */ /* 0x040fe20000000000 */
[----:B------:R-:W2:Y:S04]  /*39df0*/  LDL.LU R24, [R1+0x8] ;  /* 0x0000080001187983 */ /* 0x000ea80000300800 */
[----:B------:R-:W-:Y:S01]  /*39e00*/  @P0 LOP3.LUT R3, R3, 0x4000, RZ, 0xfc, !PT ;  /* 0x0000400003030812 */ /* 0x000fe200078efcff */
[----:B------:R-:W-:Y:S01]  /*39e10*/  VIADD R42, R0, 0x9b ;  /* 0x0000009b002a7836 */ /* 0x000fe20000000000 */
[----:B------:R-:W3:Y:S02]  /*39e20*/  LDL.LU R29, [R1+0x4] ;  /* 0x00000400011d7983 */ /* 0x000ee40000300800 */
[----:B------:R-:W-:-:S02]  /*39e30*/  LOP3.LUT R3, R3, 0xffffdfff, RZ, 0xc0, !PT ;  /* 0xffffdfff03037812 */ /* 0x000fc400078ec0ff */
[----:B------:R-:W-:Y:S01]  /*39e40*/  ISETP.LT.AND P0, PT, R31, UR4, !P6 ;  /* 0x000000041f007c0c */ /* 0x000fe2000f701270 */
[----:B------:R-:W-:Y:S01]  /*39e50*/  ULDC UR4, c[0x0][0x22c] ;  /* 0x00008b0000047ab9 */ /* 0x000fe20000000800 */
[----:B------:R-:W-:Y:S01]  /*39e60*/  @P2 LOP3.LUT R3, R3, 0x2000, RZ, 0xfc, !PT ;  /* 0x0000200003032812 */ /* 0x000fe200078efcff */
[----:B------:R-:W-:Y:S01]  /*39e70*/  VIADD R43, R0, 0x98 ;  /* 0x00000098002b7836 */ /* 0x000fe20000000000 */
[----:B------:R-:W3:Y:S02]  /*39e80*/  LDL.LU R30, [R1+0x14] ;  /* 0x00001400011e7983 */ /* 0x000ee40000300800 */
[----:B------:R-:W-:Y:S02]  /*39e90*/  LOP3.LUT R3, R3, 0xffffefff, RZ, 0xc0, !PT ;  /* 0xffffefff03037812 */ /* 0x000fe400078ec0ff */
[----:B------:R-:W-:Y:S01]  /*39ea0*/  ISETP.LT.AND P2, PT, R32, UR32, !P6 ;  /* 0x0000002020007c0c */ /* 0x000fe2000f741270 */
[----:B------:R-:W-:Y:S01]  /*39eb0*/  ULDC UR32, c[0x0][0x22c] ;  /* 0x00008b0000207ab9 */ /* 0x000fe20000000800 */
        /* <DEDUP_REMOVED lines=8> */
[----:B------:R-:W-:Y:S01]  /*39f40*/  ISETP.LT.AND P0, PT, R34, UR61, !P6 ;  /* 0x0000003d22007c0c */ /* 0x000fe2000f701270 */
[----:B------:R-:W-:Y:S01]  /*39f50*/  ULDC UR61, c[0x0][0x22c] ;  /* 0x00008b00003d7ab9 */ /* 0x000fe20000000800 */
[----:B------:R-:W-:Y:S01]  /*39f60*/  LOP3.LUT R3, R3, 0xfffffbff, RZ, 0xc0, !PT ;  /* 0xfffffbff03037812 */ /* 0x000fe200078ec0ff */
[----:B------:R-:W-:Y:S01]  /*39f70*/  VIADD R41, R0, 0x99 ;  /* 0x0000009900297836 */ /* 0x000fe20000000000 */
[----:B------:R-:W3:Y:S09]  /*39f80*/  LDL.LU R136, [R1+0x1c] ;  /* 0x00001c0001887983 */ /* 0x000ef20000300800 */
        /* <DEDUP_REMOVED lines=13> */
[----:B------:R-:W-:Y:S02]  /*3a060*/  LOP3.LUT R3, R3, 0xffffffbf, RZ, 0xc0, !PT ;  /* 0xffffffbf03037812 */ /* 0x000fe400078ec0ff */
[----:B------:R-:W-:Y:S01]  /*3a070*/  ISETP.LT.AND P1, PT, R37, UR33, !P6 ;  /* 0x0000002125007c0c */ /* 0x000fe2000f721270 */
[----:B------:R-:W-:-:S06]  /*3a080*/  ULDC UR33, c[0x0][0x22c] ;  /* 0x00008b0000217ab9 */ /* 0x000fcc0000000800 */
        /* <DEDUP_REMOVED lines=11> */
[----:B------:R-:W-:Y:S02]  /*3a140*/  LOP3.LUT R3, R3, 0xfffffffb, RZ, 0xc0, !PT ;  /* 0xfffffffb03037812 */ /* 0x000fe400078ec0ff */
[----:B------:R-:W-:Y:S01]  /*3a150*/  ISETP.LT.AND P2, PT, R40, UR32, !P6 ;  /* 0x0000002028007c0c */ /* 0x000fe2000f741270 */
[C---:B------:R-:W-:Y:S01]  /*3a160*/  VIADD R44, R0.reuse, 0x96 ;  /* 0x00000096002c7836 */ /* 0x040fe20000000000 */
[----:B------:R-:W-:Y:S01]  /*3a170*/  ISETP.LT.AND P1, PT, R41, UR33, !P6 ;  /* 0x0000002129007c0c */ /* 0x000fe2000f721270 */
[----:B------:R-:W-:Y:S01]  /*3a180*/  ULDC UR32, c[0x0][0x22c] ;  /* 0x00008b0000207ab9 */ /* 0x000fe20000000800 */
[----:B------:R-:W-:Y:S01]  /*3a190*/  VIADD R45, R0, 0x95 ;  /* 0x00000095002d7836 */ /* 0x000fe20000000000 */
[----:B------:R-:W-:-:S04]  /*3a1a0*/  ULDC UR33, c[0x0][0x22c] ;  /* 0x00008b0000217ab9 */ /* 0x000fc80000000800 */
[----:B------:R-:W-:Y:S02]  /*3a1b0*/  @P0 LOP3.LUT R3, R3, 0x4, RZ, 0xfc, !PT ;  /* 0x0000000403030812 */ /* 0x000fe400078efcff */
[----:B------:R-:W-:Y:S01]  /*3a1c0*/  ISETP.LT.AND P0, PT, R43, UR4, !P6 ;  /* 0x000000042b007c0c */ /* 0x000fe2000f701270 */
[----:B------:R-:W-:Y:S01]  /*3a1d0*/  VIADD R47, R0, 0x94 ;  /* 0x00000094002f7836 */ /* 0x000fe20000000000 */
[----:B------:R-:W-:Y:S01]  /*3a1e0*/  LOP3.LUT R3, R3, 0xfffffffd, RZ, 0xc0, !PT ;  /* 0xfffffffd03037812 */ /* 0x000fe200078ec0ff */
[----:B------:R-:W-:-:S10]  /*3a1f0*/  ULDC UR4, c[0x0][0x22c] ;  /* 0x00008b0000047ab9 */ /* 0x000fd40000000800 */
[----:B------:R-:W-:Y:S02]  /*3a200*/  @P0 LOP3.LUT R9, R9, 0x80000000, RZ, 0xfc, !PT ;  /* 0x8000000009090812 */ /* 0x000fe400078efcff */
[----:B------:R-:W-:Y:S01]  /*3a210*/  ISETP.LT.AND P0, PT, R46, UR61, !P6 ;  /* 0x0000003d2e007c0c */ /* 0x000fe2000f701270 */
[----:B------:R-:W-:Y:S01]  /*3a220*/  VIADD R50, R0, 0x93 ;  /* 0x0000009300327836 */ /* 0x000fe20000000000 */
[----:B------:R-:W-:Y:S01]  /*3a230*/  @P2 LOP3.LUT R3, R3, 0x2, RZ, 0xfc, !PT ;  /* 0x0000000203032812 */ /* 0x000fe200078efcff */
[----:B------:R-:W-:Y:S01]  /*3a240*/  ULDC UR61, c[0x0][0x22c] ;  /* 0x00008b00003d7ab9 */ /* 0x000fe20000000800 */
[----:B------:R-:W-:Y:S01]  /*3a250*/  ISETP.LT.AND P2, PT, R44, UR32, !P6 ;  /* 0x000000202c007c0c */ /* 0x000fe2000f741270 */
[----:B------:R-:W-:Y:S01]  /*3a260*/  VIADD R48, R0, 0x92 ;  /* 0x0000009200307836 */ /* 0x000fe20000000000 */
[----:B------:R-:W-:Y:S01]  /*3a270*/  LOP3.LUT R9, R9, 0xbfffffff, RZ, 0xc0, !PT ;  /* 0xbfffffff09097812 */ /* 0x000fe200078ec0ff */
[----:B------:R-:W-:Y:S01]  /*3a280*/  ULDC UR32, c[0x0][0x22c] ;  /* 0x00008b0000207ab9 */ /* 0x000fe20000000800 */
[----:B------:R-:W-:-:S05]  /*3a290*/  LOP3.LUT R3, R3, 0xfffffffe, RZ, 0xc0, !PT ;  /* 0xfffffffe03037812 */ /* 0x000fca00078ec0ff */
[----:B------:R-:W-:Y:S02]  /*3a2a0*/  @P0 LOP3.LUT R9, R9, 0x40000000, RZ, 0xfc, !PT ;  /* 0x4000000009090812 */ /* 0x000fe400078efcff */
[----:B------:R-:W-:Y:S02]  /*3a2b0*/  @P1 LOP3.LUT R3, R3, 0x1, RZ, 0xfc, !PT ;  /* 0x0000000103031812 */ /* 0x000fe400078efcff */
[----:B------:R-:W-:Y:S01]  /*3a2c0*/  ISETP.LT.AND P1, PT, R45, UR33, !P6 ;  /* 0x000000212d007c0c */ /* 0x000fe2000f721270 */
[----:B------:R-:W-:Y:S01]  /*3a2d0*/  VIADD R49, R0, 0x91 ;  /* 0x0000009100317836 */ /* 0x000fe20000000000 */
[----:B------:R-:W-:Y:S01]  /*3a2e0*/  LOP3.LUT R9, R9, 0xdfffffff, RZ, 0xc0, !PT ;  /* 0xdfffffff09097812 */ /* 0x000fe200078ec0ff */
[----:B------:R-:W-:-:S03]  /*3a2f0*/  ULDC UR33, c[0x0][0x22c] ;  /* 0x00008b0000217ab9 */ /* 0x000fc60000000800 */
[----:B------:R-:W-:Y:S02]  /*3a300*/  @P2 LOP3.LUT R9, R9, 0x20000000, RZ, 0xfc, !PT ;  /* 0x2000000009092812 */ /* 0x000fe400078efcff */
[----:B------:R-:W-:Y:S01]  /*3a310*/  ISETP.LT.AND P0, PT, R47, UR4, !P6 ;  /* 0x000000042f007c0c */ /* 0x000fe2000f701270 */
[----:B------:R-:W-:Y:S01]  /*3a320*/  VIADD R52, R0, 0x90 ;  /* 0x0000009000347836 */ /* 0x000fe20000000000 */
[----:B------:R-:W-:Y:S01]  /*3a330*/  LOP3.LUT R9, R9, 0xefffffff, RZ, 0xc0, !PT ;  /* 0xefffffff09097812 */ /* 0x000fe200078ec0ff */
[----:B------:R-:W-:-:S03]  /*3a340*/  ULDC UR4, c[0x0][0x22c] ;  /* 0x00008b0000047ab9 */ /* 0x000fc60000000800 */
[----:B------:R-:W-:-:S04]  /*3a350*/  @P1 LOP3.LUT R9, R9, 0x10000000, RZ, 0xfc, !PT ;  /* 0x1000000009091812 */ /* 0x000fc800078efcff */
[----:B------:R-:W-:-:S04]  /*3a360*/  LOP3.LUT R9, R9, 0xf7ffffff, RZ, 0xc0, !PT ;  /* 0xf7ffffff09097812 */ /* 0x000fc800078ec0ff */
[----:B------:R-:W-:Y:S02]  /*3a370*/  @P0 LOP3.LUT R9, R9, 0x8000000, RZ, 0xfc, !PT ;  /* 0x0800000009090812 */ /* 0x000fe400078efcff */
[----:B------:R-:W-:Y:S01]  /*3a380*/  ISETP.LT.AND P0, PT, R50, UR61, !P6 ;  /* 0x0000003d32007c0c */ /* 0x000fe2000f701270 */
[----:B------:R-:W-:Y:S01]  /*3a390*/  VIADD R54, R0, 0x8f ;  /* 0x0000008f00367836 */ /* 0x000fe20000000000 */
[----:B------:R-:W-:Y:S01]  /*3a3a0*/  ISETP.LT.AND P2, PT, R48, UR32, !P6 ;  /* 0x0000002030007c0c */ /* 0x000fe2000f741270 */
[----:B------:R-:W-:Y:S01]  /*3a3b0*/  ULDC UR61, c[0x0][0x22c] ;  /* 0x00008b00003d7ab9 */ /* 0x000fe20000000800 */
[----:B------:R-:W-:Y:S01]  /*3a3c0*/  LOP3.LUT R9, R9, 0xfbffffff, RZ, 0xc0, !PT ;  /* 0xfbffffff09097812 */ /* 0x000fe200078ec0ff */
[C---:B------:R-:W-:Y:S01]  /*3a3d0*/  VIADD R51, R0.reuse, 0x8e ;  /* 0x0000008e00337836 */ /* 0x040fe20000000000 */
[----:B------:R-:W-:Y:S01]  /*3a3e0*/  ISETP.LT.AND P1, PT, R49, UR33, !P6 ;  /* 0x0000002131007c0c */ /* 0x000fe2000f721270 */
[----:B------:R-:W-:Y:S01]  /*3a3f0*/  ULDC UR32, c[0x0][0x22c] ;  /* 0x00008b0000207ab9 */ /* 0x000fe20000000800 */
[----:B------:R-:W-:Y:S01]  /*3a400*/  VIADD R53, R0, 0x8d ;  /* 0x0000008d00357836 */ /* 0x000fe20000000000 */
[----:B------:R-:W-:-:S04]  /*3a410*/  ULDC UR33, c[0x0][0x22c] ;  /* 0x00008b0000217ab9 */ /* 0x000fc80000000800 */
[----:B------:R-:W-:-:S04]  /*3a420*/  @P0 LOP3.LUT R9, R9, 0x4000000, RZ, 0xfc, !PT ;  /* 0x0400000009090812 */ /* 0x000fc800078efcff */
[----:B------:R-:W-:-:S04]  /*3a430*/  LOP3.LUT R9, R9, 0xfdffffff, RZ, 0xc0, !PT ;  /* 0xfdffffff09097812 */ /* 0x000fc800078ec0ff */
        /* <DEDUP_REMOVED lines=9> */
[C---:B------:R-:W-:Y:S01]  /*3a4d0*/  VIADD R58, R0.reuse, 0x8b ;  /* 0x0000008b003a7836 */ /* 0x040fe20000000000 */
        /* <DEDUP_REMOVED lines=85> */
[C---:B------:R-:W-:Y:S01]  /*3aa30*/  VIADD R72, R0.reuse, 0x7a ;  /* 0x0000007a00487836 */ /* 0x040fe20000000000 */
[----:B------:R-:W-:Y:S01]  /*3aa40*/  ULDC UR32, c[0x0][0x22c] ;  /* 0x00008b0000207ab9 */ /* 0x000fe20000000800 */
[----:B------:R-:W-:Y:S01]  /*3aa50*/  VIADD R79, R0, 0x77 ;  /* 0x00000077004f7836 */ /* 0x000fe20000000000 */
[----:B------:R-:W-:-:S03]  /*3aa60*/  ULDC UR33, c[0x0][0x22c] ;  /* 0x00008b0000217ab9 */ /* 0x000fc60000000800 */
        /* <DEDUP_REMOVED lines=10> */
[----:B------:R-:W-:Y:S01]  /*3ab10*/  VIADD R73, R0, 0x79 ;  /* 0x0000007900497836 */ /* 0x000fe20000000000 */
[----:B------:R-:W-:Y:S01]  /*3ab20*/  LOP3.LUT R9, R9, 0xfffffffb, RZ, 0xc0, !PT ;  /* 0xfffffffb09097812 */ /* 0x000fe200078ec0ff */
[----:B------:R-:W-:Y:S01]  /*3ab30*/  ULDC UR61, c[0x0][0x22c] ;  /* 0x00008b00003d7ab9 */ /* 0x000fe20000000800 */
        /* <DEDUP_REMOVED lines=100> */
[----:B------:R-:W-:Y:S01]  /*3b180*/  VIADD R95, R0, 0x62 ;  /* 0x00000062005f7836 */ /* 0x000fe20000000000 */
        /* <DEDUP_REMOVED lines=59> */
[----:B------:R-:W-:Y:S01]  /*3b540*/  VIADD R107, R0, 0x56 ;  /* 0x00000056006b7836 */ /* 0x000fe20000000000 */
        /* <DEDUP_REMOVED lines=220> */
[----:B------:R-:W-:-:S05]  /*3c310*/  ULDC UR33, c[0x0][0x22c] ;  /* 0x00008b0000217ab9 */ /* 0x000fca0000000800 */
        /* <DEDUP_REMOVED lines=110> */
[----:B------:R-:W-:Y:S01]  /*3ca00*/  ULDC UR32, c[0x0][0x22c] ;  /* 0x00008b0000207ab9 */ /* 0x000fe20000000800 */
[----:B------:R-:W-:Y:S02]  /*3ca10*/  LOP3.LUT R5, R5, 0xbfffffff, RZ, 0xc0, !PT ;  /* 0xbfffffff05057812 */ /* 0x000fe400078ec0ff */
[----:B------:R-:W-:-:S05]  /*3ca20*/  LOP3.LUT R6, R6, 0xfffffffe, RZ, 0xc0, !PT ;  /* 0xfffffffe06067812 */ /* 0x000fca00078ec0ff */
[----:B------:R-:W-:Y:S02]  /*3ca30*/  @P0 LOP3.LUT R5, R5, 0x40000000, RZ, 0xfc, !PT ;  /* 0x4000000005050812 */ /* 0x000fe400078efcff */
[----:B------:R-:W-:Y:S02]  /*3ca40*/  @P1 LOP3.LUT R6, R6, 0x1, RZ, 0xfc, !PT ;  /* 0x0000000106061812 */ /* 0x000fe400078efcff */
[----:B------:R-:W-:Y:S01]  /*3ca50*/  ISETP.LT.AND P1, PT, R174, UR33, !P6 ;  /* 0x00000021ae007c0c */ /* 0x000fe2000f721270 */
[----:B------:R-:W-:Y:S01]  /*3ca60*/  ULDC UR33, c[0x0][0x22c] ;  /* 0x00008b0000217ab9 */ /* 0x000fe20000000800 */
        /* <DEDUP_REMOVED lines=29> */
[----:B------:R-:W-:Y:S01]  /*3cc40*/  ULDC UR32, c[0x0][0x22c] ;  /* 0x00008b0000207ab9 */ /* 0x000fe20000000800 */
        /* <DEDUP_REMOVED lines=34> */
[----:B------:R-:W-:Y:S02]  /*3ce70*/  @P0 LOP3.LUT R5, R5, 0x4000, RZ, 0xfc, !PT ;  /* 0x0000400005050812 */ /* 0x000fe400078efcff */
[----:B------:R-:W-:Y:S01]  /*3ce80*/  ISETP.LT.AND P0, PT, R190, UR4, !P6 ;  /* 0x00000004be007c0c */ /* 0x000fe2000f701270 */
[----:B------:R-:W-:Y:S01]  /*3ce90*/  VIADD R56, R0, 0xb2 ;  /* 0x000000b200387836 */ /* 0x000fe20000000000 */
[----:B------:R-:W-:Y:S01]  /*3cea0*/  LOP3.LUT R5, R5, 0xffffdfff, RZ, 0xc0, !PT ;  /* 0xffffdfff05057812 */ /* 0x000fe200078ec0ff */
[----:B------:R-:W-:-:S03]  /*3ceb0*/  ULDC UR4, c[0x0][0x22c] ;  /* 0x00008b0000047ab9 */ /* 0x000fc60000000800 */
[----:B------:R-:W-:Y:S02]  /*3cec0*/  @P2 LOP3.LUT R5, R5, 0x2000, RZ, 0xfc, !PT ;  /* 0x0000200005052812 */ /* 0x000fe400078efcff */
[----:B------:R-:W-:Y:S01]  /*3ced0*/  ISETP.LT.AND P2, PT, R191, UR61, !P6 ;  /* 0x0000003dbf007c0c */ /* 0x000fe2000f741270 */
[----:B------:R-:W-:Y:S01]  /*3cee0*/  ULDC UR61, c[0x0][0x22c] ;  /* 0x00008b00003d7ab9 */ /* 0x000fe20000000800 */
[----:B------:R-:W-:-:S03]  /*3cef0*/  LOP3.LUT R5, R5, 0xffffefff, RZ, 0xc0, !PT ;  /* 0xffffefff05057812 */ /* 0x000fc600078ec0ff */
        /* <DEDUP_REMOVED lines=20> */
[----:B------:R-:W-:Y:S02]  /*3d040*/  LOP3.LUT R5, R5, 0xfffffbff, RZ, 0xc0, !PT ;  /* 0xfffffbff05057812 */ /* 0x000fe400078ec0ff */
[----:B------:R-:W-:Y:S01]  /*3d050*/  ISETP.LT.AND P4, PT, R0, UR4, !P6 ;  /* 0x0000000400007c0c */ /* 0x000fe2000f781270 */
[----:B------:R-:W-:Y:S01]  /*3d060*/  ULDC UR4, c[0x0][0x22c] ;  /* 0x00008b0000047ab9 */ /* 0x000fe20000000800 */
        /* <DEDUP_REMOVED lines=30> */
[----:B------:R-:W-:Y:S01]  /*3d250*/  VIADD R18, R0, 0xc6 ;  /* 0x000000c600127836 */ /* 0x000fe20000000000 */
[----:B------:R-:W-:-:S05]  /*3d260*/  ULDC UR33, c[0x0][0x22c] ;  /* 0x00008b0000217ab9 */ /* 0x000fca0000000800 */
[----:B------:R-:W-:-:S04]  /*3d270*/  @P0 LOP3.LUT R5, R5, 0x8, RZ, 0xfc, !PT ;  /* 0x0000000805050812 */ /* 0x000fc800078efcff */
[----:B------:R-:W-:-:S04]  /*3d280*/  LOP3.LUT R5, R5, 0xfffffffb, RZ, 0xc0, !PT ;  /* 0xfffffffb05057812 */ /* 0x000fc800078ec0ff */
[----:B------:R-:W-:Y:S02]  /*3d290*/  @P2 LOP3.LUT R5, R5, 0x4, RZ, 0xfc, !PT ;  /* 0x0000000405052812 */ /* 0x000fe400078efcff */
[----:B------:R-:W-:Y:S01]  /*3d2a0*/  ISETP.LT.AND P0, PT, R204, UR4, !P6 ;  /* 0x00000004cc007c0c */ /* 0x000fe2000f701270 */
[C---:B------:R-:W-:Y:S01]  /*3d2b0*/  VIADD R26, R0.reuse, 0xde ;  /* 0x000000de001a7836 */ /* 0x040fe20000000000 */
[----:B------:R-:W-:Y:S01]  /*3d2c0*/  LOP3.LUT R5, R5, 0xfffffffd, RZ, 0xc0, !PT ;  /* 0xfffffffd05057812 */ /* 0x000fe200078ec0ff */
[C---:B------:R-:W-:Y:S01]  /*3d2d0*/  VIADD R11, R0.reuse, 0xe6 ;  /* 0x000000e6000b7836 */ /* 0x040fe20000000000 */
[----:B------:R-:W-:Y:S01]  /*3d2e0*/  ISETP.LT.AND P2, PT, R205, UR32, !P6 ;  /* 0x00000020cd007c0c */ /* 0x000fe2000f741270 */
[C---:B------:R-:W-:Y:S01]  /*3d2f0*/  VIADD R243, R0.reuse, 0xfd ;  /* 0x000000fd00f37836 */ /* 0x040fe20000000000 */
[----:B------:R-:W-:Y:S01]  /*3d300*/  @P1 LOP3.LUT R5, R5, 0x2, RZ, 0xfc, !PT ;  /* 0x0000000205051812 */ /* 0x000fe200078efcff */
[C---:B------:R-:W-:Y:S01]  /*3d310*/  VIADD R244, R0.reuse, 0x11d ;  /* 0x0000011d00f47836 */ /* 0x040fe20000000000 */
[----:B------:R-:W-:Y:S01]  /*3d320*/  ULDC UR4, c[0x0][0x22c] ;  /* 0x00008b0000047ab9 */ /* 0x000fe20000000800 */
[C---:B------:R-:W-:Y:S01]  /*3d330*/  VIADD R245, R0.reuse, 0x13d ;  /* 0x0000013d00f57836 */ /* 0x040fe20000000000 */
[----:B------:R-:W-:Y:S01]  /*3d340*/  LOP3.LUT R5, R5, 0xfffffffe, RZ, 0xc0, !PT ;  /* 0xfffffffe05057812 */ /* 0x000fe200078ec0ff */
[----:B------:R-:W-:Y:S01]  /*3d350*/  VIADD R246, R0, 0x15d ;  /* 0x0000015d00f67836 */ /* 0x000fe20000000000 */
[----:B------:R-:W-:-:S02]  /*3d360*/  ULDC UR32, c[0x0][0x22c] ;  /* 0x00008b0000207ab9 */ /* 0x000fc40000000800 */
[----:B------:R-:W-:Y:S02]  /*3d370*/  @P0 LOP3.LUT R5, R5, 0x1, RZ, 0xfc, !PT ;  /* 0x0000000105050812 */ /* 0x000fe400078efcff */
[----:B------:R-:W-:Y:S01]  /*3d380*/  ISETP.LT.AND P0, PT, R25, UR61, !P6 ;  /* 0x0000003d19007c0c */ /* 0x000fe2000f701270 */
[C---:B------:R-:W-:Y:S02]  /*3d390*/  VIADD R247, R0.reuse, 0x17d ;  /* 0x0000017d00f77836 */ /* 0x040fe40000000000 */
[C---:B------:R-:W-:Y:S02]  /*3d3a0*/  VIADD R16, R0.reuse, 0x1f7 ;  /* 0x000001f700107836 */ /* 0x040fe40000000000 */
[C---:B------:R-:W-:Y:S02]  /*3d3b0*/  VIADD R17, R0.reuse, 0x1f8 ;  /* 0x000001f800117836 */ /* 0x040fe40000000000 */
[C---:B------:R-:W-:Y:S02]  /*3d3c0*/  VIADD R2, R0.reuse, 0x1f9 ;  /* 0x000001f900027836 */ /* 0x040fe40000000000 */
[----:B------:R-:W-:-:S02]  /*3d3d0*/  VIADD R10, R0, 0x1fa ;  /* 0x000001fa000a7836 */ /* 0x000fc40000000000 */
[C---:B------:R-:W-:Y:S02]  /*3d3e0*/  VIADD R14, R0.reuse, 0x1fb ;  /* 0x000001fb000e7836 */ /* 0x040fe40000000000 */
[C---:B------:R-:W-:Y:S02]  /*3d3f0*/  VIADD R232, R0.reuse, 0x1fc ;  /* 0x000001fc00e87836 */ /* 0x040fe40000000000 */
[C---:B------:R-:W-:Y:S02]  /*3d400*/  VIADD R15, R0.reuse, 0x1fd ;  /* 0x000001fd000f7836 */ /* 0x040fe40000000000 */
[C---:B------:R-:W-:Y:S01]  /*3d410*/  VIADD R12, R0.reuse, 0x1fe ;  /* 0x000001fe000c7836 */ /* 0x040fe20000000000 */
[----:B------:R-:W-:Y:S01]  /*3d420*/  LOP3.LUT R0, R0, 0x7fffffff, RZ, 0xc0, !PT ;  /* 0x7fffffff00007812 */ /* 0x000fe200078ec0ff */
[----:B------:R-:W-:-:S03]  /*3d430*/  ULDC UR61, c[0x0][0x22c] ;  /* 0x00008b00003d7ab9 */ /* 0x000fc60000000800 */
        /* <DEDUP_REMOVED lines=127> */
[----:B------:R-:W-:Y:S01]  /*3dc30*/  ISETP.LT.AND P1, PT, R237, UR33, !P6 ;  /* 0x00000021ed007c0c */ /* 0x000fe2000f721270 */
[----:B------:R-:W-:-:S08]  /*3dc40*/  ULDC UR33, c[0x0][0x22c] ;  /* 0x00008b0000217ab9 */ /* 0x000fd00000000800 */
        /* <DEDUP_REMOVED lines=35> */
[----:B----4-:R-:W-:Y:S01]  /*3de80*/  ISETP.LT.AND P0, PT, R138, UR4, !P6 ;  /* 0x000000048a007c0c */ /* 0x010fe2000f701270 */
[----:B------:R-:W-:Y:S01]  /*3de90*/  ULDC UR4, c[0x0][0x22c] ;  /* 0x00008b0000047ab9 */ /* 0x000fe20000000800 */
[----:B------:R-:W-:Y:S01]  /*3dea0*/  LOP3.LUT R242, R242, 0xffdfffff, RZ, 0xc0, !PT ;  /* 0xffdffffff2f27812 */ /* 0x000fe200078ec0ff */
[----:B------:R-:W4:Y:S03]  /*3deb0*/  LDL.LU R138, [R1+0x20] ;  /* 0x00002000018a7983 */ /* 0x000f260000300800 */
[----:B------:R-:W-:-:S04]  /*3dec0*/  @P1 LOP3.LUT R242, R242, 0x200000, RZ, 0xfc, !PT ;  /* 0x00200000f2f21812 */ /* 0x000fc800078efcff */
[----:B------:R-:W-:Y:S02]  /*3ded0*/  LOP3.LUT R242, R242, 0xffefffff, RZ, 0xc0, !PT ;  /* 0xffeffffff2f27812 */ /* 0x000fe400078ec0ff */
[----:B--2---:R-:W-:Y:S01]  /*3dee0*/  ISETP.LT.AND P2, PT, R24, UR32, !P6 ;  /* 0x0000002018007c0c */ /* 0x004fe2000f741270 */
[----:B------:R-:W-:Y:S01]  /*3def0*/  ULDC UR32, c[0x0][0x22c] ;  /* 0x00008b0000207ab9 */ /* 0x000fe20000000800 */
[----:B------:R-:W-:Y:S02]  /*3df00*/  @P0 LOP3.LUT R242, R242, 0x100000, RZ, 0xfc, !PT ;  /* 0x00100000f2f20812 */ /* 0x000fe400078efcff */
[----:B---3--:R-:W-:Y:S01]  /*3df10*/  ISETP.LT.AND P0, PT, R29, UR61, !P6 ;  /* 0x0000003d1d007c0c */ /* 0x008fe2000f701270 */
[----:B------:R-:W-:Y:S01]  /*3df20*/  ULDC UR61, c[0x0][0x22c] ;  /* 0x00008b00003d7ab9 */ /* 0x000fe20000000800 */
[----:B------:R-:W2:Y:S04]  /*3df30*/  LDL.LU R29, [R1+0x24] ;  /* 0x00002400011d7983 */ /* 0x000ea80000300800 */
[----:B------:R-:W3:Y:S01]  /*3df40*/  LDL.LU R24, [R1+0x28] ;  /* 0x0000280001187983 */ /* 0x000ee20000300800 */
[----:B------:R-:W-:Y:S01]  /*3df50*/  ISETP.LT.AND P1, PT, R27, UR33, !P6 ;  /* 0x000000211b007c0c */ /* 0x000fe2000f721270 */
[----:B------:R-:W-:Y:S01]  /*3df60*/  ULDC UR33, c[0x0][0x22c] ;  /* 0x00008b0000217ab9 */ /* 0x000fe20000000800 */
[----:B------:R-:W-:Y:S01]  /*3df70*/  LOP3.LUT R242, R242, 0xfff7ffff, RZ, 0xc0, !PT ;  /* 0xfff7fffff2f27812 */ /* 0x000fe200078ec0ff */
[----:B------:R-:W2:Y:S03]  /*3df80*/  LDL.LU R27, [R1+0x2c] ;  /* 0x00002c00011b7983 */ /* 0x000ea60000300800 */
[----:B------:R-:W-:-:S02]  /*3df90*/  @P0 LOP3.LUT R242, R242, 0x80000, RZ, 0xfc, !PT ;  /* 0x00080000f2f20812 */ /* 0x000fc400078efcff */
[----:B------:R-:W-:Y:S01]  /*3dfa0*/  ISETP.LT.AND P0, PT, R143, UR4, !P6 ;  /* 0x000000048f007c0c */ /* 0x000fe2000f701270 */
[----:B------:R-:W-:Y:S01]  /*3dfb0*/  ULDC UR4, c[0x0][0x22c] ;  /* 0x00008b0000047ab9 */ /* 0x000fe20000000800 */
[----:B------:R-:W2:Y:S01]  /*3dfc0*/  LDL.LU R143, [R1+0x30] ;  /* 0x00003000018f7983 */ /* 0x000ea20000300800 */
[----:B------:R-:W-:-:S04]  /*3dfd0*/  LOP3.LUT R242, R242, 0xfffbffff, RZ, 0xc0, !PT ;  /* 0xfffbfffff2f27812 */ /* 0x000fc800078ec0ff */
[----:B------:R-:W-:-:S04]  /*3dfe0*/  @P2 LOP3.LUT R242, R242, 0x40000, RZ, 0xfc, !PT ;  /* 0x00040000f2f22812 */ /* 0x000fc800078efcff */
[----:B------:R-:W-:-:S04]  /*3dff0*/  LOP3.LUT R242, R242, 0xfffdffff, RZ, 0xc0, !PT ;  /* 0xfffdfffff2f27812 */ /* 0x000fc800078ec0ff */
[----:B------:R-:W-:-:S04]  /*3e000*/  @P1 LOP3.LUT R242, R242, 0x20000, RZ, 0xfc, !PT ;  /* 0x00020000f2f21812 */ /* 0x000fc800078efcff */
[----:B------:R-:W-:-:S04]  /*3e010*/  LOP3.LUT R242, R242, 0xfffeffff, RZ, 0xc0, !PT ;  /* 0xfffefffff2f27812 */ /* 0x000fc800078ec0ff */
[----:B------:R-:W-:Y:S02]  /*3e020*/  @P0 LOP3.LUT R242, R242, 0x10000, RZ, 0xfc, !PT ;  /* 0x00010000f2f20812 */ /* 0x000fe400078efcff */
[----:B------:R-:W-:Y:S01]  /*3e030*/  ISETP.LT.AND P0, PT, R30, UR61, !P6 ;  /* 0x0000003d1e007c0c */ /* 0x000fe2000f701270 */
[----:B------:R-:W-:Y:S01]  /*3e040*/  ULDC UR61, c[0x0][0x22c] ;  /* 0x00008b00003d7ab9 */ /* 0x000fe20000000800 */
[----:B------:R-:W2:Y:S01]  /*3e050*/  LDL.LU R30, [R1+0x34] ;  /* 0x00003400011e7983 */ /* 0x000ea20000300800 */
[----:B------:R-:W-:Y:S01]  /*3e060*/  ISETP.LT.AND P2, PT, R28, UR32, !P6 ;  /* 0x000000201c007c0c */ /* 0x000fe2000f741270 */
[----:B------:R-:W-:Y:S02]  /*3e070*/  ULDC UR32, c[0x0][0x22c] ;  /* 0x00008b0000207ab9 */ /* 0x000fe40000000800 */
[----:B------:R-:W2:Y:S01]  /*3e080*/  LDL.LU R28, [R1+0x38] ;  /* 0x00003800011c7983 */ /* 0x000ea20000300800 */
[----:B------:R-:W-:Y:S01]  /*3e090*/  ISETP.LT.AND P1, PT, R136, UR33, !P6 ;  /* 0x0000002188007c0c */ /* 0x000fe2000f721270 */
[----:B------:R-:W-:-:S02]  /*3e0a0*/  ULDC UR33, c[0x0][0x22c] ;  /* 0x00008b0000217ab9 */ /* 0x000fc40000000800 */
[----:B------:R-:W2:Y:S01]  /*3e0b0*/  LDL.LU R136, [R1+0x3c] ;  /* 0x00003c0001887983 */ /* 0x000ea20000300800 */
[----:B------:R-:W-:-:S04]  /*3e0c0*/  LOP3.LUT R242, R242, 0xffff7fff, RZ, 0xc0, !PT ;  /* 0xffff7ffff2f27812 */ /* 0x000fc800078ec0ff */
[----:B------:R-:W-:-:S04]  /*3e0d0*/  @P0 LOP3.LUT R242, R242, 0x8000, RZ, 0xfc, !PT ;  /* 0x00008000f2f20812 */ /* 0x000fc800078efcff */
[----:B------:R-:W-:-:S04]  /*3e0e0*/  LOP3.LUT R242, R242, 0xffffbfff, RZ, 0xc0, !PT ;  /* 0xffffbffff2f27812 */ /* 0x000fc800078ec0ff */
[----:B------:R-:W-:-:S04]  /*3e0f0*/  @P2 LOP3.LUT R242, R242, 0x4000, RZ, 0xfc, !PT ;  /* 0x00004000f2f22812 */ /* 0x000fc800078efcff */
[----:B------:R-:W-:Y:S02]  /*3e100*/  LOP3.LUT R242, R242, 0xffffdfff, RZ, 0xc0, !PT ;  /* 0xffffdffff2f27812 */ /* 0x000fe400078ec0ff */
[----:B----4-:R-:W-:Y:S01]  /*3e110*/  ISETP.LT.AND P0, PT, R138, UR4, !P6 ;  /* 0x000000048a007c0c */ /* 0x010fe2000f701270 */
[----:B------:R-:W-:Y:S01]  /*3e120*/  ULDC UR4, c[0x0][0x22c] ;  /* 0x00008b0000047ab9 */ /* 0x000fe20000000800 */
[----:B------:R-:W4:Y:S01]  /*3e130*/  LDL.LU R138, [R1+0x40] ;  /* 0x00004000018a7983 */ /* 0x000f220000300800 */
[----:B---3--:R-:W-:Y:S01]  /*3e140*/  ISETP.LT.AND P2, PT, R24, UR32, !P6 ;  /* 0x0000002018007c0c */ /* 0x008fe2000f741270 */
[----:B------:R-:W-:Y:S02]  /*3e150*/  ULDC UR32, c[0x0][0x22c] ;  /* 0x00008b0000207ab9 */ /* 0x000fe40000000800 */
[----:B------:R-:W3:Y:S01]  /*3e160*/  LDL.LU R24, [R1+0x44] ;  /* 0x0000440001187983 */ /* 0x000ee20000300800 */
[----:B------:R-:W-:-:S04]  /*3e170*/  @P1 LOP3.LUT R242, R242, 0x2000, RZ, 0xfc, !PT ;  /* 0x00002000f2f21812 */ /* 0x000fc800078efcff */
[----:B------:R-:W-:-:S04]  /*3e180*/  LOP3.LUT R242, R242, 0xffffefff, RZ, 0xc0, !PT ;  /* 0xffffeffff2f27812 */ /* 0x000fc800078ec0ff */
[----:B------:R-:W-:Y:S02]  /*3e190*/  @P0 LOP3.LUT R242, R242, 0x1000, RZ, 0xfc, !PT ;  /* 0x00001000f2f20812 */ /* 0x000fe400078efcff */
[----:B--2---:R-:W-:Y:S01]  /*3e1a0*/  ISETP.LT.AND P0, PT, R29, UR61, !P6 ;  /* 0x0000003d1d007c0c */ /* 0x004fe2000f701270 */
[----:B------:R-:W-:Y:S01]  /*3e1b0*/  ULDC UR61, c[0x0][0x22c] ;  /* 0x00008b00003d7ab9 */ /* 0x000fe20000000800 */
[----:B------:R-:W-:Y:S01]  /*3e1c0*/  ISETP.LT.AND P1, PT, R27, UR33, !P6 ;  /* 0x000000211b007c0c */ /* 0x000fe2000f721270 */
[----:B------:R-:W-:Y:S01]  /*3e1d0*/  ULDC UR33, c[0x0][0x22c] ;  /* 0x00008b0000217ab9 */ /* 0x000fe20000000800 */
[----:B------:R-:W-:Y:S01]  /*3e1e0*/  LOP3.LUT R242, R242, 0xfffff7ff, RZ, 0xc0, !PT ;  /* 0xfffff7fff2f27812 */ /* 0x000fe200078ec0ff */
[----:B------:R-:W2:Y:S08]  /*3e1f0*/  LDL.LU R27, [R1+0x48] ;  /* 0x00004800011b7983 */ /* 0x000eb00000300800 */
        /* <DEDUP_REMOVED lines=16> */
[----:B------:R-:W-:Y:S02]  /*3e300*/  LOP3.LUT R242, R242, 0xffffff7f, RZ, 0xc0, !PT ;  /* 0xffffff7ff2f27812 */ /* 0x000fe400078ec0ff */
[----:B------:R-:W-:Y:S01]  /*3e310*/  ISETP.LT.AND P1, PT, R136, UR33, !P6 ;  /* 0x0000002188007c0c */ /* 0x000fe2000f721270 */
[----:B------:R-:W-:Y:S01]  /*3e320*/  ULDC UR33, c[0x0][0x22c] ;  /* 0x00008b0000217ab9 */ /* 0x000fe20000000800 */
[----:B------:R-:W2:Y:S02]  /*3e330*/  LDL.LU R136, [R1+0x5c] ;  /* 0x00005c0001887983 */ /* 0x000ea40000300800 */
[----:B------:R-:W-:-:S04]  /*3e340*/  @P0 LOP3.LUT R242, R242, 0x80, RZ, 0xfc, !PT ;  /* 0x00000080f2f20812 */ /* 0x000fc800078efcff */
[----:B------:R-:W-:-:S04]  /*3e350*/  LOP3.LUT R242, R242, 0xffffffbf, RZ, 0xc0, !PT ;  /* 0xffffffbff2f27812 */ /* 0x000fc800078ec0ff */
[----:B------:R-:W-:-:S04]  /*3e360*/  @P2 LOP3.LUT R242, R242, 0x40, RZ, 0xfc, !PT ;  /* 0x00000040f2f22812 */ /* 0x000fc800078efcff */
[----:B------:R-:W-:-:S04]  /*3e370*/  LOP3.LUT R242, R242, 0xffffffdf, RZ, 0xc0, !PT ;  /* 0xffffffdff2f27812 */ /* 0x000fc800078ec0ff */
[----:B------:R-:W-:-:S04]  /*3e380*/  @P1 LOP3.LUT R242, R242, 0x20, RZ, 0xfc, !PT ;  /* 0x00000020f2f21812 */ /* 0x000fc800078efcff */
[----:B------:R-:W-:Y:S02]  /*3e390*/  LOP3.LUT R242, R242, 0xffffffef, RZ, 0xc0, !PT ;  /* 0xffffffeff2f27812 */ /* 0x000fe400078ec0ff */
[----:B----4-:R-:W-:Y:S01]  /*3e3a0*/  ISETP.LT.AND P0, PT, R138, UR4, !P6 ;  /* 0x000000048a007c0c */ /* 0x010fe2000f701270 */
[----:B------:R-:W-:Y:S01]  /*3e3b0*/  ULDC UR4, c[0x0][0x22c] ;  /* 0x00008b0000047ab9 */ /* 0x000fe20000000800 */
[----:B------:R-:W4:Y:S11]  /*3e3c0*/  LDL.LU R138, [R1+0x60] ;  /* 0x00006000018a7983 */ /* 0x000f360000300800 */
[----:B------:R-:W-:-:S02]  /*3e3d0*/  @P0 LOP3.LUT R242, R242, 0x10, RZ, 0xfc, !PT ;  /* 0x00000010f2f20812 */ /* 0x000fc400078efcff */
[----:B---3--:R-:W-:Y:S01]  /*3e3e0*/  ISETP.LT.AND P0, PT, R24, UR61, !P6 ;  /* 0x0000003d18007c0c */ /* 0x008fe2000f701270 */
[----:B------:R-:W-:Y:S01]  /*3e3f0*/  ULDC UR61, c[0x0][0x22c] ;  /* 0x00008b00003d7ab9 */ /* 0x000fe20000000800 */
[----:B------:R-:W-:-:S11]  /*3e400*/  LOP3.LUT R242, R242, 0xfffffff7, RZ, 0xc0, !PT ;  /* 0xfffffff7f2f27812 */ /* 0x000fd600078ec0ff */
[----:B------:R-:W-:Y:S02]  /*3e410*/  @P0 LOP3.LUT R242, R242, 0x8, RZ, 0xfc, !PT ;  /* 0x00000008f2f20812 */ /* 0x000fe400078efcff */
[----:B------:R-:W-:Y:S01]  /*3e420*/  ISETP.LT.AND P0, PT, R243, UR4, !P6 ;  /* 0x00000004f3007c0c */ /* 0x000fe2000f701270 */
[----:B------:R-:W-:Y:S01]  /*3e430*/  ULDC UR4, c[0x0][0x22c] ;  /* 0x00008b0000047ab9 */ /* 0x000fe20000000800 */
[----:B------:R-:W3:Y:S04]  /*3e440*/  LDL.LU R243, [R1+0x1080] ;  /* 0x0010800001f37983 */ /* 0x000ee80000300800 */
[----:B------:R-:W4:Y:S04]  /*3e450*/  LDL.LU R29, [R1+0x64] ;  /* 0x00006400011d7983 */ /* 0x000f280000300800 */
[----:B------:R-:W4:Y:S01]  /*3e460*/  LDL.LU R24, [R1+0x68] ;  /* 0x0000680001187983 */ /* 0x000f220000300800 */
[----:B--2---:R-:W-:Y:S01]  /*3e470*/  ISETP.LT.AND P2, PT, R27, UR32, !P6 ;  /* 0x000000201b007c0c */ /* 0x004fe2000f741270 */
[----:B------:R-:W-:-:S02]  /*3e480*/  ULDC UR32, c[0x0][0x22c] ;  /* 0x00008b0000207ab9 */ /* 0x000fc40000000800 */
[----:B------:R-:W2:Y:S01]  /*3e490*/  LDL.LU R27, [R1+0x6c] ;  /* 0x00006c00011b7983 */ /* 0x000ea20000300800 */
[----:B------:R-:W-:Y:S01]  /*3e4a0*/  ISETP.LT.AND P1, PT, R143, UR33, !P6 ;  /* 0x000000218f007c0c */ /* 0x000fe2000f721270 */
[----:B------:R-:W-:Y:S01]  /*3e4b0*/  ULDC UR33, c[0x0][0x22c] ;  /* 0x00008b0000217ab9 */ /* 0x000fe20000000800 */
[----:B------:R-:W-:Y:S01]  /*3e4c0*/  LOP3.LUT R242, R242, 0xfffffffb, RZ, 0xc0, !PT ;  /* 0xfffffffbf2f27812 */ /* 0x000fe200078ec0ff */
[----:B------:R-:W2:Y:S06]  /*3e4d0*/  LDL.LU R143, [R1+0x70] ;  /* 0x00007000018f7983 */ /* 0x000eac0000300800 */
        /* <DEDUP_REMOVED lines=14> */
[----:B---3--:R-:W-:-:S04]  /*3e5c0*/  LOP3.LUT R243, R243, 0x7fffffff, RZ, 0xc0, !PT ;  /* 0x7ffffffff3f37812 */ /* 0x008fc800078ec0ff */
[----:B------:R-:W-:-:S04]  /*3e5d0*/  @P0 LOP3.LUT R243, R243, 0x80000000, RZ, 0xfc, !PT ;  /* 0x80000000f3f30812 */ /* 0x000fc800078efcff */
[----:B------:R-:W-:-:S04]  /*3e5e0*/  LOP3.LUT R243, R243, 0xbfffffff, RZ, 0xc0, !PT ;  /* 0xbffffffff3f37812 */ /* 0x000fc800078ec0ff */
[----:B------:R-:W-:Y:S02]  /*3e5f0*/  @P2 LOP3.LUT R243, R243, 0x40000000, RZ, 0xfc, !PT ;  /* 0x40000000f3f32812 */ /* 0x000fe400078efcff */
[----:B----4-:R-:W-:Y:S01]  /*3e600*/  ISETP.LT.AND P0, PT, R138, UR4, !P6 ;  /* 0x000000048a007c0c */ /* 0x010fe2000f701270 */
[----:B------:R-:W-:Y:S01]  /*3e610*/  ULDC UR4, c[0x0][0x22c] ;  /* 0x00008b0000047ab9 */ /* 0x000fe20000000800 */
[----:B------:R-:W3:Y:S01]  /*3e620*/  LDL.LU R138, [R1+0x80] ;  /* 0x00008000018a7983 */ /* 0x000ee20000300800 */
[----:B------:R-:W-:-:S04]  /*3e630*/  LOP3.LUT R243, R243, 0xdfffffff, RZ, 0xc0, !PT ;  /* 0xdffffffff3f37812 */ /* 0x000fc800078ec0ff */
[----:B------:R-:W-:-:S04]  /*3e640*/  @P1 LOP3.LUT R243, R243, 0x20000000, RZ, 0xfc, !PT ;  /* 0x20000000f3f31812 */ /* 0x000fc800078efcff */
[----:B------:R-:W-:Y:S02]  /*3e650*/  LOP3.LUT R243, R243, 0xefffffff, RZ, 0xc0, !PT ;  /* 0xeffffffff3f37812 */ /* 0x000fe400078ec0ff */
[----:B------:R-:W-:Y:S01]  /*3e660*/  ISETP.LT.AND P2, PT, R24, UR32, !P6 ;  /* 0x0000002018007c0c */ /* 0x000fe2000f741270 */
[----:B------:R-:W-:Y:S01]  /*3e670*/  ULDC UR32, c[0x0][0x22c] ;  /* 0x00008b0000207ab9 */ /* 0x000fe20000000800 */
[----:B------:R-:W-:Y:S02]  /*3e680*/  @P0 LOP3.LUT R243, R243, 0x10000000, RZ, 0xfc, !PT ;  /* 0x10000000f3f30812 */ /* 0x000fe400078efcff */
[----:B------:R-:W-:Y:S01]  /*3e690*/  ISETP.LT.AND P0, PT, R29, UR61, !P6 ;  /* 0x0000003d1d007c0c */ /* 0x000fe2000f701270 */
[----:B------:R-:W-:Y:S01]  /*3e6a0*/  ULDC UR61, c[0x0][0x22c] ;  /* 0x00008b00003d7ab9 */ /* 0x000fe20000000800 */
[----:B------:R-:W4:Y:S04]  /*3e6b0*/  LDL.LU R29, [R1+0x84] ;  /* 0x00008400011d7983 */ /* 0x000f280000300800 */
[----:B------:R-:W4:Y:S01]  /*3e6c0*/  LDL.LU R24, [R1+0x88] ;  /* 0x0000880001187983 */ /* 0x000f220000300800 */
[----:B--2---:R-:W-:Y:S01]  /*3e6d0*/  ISETP.LT.AND P1, PT, R27, UR33, !P6 ;  /* 0x000000211b007c0c */ /* 0x004fe2000f721270 */
        /* <DEDUP_REMOVED lines=29> */
[----:B---3--:R-:W-:Y:S01]  /*3e8b0*/  ISETP.LT.AND P0, PT, R138, UR4, !P6 ;  /* 0x000000048a007c0c */ /* 0x008fe2000f701270 */
[----:B------:R-:W-:Y:S01]  /*3e8c0*/  ULDC UR4, c[0x0][0x22c] ;  /* 0x00008b0000047ab9 */ /* 0x000fe20000000800 */
[----:B------:R-:W3:Y:S11]  /*3e8d0*/  LDL.LU R138, [R1+0xa0] ;  /* 0x0000a000018a7983 */ /* 0x000ef60000300800 */
[----:B------:R-:W-:-:S02]  /*3e8e0*/  @P0 LOP3.LUT R243, R243, 0x100000, RZ, 0xfc, !PT ;  /* 0x00100000f3f30812 */ /* 0x000fc400078efcff */
[----:B----4-:R-:W-:Y:S01]  /*3e8f0*/  ISETP.LT.AND P0, PT, R29, UR61, !P6 ;  /* 0x0000003d1d007c0c */ /* 0x010fe2000f701270 */
[----:B------:R-:W-:Y:S01]  /*3e900*/  ULDC UR61, c[0x0][0x22c] ;  /* 0x00008b00003d7ab9 */ /* 0x000fe20000000800 */
[----:B------:R-:W4:Y:S01]  /*3e910*/  LDL.LU R29, [R1+0xa4] ;  /* 0x0000a400011d7983 */ /* 0x000f220000300800 */
[----:B------:R-:W-:Y:S01]  /*3e920*/  ISETP.LT.AND P2, PT, R24, UR32, !P6 ;  /* 0x0000002018007c0c */ /* 0x000fe2000f741270 */
[----:B------:R-:W-:Y:S02]  /*3e930*/  ULDC UR32, c[0x0][0x22c] ;  /* 0x00008b0000207ab9 */ /* 0x000fe40000000800 */
[----:B------:R-:W4:Y:S01]  /*3e940*/  LDL.LU R24, [R1+0xa8] ;  /* 0x0000a80001187983 */ /* 0x000f220000300800 */
[----:B------:R-:W-:Y:S02]  /*3e950*/  LOP3.LUT R243, R243, 0xfff7ffff, RZ, 0xc0, !PT ;  /* 0xfff7fffff3f37812 */ /* 0x000fe400078ec0ff */
[----:B--2---:R-:W-:Y:S01]  /*3e960*/  ISETP.LT.AND P1, PT, R27, UR33, !P6 ;  /* 0x000000211b007c0c */ /* 0x004fe2000f721270 */
[----:B------:R-:W-:Y:S01]  /*3e970*/  ULDC UR33, c[0x0][0x22c] ;  /* 0x00008b0000217ab9 */ /* 0x000fe20000000800 */
[----:B------:R-:W2:Y:S02]  /*3e980*/  LDL.LU R27, [R1+0xac] ;  /* 0x0000ac00011b7983 */ /* 0x000ea40000300800 */
        /* <DEDUP_REMOVED lines=28> */
[----:B------:R-:W3:Y:S01]  /*3eb50*/  LDL.LU R138, [R1+0xc0] ;  /* 0x0000c000018a7983 */ /* 0x000ee20000300800 */
[----:B----4-:R-:W-:Y:S01]  /*3eb60*/  ISETP.LT.AND P2, PT, R24, UR32, !P6 ;  /* 0x0000002018007c0c */ /* 0x010fe2000f741270 */
[----:B------:R-:W-:Y:S02]  /*3eb70*/  ULDC UR32, c[0x0][0x22c] ;  /* 0x00008b0000207ab9 */ /* 0x000fe40000000800 */
[----:B------:R-:W4:Y:S07]  /*3eb80*/  LDL.LU R24, [R1+0xc4] ;  /* 0x0000c40001187983 */ /* 0x000f2e0000300800 */
[----:B------:R-:W-:-:S02]  /*3eb90*/  @P0 LOP3.LUT R243, R243, 0x1000, RZ, 0xfc, !PT ;  /* 0x00001000f3f30812 */ /* 0x000fc400078efcff */
[----:B------:R-:W-:Y:S01]  /*3eba0*/  ISETP.LT.AND P0, PT, R29, UR61, !P6 ;  /* 0x0000003d1d007c0c */ /* 0x000fe2000f701270 */
[----:B------:R-:W-:Y:S01]  /*3ebb0*/  ULDC UR61, c[0x0][0x22c] ;  /* 0x00008b00003d7ab9 */ /* 0x000fe20000000800 */
[----:B--2---:R-:W-:Y:S01]  /*3ebc0*/  ISETP.LT.AND P1, PT, R27, UR33, !P6 ;  /* 0x000000211b007c0c */ /* 0x004fe2000f721270 */
        /* <DEDUP_REMOVED lines=35> */
[----:B------:R-:W-:-:S11]  /*3ee00*/  LOP3.LUT R243, R243, 0xfffffff7, RZ, 0xc0, !PT ;  /* 0xfffffff7f3f37812 */ /* 0x000fd600078ec0ff */
[----:B------:R-:W-:Y:S02]  /*3ee10*/  @P0 LOP3.LUT R243, R243, 0x8, RZ, 0xfc, !PT ;  /* 0x00000008f3f30812 */ /* 0x000fe400078efcff */
[----:B------:R-:W-:Y:S01]  /*3ee20*/  ISETP.LT.AND P0, PT, R244, UR4, !P6 ;  /* 0x00000004f4007c0c */ /* 0x000fe2000f701270 */
[----:B------:R-:W-:Y:S01]  /*3ee30*/  ULDC UR4, c[0x0][0x22c] ;  /* 0x00008b0000047ab9 */ /* 0x000fe20000000800 */
[----:B------:R-:W4:Y:S04]  /*3ee40*/  LDL.LU R244, [R1+0x107c] ;  /* 0x00107c0001f47983 */ /* 0x000f280000300800 */
[----:B------:R-:W3:Y:S04]  /*3ee50*/  LDL.LU R29, [R1+0xe4] ;  /* 0x0000e400011d7983 */ /* 0x000ee80000300800 */
[----:B------:R-:W3:Y:S01]  /*3ee60*/  LDL.LU R24, [R1+0xe8] ;  /* 0x0000e80001187983 */ /* 0x000ee20000300800 */
        /* <DEDUP_REMOVED lines=21> */
[----:B----4-:R-:W-:-:S04]  /*3efc0*/  LOP3.LUT R244, R244, 0x7fffffff, RZ, 0xc0, !PT ;  /* 0x7ffffffff4f47812 */ /* 0x010fc800078ec0ff */
[----:B------:R-:W-:-:S04]  /*3efd0*/  @P0 LOP3.LUT R244, R244, 0x80000000, RZ, 0xfc, !PT ;  /* 0x80000000f4f40812 */ /* 0x000fc800078efcff */
[----:B------:R-:W-:-:S04]  /*3efe0*/  LOP3.LUT R244, R244, 0xbfffffff, RZ, 0xc0, !PT ;  /* 0xbffffffff4f47812 */ /* 0x000fc800078ec0ff */
[----:B------:R-:W-:Y:S02]  /*3eff0*/  @P2 LOP3.LUT R244, R244, 0x40000000, RZ, 0xfc, !PT ;  /* 0x40000000f4f42812 */ /* 0x000fe400078efcff */
[----:B---3--:R-:W-:Y:S01]  /*3f000*/  ISETP.LT.AND P0, PT, R138, UR4, !P6 ;  /* 0x000000048a007c0c */ /* 0x008fe2000f701270 */
        /* <DEDUP_REMOVED lines=452> */
[----:B------:R-:W3:Y:S01]  /*40c50*/  LDL.LU R29, [R1+0x264] ;  /* 0x00026400011d7983 */ /* 0x000ee20000300800 */
[----:B--2---:R-:W-:Y:S01]  /*40c60*/  ISETP.LT.AND P2, PT, R27, UR32, !P6 ;  /* 0x000000201b007c0c */ /* 0x004fe2000f741270 */
[----:B------:R-:W-:-:S02]  /*40c70*/  ULDC UR32, c[0x0][0x22c] ;  /* 0x00008b0000207ab9 */ /* 0x000fc40000000800 */
[----:B------:R-:W2:Y:S01]  /*40c80*/  LDL.LU R24, [R1+0x268] ;  /* 0x0002680001187983 */ /* 0x000ea20000300800 */
[----:B------:R-:W-:Y:S01]  /*40c90*/  ISETP.LT.AND P1, PT, R143, UR33, !P6 ;  /* 0x000000218f007c0c */ /* 0x000fe2000f721270 */
[----:B------:R-:W-:Y:S01]  /*40ca0*/  ULDC UR33, c[0x0][0x22c] ;  /* 0x00008b0000217ab9 */ /* 0x000fe20000000800 */
[----:B------:R-:W-:Y:S01]  /*40cb0*/  LOP3.LUT R246, R246, 0xfffffffb, RZ, 0xc0, !PT ;  /* 0xfffffffbf6f67812 */ /* 0x000fe200078ec0ff */
[----:B------:R-:W2:Y:S04]  /*40cc0*/  LDL.LU R27, [R1+0x26c] ;  /* 0x00026c00011b7983 */ /* 0x000ea80000300800 */
[----:B------:R-:W2:Y:S02]  /*40cd0*/  LDL.LU R143, [R1+0x270] ;  /* 0x00027000018f7983 */ /* 0x000ea40000300800 */
        /* <DEDUP_REMOVED lines=20> */
[----:B------:R-:W-:Y:S01]  /*40e20*/  LOP3.LUT R247, R247, 0xdfffffff, RZ, 0xc0, !PT ;  /* 0xdffffffff7f77812 */ /* 0x000fe200078ec0ff */
[----:B------:R-:W3:Y:S03]  /*40e30*/  LDL.LU R138, [R1+0x280] ;  /* 0x00028000018a7983 */ /* 0x000ee60000300800 */
[----:B------:R-:W-:-:S04]  /*40e40*/  @P1 LOP3.LUT R247, R247, 0x20000000, RZ, 0xfc, !PT ;  /* 0x20000000f7f71812 */ /* 0x000fc800078efcff */
[----:B------:R-:W-:-:S04]  /*40e50*/  LOP3.LUT R247, R247, 0xefffffff, RZ, 0xc0, !PT ;  /* 0xeffffffff7f77812 */ /* 0x000fc800078ec0ff */
[----:B------:R-:W-:Y:S02]  /*40e60*/  @P0 LOP3.LUT R247, R247, 0x10000000, RZ, 0xfc, !PT ;  /* 0x10000000f7f70812 */ /* 0x000fe400078efcff */
[----:B------:R-:W-:Y:S01]  /*40e70*/  ISETP.LT.AND P0, PT, R29, UR61, !P6 ;  /* 0x0000003d1d007c0c */ /* 0x000fe2000f701270 */
[----:B------:R-:W-:Y:S01]  /*40e80*/  ULDC UR61, c[0x0][0x22c] ;  /* 0x00008b00003d7ab9 */ /* 0x000fe20000000800 */
[----:B--2---:R-:W-:Y:S01]  /*40e90*/  ISETP.LT.AND P2, PT, R24, UR32, !P6 ;  /* 0x0000002018007c0c */ /* 0x004fe2000f741270 */
[----:B------:R-:W-:Y:S01]  /*40ea0*/  ULDC UR32, c[0x0][0x22c] ;  /* 0x00008b0000207ab9 */ /* 0x000fe20000000800 */
[----:B------:R-:W-:Y:S02]  /*40eb0*/  LOP3.LUT R247, R247, 0xf7ffffff, RZ, 0xc0, !PT ;  /* 0xf7fffffff7f77812 */ /* 0x000fe400078ec0ff */
[----:B------:R-:W-:Y:S01]  /*40ec0*/  ISETP.LT.AND P1, PT, R27, UR33, !P6 ;  /* 0x000000211b007c0c */ /* 0x000fe2000f721270 */
[----:B------:R-:W-:Y:S01]  /*40ed0*/  ULDC UR33, c[0x0][0x22c] ;  /* 0x00008b0000217ab9 */ /* 0x000fe20000000800 */
[----:B------:R-:W2:Y:S04]  /*40ee0*/  LDL.LU R27, [R1+0x284] ;  /* 0x00028400011b7983 */ /* 0x000ea80000300800 */
[----:B------:R-:W4:Y:S01]  /*40ef0*/  LDL.LU R32, [R1+0x288] ;  /* 0x0002880001207983 */ /* 0x000f220000300800 */
[----:B------:R-:W-:-:S04]  /*40f00*/  @P0 LOP3.LUT R247, R247, 0x8000000, RZ, 0xfc, !PT ;  /* 0x08000000f7f70812 */ /* 0x000fc800078efcff */
[----:B------:R-:W-:-:S04]  /*40f10*/  LOP3.LUT R247, R247, 0xfbffffff, RZ, 0xc0, !PT ;  /* 0xfbfffffff7f77812 */ /* 0x000fc800078ec0ff */
[----:B------:R-:W-:Y:S02]  /*40f20*/  @P2 LOP3.LUT R247, R247, 0x4000000, RZ, 0xfc, !PT ;  /* 0x04000000f7f72812 */ /* 0x000fe400078efcff */
[----:B------:R-:W-:Y:S01]  /*40f30*/  ISETP.LT.AND P0, PT, R143, UR4, !P6 ;  /* 0x000000048f007c0c */ /* 0x000fe2000f701270 */
[----:B------:R-:W-:Y:S01]  /*40f40*/  ULDC UR4, c[0x0][0x22c] ;  /* 0x00008b0000047ab9 */ /* 0x000fe20000000800 */
[----:B------:R-:W-:Y:S01]  /*40f50*/  LOP3.LUT R247, R247, 0xfdffffff, RZ, 0xc0, !PT ;  /* 0xfdfffffff7f77812 */ /* 0x000fe200078ec0ff */
[----:B------:R-:W4:Y:S03]  /*40f60*/  LDL.LU R143, [R1+0x460] ;  /* 0x00046000018f7983 */ /* 0x000f260000300800 */
[----:B------:R-:W-:-:S04]  /*40f70*/  @P1 LOP3.LUT R247, R247, 0x2000000, RZ, 0xfc, !PT ;  /* 0x02000000f7f71812 */ /* 0x000fc800078efcff */
[----:B------:R-:W-:-:S04]  /*40f80*/  LOP3.LUT R247, R247, 0xfeffffff, RZ, 0xc0, !PT ;  /* 0xfefffffff7f77812 */ /* 0x000fc800078ec0ff */
[----:B------:R-:W-:Y:S02]  /*40f90*/  @P0 LOP3.LUT R247, R247, 0x1000000, RZ, 0xfc, !PT ;  /* 0x01000000f7f70812 */ /* 0x000fe400078efcff */
[----:B------:R-:W-:Y:S01]  /*40fa0*/  ISETP.LT.AND P0, PT, R30, UR61, !P6 ;  /* 0x0000003d1e007c0c */ /* 0x000fe2000f701270 */
[----:B------:R-:W-:Y:S01]  /*40fb0*/  ULDC UR61, c[0x0][0x22c] ;  /* 0x00008b00003d7ab9 */ /* 0x000fe20000000800 */
[----:B------:R-:W4:Y:S01]  /*40fc0*/  LDL.LU R30, [R1+0x28c] ;  /* 0x00028c00011e7983 */ /* 0x000f220000300800 */
[----:B------:R-:W-:Y:S01]  /*40fd0*/  ISETP.LT.AND P2, PT, R28, UR32, !P6 ;  /* 0x000000201c007c0c */ /* 0x000fe2000f741270 */
[----:B------:R-:W-:Y:S02]  /*40fe0*/  ULDC UR32, c[0x0][0x22c] ;  /* 0x00008b0000207ab9 */ /* 0x000fe40000000800 */
[----:B------:R-:W4:Y:S01]  /*40ff0*/  LDL.LU R28, [R1+0x290] ;  /* 0x00029000011c7983 */ /* 0x000f220000300800 */
[----:B------:R-:W-:Y:S01]  /*41000*/  ISETP.LT.AND P1, PT, R136, UR33, !P6 ;  /* 0x0000002188007c0c */ /* 0x000fe2000f721270 */
[----:B------:R-:W-:Y:S01]  /*41010*/  ULDC UR33, c[0x0][0x22c] ;  /* 0x00008b0000217ab9 */ /* 0x000fe20000000800 */
[----:B------:R-:W-:Y:S01]  /*41020*/  LOP3.LUT R247, R247, 0xff7fffff, RZ, 0xc0, !PT ;  /* 0xff7ffffff7f77812 */ /* 0x000fe200078ec0ff */
[----:B------:R-:W4:Y:S04]  /*41030*/  LDL.LU R34, [R1+0x294] ;  /* 0x0002940001227983 */ /* 0x000f280000300800 */
[----:B------:R-:W4:Y:S01]  /*41040*/  LDL.LU R136, [R1+0x46c] ;  /* 0x00046c0001887983 */ /* 0x000f220000300800 */
[----:B------:R-:W-:-:S03]  /*41050*/  @P0 LOP3.LUT R247, R247, 0x800000, RZ, 0xfc, !PT ;  /* 0x00800000f7f70812 */ /* 0x000fc600078efcff */
[----:B------:R-:W4:Y:S01]  /*41060*/  LDL.LU R31, [R1+0x298] ;  /* 0x00029800011f7983 */ /* 0x000f220000300800 */
[----:B------:R-:W-:-:S03]  /*41070*/  LOP3.LUT R247, R247, 0xffbfffff, RZ, 0xc0, !PT ;  /* 0xffbffffff7f77812 */ /* 0x000fc600078ec0ff */
[----:B------:R-:W4:Y:S01]  /*41080*/  LDL.LU R24, [R1+0x850] ;  /* 0x0008500001187983 */ /* 0x000f220000300800 */
        /* <DEDUP_REMOVED lines=8> */
[----:B--2---:R-:W-:Y:S02]  /*41110*/  ISETP.LT.AND P1, PT, R27, UR61, !P6 ;  /* 0x0000003d1b007c0c */ /* 0x004fe4000f721270 */
[----:B------:R-:W-:Y:S02]  /*41120*/  R2UR UR61, R13 ;  /* 0x000000000d3d72ca */ /* 0x000fe400000e0000 */
[----:B------:R-:W2:Y:S04]  /*41130*/  LDL.LU R13, [R1+0x106c] ;  /* 0x00106c00010d7983 */ /* 0x000ea80000300800 */
[----:B------:R-:W2:Y:S04]  /*41140*/  LDL.LU R29, [R1+0x84c] ;  /* 0x00084c00011d7983 */ /* 0x000ea80000300800 */
[----:B------:R-:W2:Y:S01]  /*41150*/  LDL.LU R27, [R1+0x2a0] ;  /* 0x0002a000011b7983 */ /* 0x000ea20000300800 */
[----:B----4-:R-:W-:-:S02]  /*41160*/  ISETP.LT.AND P0, PT, R32, UR32, !P6 ;  /* 0x0000002020007c0c */ /* 0x010fc4000f701270 */
[----:B------:R-:W-:Y:S02]  /*41170*/  LOP3.LUT R247, R247, 0xfff7ffff, RZ, 0xc0, !PT ;  /* 0xfff7fffff7f77812 */ /* 0x000fe400078ec0ff */
[----:B------:R-:W-:Y:S02]  /*41180*/  R2UR UR32, R143 ;  /* 0x000000008f2072ca */ /* 0x000fe400000e0000 */
[----:B------:R-:W4:Y:S01]  /*41190*/  LDL.LU R143, [R1+0x2a4] ;  /* 0x0002a400018f7983 */ /* 0x000f220000300800 */
[----:B------:R-:W-:-:S04]  /*411a0*/  @P1 LOP3.LUT R247, R247, 0x80000, RZ, 0xfc, !PT ;  /* 0x00080000f7f71812 */ /* 0x000fc800078efcff */
[----:B------:R-:W-:Y:S02]  /*411b0*/  LOP3.LUT R247, R247, 0xfffbffff, RZ, 0xc0, !PT ;  /* 0xfffbfffff7f77812 */ /* 0x000fe400078ec0ff */
[----:B------:R-:W-:Y:S02]  /*411c0*/  ISETP.LT.AND P1, PT, R30, UR33, !P6 ;  /* 0x000000211e007c0c */ /* 0x000fe4000f721270 */
[----:B------:R-:W-:Y:S02]  /*411d0*/  R2UR UR33, R249 ;  /* 0x00000000f92172ca */ /* 0x000fe400000e0000 */
[----:B------:R-:W4:Y:S04]  /*411e0*/  LDL.LU R249, [R1+0x1068] ;  /* 0x0010680001f97983 */ /* 0x000f280000300800 */
[----:B------:R-:W4:Y:S01]  /*411f0*/  LDL.LU R30, [R1+0x2a8] ;  /* 0x0002a800011e7983 */ /* 0x000f220000300800 */
[----:B------:R-:W-:-:S02]  /*41200*/  @P0 LOP3.LUT R247, R247, 0x40000, RZ, 0xfc, !PT ;  /* 0x00040000f7f70812 */ /* 0x000fc400078efcff */
[----:B------:R-:W-:Y:S02]  /*41210*/  ISETP.LT.AND P0, PT, R28, UR4, !P6 ;  /* 0x000000041c007c0c */ /* 0x000fe4000f701270 */
[----:B------:R-:W-:Y:S02]  /*41220*/  R2UR UR4, R248 ;  /* 0x00000000f80472ca */ /* 0x000fe400000e0000 */
[----:B------:R-:W4:Y:S04]  /*41230*/  LDL.LU R248, [R1+0x1064] ;  /* 0x0010640001f87983 */ /* 0x000f280000300800 */
[----:B------:R-:W4:Y:S01]  /*41240*/  LDL.LU R28, [R1+0x2ac] ;  /* 0x0002ac00011c7983 */ /* 0x000f220000300800 */
[----:B------:R-:W-:-:S04]  /*41250*/  LOP3.LUT R247, R247, 0xfffdffff, RZ, 0xc0, !PT ;  /* 0xfffdfffff7f77812 */ /* 0x000fc800078ec0ff */
[----:B------:R-:W-:Y:S02]  /*41260*/  @P1 LOP3.LUT R247, R247, 0x20000, RZ, 0xfc, !PT ;  /* 0x00020000f7f71812 */ /* 0x000fe400078efcff */
[----:B------:R-:W-:Y:S02]  /*41270*/  ISETP.LT.AND P1, PT, R34, UR4, !P6 ;  /* 0x0000000422007c0c */ /* 0x000fe4000f721270 */
[----:B------:R-:W-:Y:S02]  /*41280*/  R2UR UR4, R136 ;  /* 0x00000000880472ca */ /* 0x000fe400000e0000 */
[----:B------:R-:W4:Y:S01]  /*41290*/  LDL.LU R136, [R1+0x2b0] ;  /* 0x0002b00001887983 */ /* 0x000f220000300800 */
[----:B------:R-:W-:-:S04]  /*412a0*/  LOP3.LUT R247, R247, 0xfffeffff, RZ, 0xc0, !PT ;  /* 0xfffefffff7f77812 */ /* 0x000fc800078ec0ff */
[----:B------:R-:W-:Y:S02]  /*412b0*/  @P0 LOP3.LUT R247, R247, 0x10000, RZ, 0xfc, !PT ;  /* 0x00010000f7f70812 */ /* 0x000fe400078efcff */
[----:B------:R-:W-:Y:S02]  /*412c0*/  ISETP.LT.AND P0, PT, R31, UR33, !P6 ;  /* 0x000000211f007c0c */ /* 0x000fe4000f701270 */
[----:B------:R-:W-:Y:S02]  /*412d0*/  R2UR UR33, R24 ;  /* 0x00000000182172ca */ /* 0x000fe400000e0000 */
[----:B------:R-:W4:Y:S01]  /*412e0*/  LDL.LU R24, [R1+0x2b4] ;  /* 0x0002b40001187983 */ /* 0x000f220000300800 */
[----:B------:R-:W-:-:S04]  /*412f0*/  LOP3.LUT R247, R247, 0xffff7fff, RZ, 0xc0, !PT ;  /* 0xffff7ffff7f77812 */ /* 0x000fc800078ec0ff */
[----:B------:R-:W-:-:S04]  /*41300*/  @P1 LOP3.LUT R247, R247, 0x8000, RZ, 0xfc, !PT ;  /* 0x00008000f7f71812 */ /* 0x000fc800078efcff */
[----:B------:R-:W-:-:S04]  /*41310*/  LOP3.LUT R247, R247, 0xffffbfff, RZ, 0xc0, !PT ;  /* 0xffffbffff7f77812 */ /* 0x000fc800078ec0ff */
[----:B------:R-:W-:-:S04]  /*41320*/  @P0 LOP3.LUT R247, R247, 0x4000, RZ, 0xfc, !PT ;  /* 0x00004000f7f70812 */ /* 0x000fc800078efcff */
[----:B------:R-:W-:Y:S02]  /*41330*/  LOP3.LUT R247, R247, 0xffffdfff, RZ, 0xc0, !PT ;  /* 0xffffdffff7f77812 */ /* 0x000fe400078ec0ff */
[----:B---3--:R-:W-:Y:S02]  /*41340*/  ISETP.LT.AND P1, PT, R138, UR32, !P6 ;  /* 0x000000208a007c0c */ /* 0x008fe4000f721270 */
[----:B------:R-:W3:Y:S11]  /*41350*/  LDL.LU R138, [R1+0x2b8] ;  /* 0x0002b800018a7983 */ /* 0x000ef60000300800 */
[----:B------:R-:W-:-:S04]  /*41360*/  @P1 LOP3.LUT R247, R247, 0x2000, RZ, 0xfc, !PT ;  /* 0x00002000f7f71812 */ /* 0x000fc800078efcff */
[----:B------:R-:W-:Y:S02]  /*41370*/  LOP3.LUT R247, R247, 0xffffefff, RZ, 0xc0, !PT ;  /* 0xffffeffff7f77812 */ /* 0x000fe400078ec0ff */
[----:B--2---:R-:W-:Y:S01]  /*41380*/  ISETP.LT.AND P0, PT, R27, UR61, !P6 ;  /* 0x0000003d1b007c0c */ /* 0x004fe2000f701270 */
[----:B------:R-:W-:Y:S01]  /*41390*/  ULDC UR61, c[0x0][0x22c] ;  /* 0x00008b00003d7ab9 */ /* 0x000fe20000000800 */
[----:B------:R-:W2:Y:S01]  /*413a0*/  LDL.LU R27, [R1+0x2bc] ;  /* 0x0002bc00011b7983 */ /* 0x000ea20000300800 */
[----:B----4-:R-:W-:Y:S01]  /*413b0*/  ISETP.LT.AND P1, PT, R143, UR60, !P6 ;  /* 0x0000003c8f007c0c */ /* 0x010fe2000f721270 */
[----:B------:R-:W-:Y:S02]  /*413c0*/  ULDC UR60, c[0x0][0x22c] ;  /* 0x00008b00003c7ab9 */ /* 0x000fe40000000800 */
[----:B------:R-:W4:Y:S07]  /*413d0*/  LDL.LU R143, [R1+0x2c0] ;  /* 0x0002c000018f7983 */ /* 0x000f2e0000300800 */
        /* <DEDUP_REMOVED lines=9> */
[----:B------:R-:W-:-:S06]  /*41470*/  LOP3.LUT R247, R247, 0xfffffbff, RZ, 0xc0, !PT ;  /* 0xfffffbfff7f77812 */ /* 0x000fcc00078ec0ff */
[----:B------:R-:W-:Y:S02]  /*41480*/  @P0 LOP3.LUT R247, R247, 0x400, RZ, 0xfc, !PT ;  /* 0x00000400f7f70812 */ /* 0x000fe400078efcff */
[----:B------:R-:W-:Y:S01]  /*41490*/  ISETP.LT.AND P0, PT, R136, UR57, !P6 ;  /* 0x0000003988007c0c */ /* 0x000fe2000f701270 */
[----:B------:R-:W-:Y:S01]  /*414a0*/  ULDC UR57, c[0x0][0x22c] ;  /* 0x00008b0000397ab9 */ /* 0x000fe20000000800 */
[----:B------:R-:W-:Y:S01]  /*414b0*/  LOP3.LUT R247, R247, 0xfffffdff, RZ, 0xc0, !PT ;  /* 0xfffffdfff7f77812 */ /* 0x000fe200078ec0ff */
[----:B------:R-:W4:Y:S03]  /*414c0*/  LDL.LU R136, [R1+0x2cc] ;  /* 0x0002cc0001887983 */ /* 0x000f260000300800 */
[----:B------:R-:W-:-:S04]  /*414d0*/  @P1 LOP3.LUT R247, R247, 0x200, RZ, 0xfc, !PT ;  /* 0x00000200f7f71812 */ /* 0x000fc800078efcff */
[----:B------:R-:W-:Y:S02]  /*414e0*/  LOP3.LUT R247, R247, 0xfffffeff, RZ, 0xc0, !PT ;  /* 0xfffffefff7f77812 */ /* 0x000fe400078ec0ff */
[----:B------:R-:W-:Y:S01]  /*414f0*/  ISETP.LT.AND P1, PT, R24, UR56, !P6 ;  /* 0x0000003818007c0c */ /* 0x000fe2000f721270 */
[----:B------:R-:W-:Y:S01]  /*41500*/  ULDC UR56, c[0x0][0x22c] ;  /* 0x00008b0000387ab9 */ /* 0x000fe20000000800 */
[----:B------:R-:W-:-:S04]  /*41510*/  @P0 LOP3.LUT R247, R247, 0x100, RZ, 0xfc, !PT ;  /* 0x00000100f7f70812 */ /* 0x000fc800078efcff */
[----:B------:R-:W-:-:S07]  /*41520*/  LOP3.LUT R247, R247, 0xffffff7f, RZ, 0xc0, !PT ;  /* 0xffffff7ff7f77812 */ /* 0x000fce00078ec0ff */
[----:B------:R-:W-:-:S04]  /*41530*/  @P1 LOP3.LUT R247, R247, 0x80, RZ, 0xfc, !PT ;  /* 0x00000080f7f71812 */ /* 0x000fc800078efcff */
[----:B------:R-:W-:Y:S02]  /*41540*/  LOP3.LUT R247, R247, 0xffffffbf, RZ, 0xc0, !PT ;  /* 0xffffffbff7f77812 */ /* 0x000fe400078ec0ff */
[----:B---3--:R-:W-:Y:S01]  /*41550*/  ISETP.LT.AND P0, PT, R138, UR55, !P6 ;  /* 0x000000378a007c0c */ /* 0x008fe2000f701270 */
[----:B------:R-:W-:Y:S01]  /*41560*/  ULDC UR55, c[0x0][0x22c] ;  /* 0x00008b0000377ab9 */ /* 0x000fe20000000800 */
        /* <DEDUP_REMOVED lines=9> */
[----:B------:R-:W-:Y:S01]  /*41600*/  @P1 LOP3.LUT R247, R247, 0x20, RZ, 0xfc, !PT ;  /* 0x00000020f7f71812 */ /* 0x000fe200078efcff */
[----:B------:R-:W4:Y:S03]  /*41610*/  LDL.LU R24, [R1+0x2e0] ;  /* 0x0002e00001187983 */ /* 0x000f260000300800 */
[----:B------:R-:W-:-:S04]  /*41620*/  LOP3.LUT R247, R247, 0xffffffef, RZ, 0xc0, !PT ;  /* 0xffffffeff7f77812 */ /* 0x000fc800078ec0ff */
[----:B------:R-:W-:Y:S02]  /*41630*/  @P0 LOP3.LUT R247, R247, 0x10, RZ, 0xfc, !PT ;  /* 0x00000010f7f70812 */ /* 0x000fe400078efcff */
[----:B------:R-:W-:Y:S01]  /*41640*/  ISETP.LT.AND P1, PT, R30, UR52, !P6 ;  /* 0x000000341e007c0c */ /* 0x000fe2000f721270 */
[----:B------:R-:W-:Y:S01]  /*41650*/  ULDC UR52, c[0x0][0x22c] ;  /* 0x00008b0000347ab9 */ /* 0x000fe20000000800 */
[----:B------:R-:W-:Y:S01]  /*41660*/  LOP3.LUT R247, R247, 0xfffffff7, RZ, 0xc0, !PT ;  /* 0xfffffff7f7f77812 */ /* 0x000fe200078ec0ff */
[----:B------:R-:W4:Y:S01]  /*41670*/  LDL.LU R30, [R1+0x2e4] ;  /* 0x0002e400011e7983 */ /* 0x000f220000300800 */
[----:B------:R-:W-:Y:S01]  /*41680*/  ISETP.LT.AND P0, PT, R28, UR51, !P6 ;  /* 0x000000331c007c0c */ /* 0x000fe2000f701270 */
[----:B------:R-:W-:-:S08]  /*41690*/  ULDC UR51, c[0x0][0x22c] ;  /* 0x00008b0000337ab9 */ /* 0x000fd00000000800 */
[----:B------:R-:W-:Y:S01]  /*416a0*/  @P1 LOP3.LUT R247, R247, 0x8, RZ, 0xfc, !PT ;  /* 0x00000008f7f71812 */ /* 0x000fe200078efcff */
[----:B------:R-:W4:Y:S03]  /*416b0*/  LDL.LU R28, [R1+0x2e8] ;  /* 0x0002e800011c7983 */ /* 0x000f260000300800 */
        /* <DEDUP_REMOVED lines=8> */
[----:B------:R-:W-:-:S09]  /*41740*/  LOP3.LUT R247, R247, 0xfffffffd, RZ, 0xc0, !PT ;  /* 0xfffffffdf7f77812 */ /* 0x000fd200078ec0ff */
[----:B------:R-:W-:-:S04]  /*41750*/  @P1 LOP3.LUT R247, R247, 0x2, RZ, 0xfc, !PT ;  /* 0x00000002f7f71812 */ /* 0x000fc800078efcff */
[----:B------:R-:W-:-:S04]  /*41760*/  LOP3.LUT R247, R247, 0xfffffffe, RZ, 0xc0, !PT ;  /* 0xfffffffef7f77812 */ /* 0x000fc800078ec0ff */
[----:B------:R-:W-:Y:S02]  /*41770*/  @P0 LOP3.LUT R247, R247, 0x1, RZ, 0xfc, !PT ;  /* 0x00000001f7f70812 */ /* 0x000fe400078efcff */
[----:B---3--:R-:W-:Y:S01]  /*41780*/  ISETP.LT.AND P1, PT, R138, UR48, !P6 ;  /* 0x000000308a007c0c */ /* 0x008fe2000f721270 */
[----:B------:R-:W-:Y:S01]  /*41790*/  ULDC UR48, c[0x0][0x22c] ;  /* 0x00008b0000307ab9 */ /* 0x000fe20000000800 */
[----:B------:R-:W3:Y:S01]  /*417a0*/  LDL.LU R138, [R1+0x2f0] ;  /* 0x0002f000018a7983 */ /* 0x000ee20000300800 */
[----:B--2---:R-:W-:Y:S01]  /*417b0*/  ISETP.LT.AND P0, PT, R27, UR47, !P6 ;  /* 0x0000002f1b007c0c */ /* 0x004fe2000f701270 */
[----:B------:R-:W-:Y:S02]  /*417c0*/  ULDC UR47, c[0x0][0x22c] ;  /* 0x00008b00002f7ab9 */ /* 0x000fe40000000800 */
[----:B------:R-:W2:Y:S01]  /*417d0*/  LDL.LU R27, [R1+0x2f4] ;  /* 0x0002f400011b7983 */ /* 0x000ea20000300800 */
[----:B----4-:R-:W-:-:S06]  /*417e0*/  LOP3.LUT R248, R248, 0x7fffffff, RZ, 0xc0, !PT ;  /* 0x7ffffffff8f87812 */ /* 0x010fcc00078ec0ff */
[----:B------:R-:W-:Y:S02]  /*417f0*/  @P1 LOP3.LUT R248, R248, 0x80000000, RZ, 0xfc, !PT ;  /* 0x80000000f8f81812 */ /* 0x000fe400078efcff */
[----:B------:R-:W-:Y:S01]  /*41800*/  ISETP.LT.AND P1, PT, R143, UR46, !P6 ;  /* 0x0000002e8f007c0c */ /* 0x000fe2000f721270 */
[----:B------:R-:W-:Y:S01]  /*41810*/  ULDC UR46, c[0x0][0x22c] ;  /* 0x00008b00002e7ab9 */ /* 0x000fe20000000800 */
[----:B------:R-:W4:Y:S01]  /*41820*/  LDL.LU R143, [R1+0x2f8] ;  /* 0x0002f800018f7983 */ /* 0x000f220000300800 */
[----:B------:R-:W-:-:S04]  /*41830*/  LOP3.LUT R248, R248, 0xbfffffff, RZ, 0xc0, !PT ;  /* 0xbffffffff8f87812 */ /* 0x000fc800078ec0ff */
        /* <DEDUP_REMOVED lines=28> */
[----:B--2---:R-:W-:Y:S01]  /*41a00*/  ISETP.LT.AND P1, PT, R27, UR40, !P6 ;  /* 0x000000281b007c0c */ /* 0x004fe2000f721270 */
[----:B------:R-:W-:Y:S01]  /*41a10*/  ULDC UR40, c[0x0][0x22c] ;  /* 0x00008b0000287ab9 */ /* 0x000fe20000000800 */
[----:B------:R-:W2:Y:S01]  /*41a20*/  LDL.LU R27, [R1+0x310] ;  /* 0x00031000011b7983 */ /* 0x000ea20000300800 */
[----:B----4-:R-:W-:Y:S01]  /*41a30*/  ISETP.LT.AND P0, PT, R143, UR39, !P6 ;  /* 0x000000278f007c0c */ /* 0x010fe2000f701270 */
[----:B------:R-:W-:Y:S02]  /*41a40*/  ULDC UR39, c[0x0][0x22c] ;  /* 0x00008b0000277ab9 */ /* 0x000fe40000000800 */
[----:B------:R-:W4:Y:S01]  /*41a50*/  LDL.LU R143, [R1+0x314] ;  /* 0x00031400018f7983 */ /* 0x000f220000300800 */
[----:B------:R-:W-:-:S06]  /*41a60*/  LOP3.LUT R248, R248, 0xff7fffff, RZ, 0xc0, !PT ;  /* 0xff7ffffff8f87812 */ /* 0x000fcc00078ec0ff */
        /* <DEDUP_REMOVED lines=73> */
[----:B------:R-:W-:-:S04]  /*41f00*/  LOP3.LUT R248, R248, 0xfffffeff, RZ, 0xc0, !PT ;  /* 0xfffffefff8f87812 */ /* 0x000fc800078ec0ff */
[----:B------:R-:W-:Y:S02]  /*41f10*/  @P0 LOP3.LUT R248, R248, 0x100, RZ, 0xfc, !PT ;  /* 0x00000100f8f80812 */ /* 0x000fe400078efcff */
[----:B------:R-:W-:Y:S01]  /*41f20*/  ISETP.LT.AND P0, PT, R30, UR21, !P6 ;  /* 0x000000151e007c0c */ /* 0x000fe2000f701270 */
[----:B------:R-:W-:Y:S01]  /*41f30*/  ULDC UR21, c[0x0][0x22c] ;  /* 0x00008b0000157ab9 */ /* 0x000fe20000000800 */
[----:B------:R-:W-:Y:S01]  /*41f40*/  LOP3.LUT R248, R248, 0xffffff7f, RZ, 0xc0, !PT ;  /* 0xffffff7ff8f87812 */ /* 0x000fe200078ec0ff */
[----:B------:R-:W4:Y:S03]  /*41f50*/  LDL.LU R30, [R1+0x354] ;  /* 0x00035400011e7983 */ /* 0x000f260000300800 */
[----:B------:R-:W-:Y:S02]  /*41f60*/  @P1 LOP3.LUT R248, R248, 0x80, RZ, 0xfc, !PT ;  /* 0x00000080f8f81812 */ /* 0x000fe400078efcff */
[----:B------:R-:W-:Y:S01]  /*41f70*/  ISETP.LT.AND P1, PT, R28, UR20, !P6 ;  /* 0x000000141c007c0c */ /* 0x000fe2000f721270 */
[----:B------:R-:W-:Y:S01]  /*41f80*/  ULDC UR20, c[0x0][0x22c] ;  /* 0x00008b0000147ab9 */ /* 0x000fe20000000800 */
[----:B------:R-:W-:Y:S01]  /*41f90*/  LOP3.LUT R248, R248, 0xffffffbf, RZ, 0xc0, !PT ;  /* 0xffffffbff8f87812 */ /* 0x000fe200078ec0ff */
[----:B------:R-:W4:Y:S03]  /*41fa0*/  LDL.LU R28, [R1+0x358] ;  /* 0x00035800011c7983 */ /* 0x000f260000300800 */
[----:B------:R-:W-:-:S02]  /*41fb0*/  @P0 LOP3.LUT R248, R248, 0x40, RZ, 0xfc, !PT ;  /* 0x00000040f8f80812 */ /* 0x000fc400078efcff */
[----:B------:R-:W-:Y:S01]  /*41fc0*/  ISETP.LT.AND P0, PT, R136, UR19, !P6 ;  /* 0x0000001388007c0c */ /* 0x000fe2000f701270 */
[----:B------:R-:W-:Y:S01]  /*41fd0*/  ULDC UR19, c[0x0][0x22c] ;  /* 0x00008b0000137ab9 */ /* 0x000fe20000000800 */
[----:B------:R-:W-:Y:S01]  /*41fe0*/  LOP3.LUT R248, R248, 0xffffffdf, RZ, 0xc0, !PT ;  /* 0xffffffdff8f87812 */ /* 0x000fe200078ec0ff */
[----:B------:R-:W4:Y:S03]  /*41ff0*/  LDL.LU R136, [R1+0x35c] ;  /* 0x00035c0001887983 */ /* 0x000f260000300800 */
[----:B------:R-:W-:-:S04]  /*42000*/  @P1 LOP3.LUT R248, R248, 0x20, RZ, 0xfc, !PT ;  /* 0x00000020f8f81812 */ /* 0x000fc800078efcff */
[----:B------:R-:W-:-:S04]  /*42010*/  LOP3.LUT R248, R248, 0xffffffef, RZ, 0xc0, !PT ;  /* 0xffffffeff8f87812 */ /* 0x000fc800078ec0ff */
        /* <DEDUP_REMOVED lines=9> */
[----:B------:R-:W2:Y:S11]  /*420b0*/  LDL.LU R27, [R1+0x364] ;  /* 0x00036400011b7983 */ /* 0x000eb60000300800 */
[----:B------:R-:W-:-:S02]  /*420c0*/  @P0 LOP3.LUT R248, R248, 0x4, RZ, 0xfc, !PT ;  /* 0x00000004f8f80812 */ /* 0x000fc400078efcff */
[----:B------:R-:W-:Y:S01]  /*420d0*/  ISETP.LT.AND P0, PT, R249, UR15, !P6 ;  /* 0x0000000ff9007c0c */ /* 0x000fe2000f701270 */
[----:B------:R-:W-:Y:S01]  /*420e0*/  ULDC UR15, c[0x0][0x22c] ;  /* 0x00008b00000f7ab9 */ /* 0x000fe20000000800 */
[----:B----4-:R-:W-:Y:S01]  /*420f0*/  ISETP.LT.AND P1, PT, R143, UR16, !P6 ;  /* 0x000000108f007c0c */ /* 0x010fe2000f721270 */
[----:B------:R-:W-:Y:S01]  /*42100*/  ULDC UR16, c[0x0][0x22c] ;  /* 0x00008b0000107ab9 */ /* 0x000fe20000000800 */
[----:B------:R-:W4:Y:S04]  /*42110*/  LDL.LU R143, [R1+0x368] ;  /* 0x00036800018f7983 */ /* 0x000f280000300800 */
[----:B------:R-:W3:Y:S01]  /*42120*/  LDL.LU R249, [R1+0x105c] ;  /* 0x00105c0001f97983 */ /* 0x000ee20000300800 */
[----:B------:R-:W-:-:S03]  /*42130*/  LOP3.LUT R248, R248, 0xfffffffd, RZ, 0xc0, !PT ;  /* 0xfffffffdf8f87812 */ /* 0x000fc600078ec0ff */
[----:B------:R-:W4:Y:S03]  /*42140*/  LDL.LU R24, [R1+0x36c] ;  /* 0x00036c0001187983 */ /* 0x000f260000300800 */
        /* <DEDUP_REMOVED lines=9> */
[----:B------:R-:W-:Y:S02]  /*421e0*/  R2UR UR32, R29 ;  /* 0x000000001d2072ca */ /* 0x000fe400000e0000 */
[----:B---3--:R-:W-:-:S04]  /*421f0*/  LOP3.LUT R249, R249, 0x7fffffff, RZ, 0xc0, !PT ;  /* 0x7ffffffff9f97812 */ /* 0x008fc800078ec0ff */
[----:B------:R-:W-:Y:S02]  /*42200*/  @P1 LOP3.LUT R249, R249, 0x80000000, RZ, 0xfc, !PT ;  /* 0x80000000f9f91812 */ /* 0x000fe400078efcff */
[----:B------:R-:W-:Y:S01]  /*42210*/  ISETP.LT.AND P1, PT, R136, UR12, !P6 ;  /* 0x0000000c88007c0c */ /* 0x000fe2000f721270 */
[----:B------:R-:W-:Y:S01]  /*42220*/  ULDC UR12, c[0x0][0x22c] ;  /* 0x00008b00000c7ab9 */ /* 0x000fe20000000800 */
[----:B------:R-:W3:Y:S01]  /*42230*/  LDL.LU R136, [R1+0x378] ;  /* 0x0003780001887983 */ /* 0x000ee20000300800 */
[----:B------:R-:W-:-:S04]  /*42240*/  LOP3.LUT R249, R249, 0xbfffffff, RZ, 0xc0, !PT ;  /* 0xbffffffff9f97812 */ /* 0x000fc800078ec0ff */
[----:B------:R-:W-:Y:S02]  /*42250*/  @P0 LOP3.LUT R249, R249, 0x40000000, RZ, 0xfc, !PT ;  /* 0x40000000f9f90812 */ /* 0x000fe400078efcff */
[----:B------:R-:W-:Y:S01]  /*42260*/  ISETP.LT.AND P0, PT, R138, UR11, !P6 ;  /* 0x0000000b8a007c0c */ /* 0x000fe2000f701270 */
[----:B------:R-:W-:Y:S01]  /*42270*/  ULDC UR11, c[0x0][0x22c] ;  /* 0x00008b00000b7ab9 */ /* 0x000fe20000000800 */
[----:B------:R-:W3:Y:S01]  /*42280*/  LDL.LU R138, [R1+0x37c] ;  /* 0x00037c00018a7983 */ /* 0x000ee20000300800 */
[----:B------:R-:W-:-:S03]  /*42290*/  LOP3.LUT R249, R249, 0xdfffffff, RZ, 0xc0, !PT ;  /* 0xdffffffff9f97812 */ /* 0x000fc600078ec0ff */
[----:B------:R-:W3:Y:S01]  /*422a0*/  LDL.LU R31, [R1+0x380] ;  /* 0x00038000011f7983 */ /* 0x000ee20000300800 */
[----:B------:R-:W-:Y:S02]  /*422b0*/  @P1 LOP3.LUT R249, R249, 0x20000000, RZ, 0xfc, !PT ;  /* 0x20000000f9f91812 */ /* 0x000fe400078efcff */
[----:B--2---:R-:W-:Y:S01]  /*422c0*/  ISETP.LT.AND P1, PT, R27, UR10, !P6 ;  /* 0x0000000a1b007c0c */ /* 0x004fe2000f721270 */
[----:B------:R-:W-:Y:S01]  /*422d0*/  ULDC UR10, c[0x0][0x22c] ;  /* 0x00008b00000a7ab9 */ /* 0x000fe20000000800 */
[----:B------:R-:W2:Y:S01]  /*422e0*/  LDL.LU R27, [R1+0x384] ;  /* 0x00038400011b7983 */ /* 0x000ea20000300800 */
[----:B------:R-:W-:-:S04]  /*422f0*/  LOP3.LUT R249, R249, 0xefffffff, RZ, 0xc0, !PT ;  /* 0xeffffffff9f97812 */ /* 0x000fc800078ec0ff */
[----:B------:R-:W-:Y:S02]  /*42300*/  @P0 LOP3.LUT R249, R249, 0x10000000, RZ, 0xfc, !PT ;  /* 0x10000000f9f90812 */ /* 0x000fe400078efcff */
[----:B----4-:R-:W-:Y:S01]  /*42310*/  ISETP.LT.AND P0, PT, R143, UR9, !P6 ;  /* 0x000000098f007c0c */ /* 0x010fe2000f701270 */
[----:B------:R-:W-:Y:S01]  /*42320*/  ULDC UR9, c[0x0][0x22c] ;  /* 0x00008b0000097ab9 */ /* 0x000fe20000000800 */
[----:B------:R-:W4:Y:S01]  /*42330*/  LDL.LU R143, [R1+0x388] ;  /* 0x00038800018f7983 */ /* 0x000f220000300800 */
[----:B------:R-:W-:-:S03]  /*42340*/  LOP3.LUT R249, R249, 0xf7ffffff, RZ, 0xc0, !PT ;  /* 0xf7fffffff9f97812 */ /* 0x000fc600078ec0ff */
[----:B------:R-:W4:Y:S01]  /*42350*/  LDL.LU R29, [R1+0x38c] ;  /* 0x00038c00011d7983 */ /* 0x000f220000300800 */
        /* <DEDUP_REMOVED lines=22> */
[----:B------:R-:W-:Y:S01]  /*424c0*/  ISETP.LT.AND P1, PT, R138, UR5, !P6 ;  /* 0x000000058a007c0c */ /* 0x000fe2000f721270 */
[----:B------:R-:W-:Y:S02]  /*424d0*/  ULDC UR5, c[0x0][0x248] ;  /* 0x0000920000057ab9 */ /* 0x000fe40000000800 */
[----:B------:R-:W3:Y:S07]  /*424e0*/  LDL.LU R138, [R1+0x3a0] ;  /* 0x0003a000018a7983 */ /* 0x000eee0000300800 */
[----:B------:R-:W-:-:S02]  /*424f0*/  @P0 LOP3.LUT R249, R249, 0x400000, RZ, 0xfc, !PT ;  /* 0x00400000f9f90812 */ /* 0x000fc400078efcff */
[----:B--2---:R-:W-:Y:S02]  /*42500*/  ISETP.LT.AND P2, PT, R27, UR7, !P6 ;  /* 0x000000071b007c0c */ /* 0x004fe4000f741270 */
[----:B------:R-:W2:Y:S01]  /*42510*/  LDL.LU R27, [R1+0x3a4] ;  /* 0x0003a400011b7983 */ /* 0x000ea20000300800 */
[----:B------:R-:W-:-:S04]  /*42520*/  LOP3.LUT R249, R249, 0xffdfffff, RZ, 0xc0, !PT ;  /* 0xffdffffff9f97812 */ /* 0x000fc800078ec0ff */
[----:B------:R-:W-:Y:S02]  /*42530*/  @P1 LOP3.LUT R249, R249, 0x200000, RZ, 0xfc, !PT ;  /* 0x00200000f9f91812 */ /* 0x000fe400078efcff */
[----:B----4-:R-:W-:Y:S02]  /*42540*/  ISETP.LT.AND P1, PT, R143, UR8, !P6 ;  /* 0x000000088f007c0c */ /* 0x010fe4000f721270 */
[----:B------:R-:W4:Y:S01]  /*42550*/  LDL.LU R143, [R1+0x3a8] ;  /* 0x0003a800018f7983 */ /* 0x000f220000300800 */
[----:B------:R-:W-:Y:S02]  /*42560*/  ISETP.LT.AND P0, PT, R31, UR6, !P6 ;  /* 0x000000061f007c0c */ /* 0x000fe4000f701270 */
[----:B------:R-:W-:-:S11]  /*42570*/  LOP3.LUT R249, R249, 0xffefffff, RZ, 0xc0, !PT ;  /* 0xffeffffff9f97812 */ /* 0x000fd600078ec0ff */
[----:B------:R-:W-:Y:S02]  /*42580*/  @P0 LOP3.LUT R249, R249, 0x100000, RZ, 0xfc, !PT ;  /* 0x00100000f9f90812 */ /* 0x000fe400078efcff */
[----:B------:R-:W-:Y:S02]  /*42590*/  ISETP.LT.AND P0, PT, R29, UR9, !P6 ;  /* 0x000000091d007c0c */ /* 0x000fe4000f701270 */
[----:B------:R-:W4:Y:S01]  /*425a0*/  LDL.LU R29, [R1+0x3ac] ;  /* 0x0003ac00011d7983 */ /* 0x000f220000300800 */
[----:B------:R-:W-:-:S04]  /*425b0*/  LOP3.LUT R249, R249, 0xfff7ffff, RZ, 0xc0, !PT ;  /* 0xfff7fffff9f97812 */ /* 0x000fc800078ec0ff */
        /* <DEDUP_REMOVED lines=12> */
[----:B------:R-:W-:-:S04]  /*42680*/  @P2 LOP3.LUT R249, R249, 0x10000, RZ, 0xfc, !PT ;  /* 0x00010000f9f92812 */ /* 0x000fc800078efcff */
[----:B------:R-:W-:-:S04]  /*42690*/  LOP3.LUT R249, R249, 0xffff7fff, RZ, 0xc0, !PT ;  /* 0xffff7ffff9f97812 */ /* 0x000fc800078ec0ff */
[----:B------:R-:W-:-:S04]  /*426a0*/  @P1 LOP3.LUT R249, R249, 0x8000, RZ, 0xfc, !PT ;  /* 0x00008000f9f91812 */ /* 0x000fc800078efcff */
[----:B------:R-:W-:-:S04]  /*426b0*/  LOP3.LUT R249, R249, 0xffffbfff, RZ, 0xc0, !PT ;  /* 0xffffbffff9f97812 */ /* 0x000fc800078ec0ff */
[----:B------:R-:W-:-:S04]  /*426c0*/  @P0 LOP3.LUT R249, R249, 0x4000, RZ, 0xfc, !PT ;  /* 0x00004000f9f90812 */ /* 0x000fc800078efcff */
[----:B------:R-:W-:Y:S02]  /*426d0*/  LOP3.LUT R249, R249, 0xffffdfff, RZ, 0xc0, !PT ;  /* 0xffffdffff9f97812 */ /* 0x000fe400078ec0ff */
[----:B---3--:R-:W-:Y:S02]  /*426e0*/  ISETP.LT.AND P2, PT, R136, UR13, !P6 ;  /* 0x0000000d88007c0c */ /* 0x008fe4000f741270 */
[----:B------:R-:W3:Y:S01]  /*426f0*/  LDL.LU R136, [R1+0x3bc] ;  /* 0x0003bc0001887983 */ /* 0x000ee20000300800 */
[----:B------:R-:W-:-:S03]  /*42700*/  ISETP.LT.AND P1, PT, R138, UR14, !P6 ;  /* 0x0000000e8a007c0c */ /* 0x000fc6000f721270 */
[----:B------:R-:W3:Y:S01]  /*42710*/  LDL.LU R138, [R1+0x3c0] ;  /* 0x0003c000018a7983 */ /* 0x000ee20000300800 */
[----:B--2---:R-:W-:-:S03]  /*42720*/  ISETP.LT.AND P0, PT, R27, UR15, !P6 ;  /* 0x0000000f1b007c0c */ /* 0x004fc6000f701270 */
[----:B------:R-:W2:Y:S03]  /*42730*/  LDL.LU R27, [R1+0x3c4] ;  /* 0x0003c400011b7983 */ /* 0x000ea60000300800 */
[----:B------:R-:W-:Y:S02]  /*42740*/  @P2 LOP3.LUT R249, R249, 0x2000, RZ, 0xfc, !PT ;  /* 0x00002000f9f92812 */ /* 0x000fe400078efcff */
[----:B----4-:R-:W-:Y:S02]  /*42750*/  ISETP.LT.AND P2, PT, R143, UR16, !P6 ;  /* 0x000000108f007c0c */ /* 0x010fe4000f741270 */
[----:B------:R-:W4:Y:S01]  /*42760*/  LDL.LU R143, [R1+0x3c8] ;  /* 0x0003c800018f7983 */ /* 0x000f220000300800 */
[----:B------:R-:W-:-:S04]  /*42770*/  LOP3.LUT R249, R249, 0xffffefff, RZ, 0xc0, !PT ;  /* 0xffffeffff9f97812 */ /* 0x000fc800078ec0ff */
[----:B------:R-:W-:-:S04]  /*42780*/  @P1 LOP3.LUT R249, R249, 0x1000, RZ, 0xfc, !PT ;  /* 0x00001000f9f91812 */ /* 0x000fc800078efcff */
[----:B------:R-:W-:Y:S02]  /*42790*/  LOP3.LUT R249, R249, 0xfffff7ff, RZ, 0xc0, !PT ;  /* 0xfffff7fff9f97812 */ /* 0x000fe400078ec0ff */
[----:B------:R-:W-:Y:S02]  /*427a0*/  ISETP.LT.AND P1, PT, R29, UR17, !P6 ;  /* 0x000000111d007c0c */ /* 0x000fe4000f721270 */
[----:B------:R-:W4:Y:S01]  /*427b0*/  LDL.LU R29, [R1+0x3cc] ;  /* 0x0003cc00011d7983 */ /* 0x000f220000300800 */
        /* <DEDUP_REMOVED lines=58> */
[----:B------:R-:W4:Y:S04]  /*42b60*/  LDL.LU R143, [R1+0x408] ;  /* 0x00040800018f7983 */ /* 0x000f280000300800 */
[----:B------:R-:W4:Y:S01]  /*42b70*/  LDL.LU R34, [R1+0x40c] ;  /* 0x00040c0001227983 */ /* 0x000f220000300800 */
[----:B------:R-:W-:-:S03]  /*42b80*/  LOP3.LUT R4, R4, 0xefffffff, RZ, 0xc0, !PT ;  /* 0xefffffff04047812 */ /* 0x000fc600078ec0ff */
[----:B------:R-:W4:Y:S01]  /*42b90*/  LDL.LU R31, [R1+0x410] ;  /* 0x00041000011f7983 */ /* 0x000f220000300800 */
        /* <DEDUP_REMOVED lines=31> */
[----:B------:R-:W-:-:S03]  /*42d90*/  LOP3.LUT R4, R4, 0xffefffff, RZ, 0xc0, !PT ;  /* 0xffefffff04047812 */ /* 0x000fc600078ec0ff */
[----:B------:R-:W4:Y:S01]  /*42da0*/  LDL R194, [R1+0xeb4] ;  /* 0x000eb40001c27983 */ /* 0x000f220000100800 */
[----:B------:R-:W-:-:S04]  /*42db0*/  @P1 LOP3.LUT R4, R4, 0x100000, RZ, 0xfc, !PT ;  /* 0x0010000004041812 */ /* 0x000fc800078efcff */
[----:B------:R-:W-:-:S04]  /*42dc0*/  LOP3.LUT R4, R4, 0xfff7ffff, RZ, 0xc0, !PT ;  /* 0xfff7ffff04047812 */ /* 0x000fc800078ec0ff */
[----:B------:R-:W-:Y:S02]  /*42dd0*/  @P0 LOP3.LUT R4, R4, 0x80000, RZ, 0xfc, !PT ;  /* 0x0008000004040812 */ /* 0x000fe400078efcff */
[----:B------:R-:W-:Y:S02]  /*42de0*/  ISETP.LT.AND P1, PT, R34, UR43, !P6 ;  /* 0x0000002b22007c0c */ /* 0x000fe4000f721270 */
        /* <DEDUP_REMOVED lines=16> */
[----:B------:R-:W-:-:S04]  /*42ef0*/  @P0 LOP3.LUT R4, R4, 0x2000, RZ, 0xfc, !PT ;  /* 0x0000200004040812 */ /* 0x000fc800078efcff */
[----:B------:R-:W-:-:S04]  /*42f00*/  LOP3.LUT R4, R4, 0xffffefff, RZ, 0xc0, !PT ;  /* 0xffffefff04047812 */ /* 0x000fc800078ec0ff */
[----:B------:R-:W-:-:S04]  /*42f10*/  @P2 LOP3.LUT R4, R4, 0x1000, RZ, 0xfc, !PT ;  /* 0x0000100004042812 */ /* 0x000fc800078efcff */
[----:B------:R-:W-:Y:S02]  /*42f20*/  LOP3.LUT R4, R4, 0xfffff7ff, RZ, 0xc0, !PT ;  /* 0xfffff7ff04047812 */ /* 0x000fe400078ec0ff */
[----:B------:R-:W-:Y:S02]  /*42f30*/  ISETP.LT.AND P3, PT, R10, UR57, !P6 ;  /* 0x000000390a007c0c */ /* 0x000fe4000f761270 */
[----:B---3--:R-:W-:Y:S02]  /*42f40*/  ISETP.LT.AND P1, PT, R136, UR49, !P6 ;  /* 0x0000003188007c0c */ /* 0x008fe4000f721270 */
[----:B------:R-:W-:-:S11]  /*42f50*/  ISETP.LT.AND P0, PT, R138, UR50, !P6 ;  /* 0x000000328a007c0c */ /* 0x000fd6000f701270 */
[----:B------:R-:W-:-:S04]  /*42f60*/  @P1 LOP3.LUT R4, R4, 0x800, RZ, 0xfc, !PT ;  /* 0x0000080004041812 */ /* 0x000fc800078efcff */
[----:B------:R-:W-:Y:S02]  /*42f70*/  LOP3.LUT R4, R4, 0xfffffbff, RZ, 0xc0, !PT ;  /* 0xfffffbff04047812 */ /* 0x000fe400078ec0ff */
[----:B--2---:R-:W-:Y:S02]  /*42f80*/  ISETP.LT.AND P2, PT, R27, UR51, !P6 ;  /* 0x000000331b007c0c */ /* 0x004fe4000f741270 */
[----:B------:R-:W-:-:S04]  /*42f90*/  @P0 LOP3.LUT R4, R4, 0x400, RZ, 0xfc, !PT ;  /* 0x0000040004040812 */ /* 0x000fc800078efcff */
[----:B------:R-:W-:Y:S02]  /*42fa0*/  LOP3.LUT R4, R4, 0xfffffdff, RZ, 0xc0, !PT ;  /* 0xfffffdff04047812 */ /* 0x000fe400078ec0ff */
[----:B----4-:R-:W-:-:S05]  /*42fb0*/  ISETP.LT.AND P1, PT, R143, UR52, !P6 ;  /* 0x000000348f007c0c */ /* 0x010fca000f721270 */
[----:B------:R-:W-:Y:S02]  /*42fc0*/  @P2 LOP3.LUT R4, R4, 0x200, RZ, 0xfc, !PT ;  /* 0x0000020004042812 */ /* 0x000fe400078efcff */
[----:B------:R-:W-:Y:S02]  /*42fd0*/  ISETP.LT.AND P0, PT, R13, UR53, !P6 ;  /* 0x000000350d007c0c */ /* 0x000fe4000f701270 */
[----:B------:R-:W-:Y:S01]  /*42fe0*/  LOP3.LUT R4, R4, 0xfffffeff, RZ, 0xc0, !PT ;  /* 0xfffffeff04047812 */ /* 0x000fe200078ec0ff */
[----:B------:R-:W2:Y:S01]  /*42ff0*/  LDL.LU R13, [R1+0x1058] ;  /* 0x00105800010d7983 */ /* 0x000ea20000300800 */
[----:B------:R-:W-:Y:S02]  /*43000*/  ISETP.LT.AND P2, PT, R16, UR54, !P6 ;  /* 0x0000003610007c0c */ /* 0x000fe4000f741270 */
[----:B------:R-:W-:Y:S01]  /*43010*/  @P1 LOP3.LUT R4, R4, 0x100, RZ, 0xfc, !PT ;  /* 0x0000010004041812 */ /* 0x000fe200078efcff */
[----:B------:R-:W3:Y:S03]  /*43020*/  LDL.LU R16, [R1+0x1054] ;  /* 0x0010540001107983 */ /* 0x000ee60000300800 */
[----:B------:R-:W-:-:S04]  /*43030*/  LOP3.LUT R4, R4, 0xffffff7f, RZ, 0xc0, !PT ;  /* 0xffffff7f04047812 */ /* 0x000fc800078ec0ff */
[----:B------:R-:W-:Y:S02]  /*43040*/  @P0 LOP3.LUT R4, R4, 0x80, RZ, 0xfc, !PT ;  /* 0x0000008004040812 */ /* 0x000fe400078efcff */
[----:B------:R-:W-:Y:S02]  /*43050*/  ISETP.LT.AND P1, PT, R17, UR55, !P6 ;  /* 0x0000003711007c0c */ /* 0x000fe4000f721270 */
[----:B------:R-:W3:Y:S01]  /*43060*/  LDL.LU R17, [R1+0x1050] ;  /* 0x0010500001117983 */ /* 0x000ee20000300800 */
[----:B------:R-:W-:-:S03]  /*43070*/  LOP3.LUT R4, R4, 0xffffffbf, RZ, 0xc0, !PT ;  /* 0xffffffbf04047812 */ /* 0x000fc600078ec0ff */
[----:B------:R-:W4:Y:S01]  /*43080*/  LDL.LU R36, [R1+0x834] ;  /* 0x0008340001247983 */ /* 0x000f220000300800 */
[----:B------:R-:W-:-:S03]  /*43090*/  @P2 LOP3.LUT R4, R4, 0x40, RZ, 0xfc, !PT ;  /* 0x0000004004042812 */ /* 0x000fc600078efcff */
[----:B------:R-:W4:Y:S04]  /*430a0*/  LDL.LU R38, [R1+0x848] ;  /* 0x0008480001267983 */ /* 0x000f280000300800 */
[----:B------:R-:W3:Y:S04]  /*430b0*/  LDL.LU R35, [R1+0x830] ;  /* 0x0008300001237983 */ /* 0x000ee80000300800 */
[----:B------:R-:W3:Y:S01]  /*430c0*/  LDL.LU R33, [R1+0x844] ;  /* 0x0008440001217983 */ /* 0x000ee20000300800 */
[----:B------:R-:W-:-:S03]  /*430d0*/  ISETP.LT.AND P0, PT, R2, UR56, !P6 ;  /* 0x0000003802007c0c */ /* 0x000fc6000f701270 */
[----:B------:R-:W3:Y:S01]  /*430e0*/  LDL.LU R32, [R1+0x480] ;  /* 0x0004800001207983 */ /* 0x000ee20000300800 */
[----:B------:R-:W-:-:S03]  /*430f0*/  LOP3.LUT R4, R4, 0xffffffdf, RZ, 0xc0, !PT ;  /* 0xffffffdf04047812 */ /* 0x000fc600078ec0ff */
[----:B------:R-:W3:Y:S04]  /*43100*/  LDL.LU R34, [R1+0x494] ;  /* 0x0004940001227983 */ /* 0x000ee80000300800 */
[----:B------:R-:W3:Y:S04]  /*43110*/  LDL.LU R31, [R1+0x47c] ;  /* 0x00047c00011f7983 */ /* 0x000ee80000300800 */
[----:B------:R-:W3:Y:S01]  /*43120*/  LDL.LU R24, [R1+0x490] ;  /* 0x0004900001187983 */ /* 0x000ee20000300800 */
[----:B------:R-:W-:-:S03]  /*43130*/  @P1 LOP3.LUT R4, R4, 0x20, RZ, 0xfc, !PT ;  /* 0x0000002004041812 */ /* 0x000fc600078efcff */
[----:B------:R-:W3:Y:S01]  /*43140*/  LDL.LU R2, [R1+0x104c] ;  /* 0x00104c0001027983 */ /* 0x000ee20000300800 */
[----:B------:R-:W-:-:S03]  /*43150*/  ISETP.LT.AND P2, PT, R14, UR58, !P6 ;  /* 0x0000003a0e007c0c */ /* 0x000fc6000f741270 */
[----:B------:R-:W3:Y:S01]  /*43160*/  LDL.LU R30, [R1+0x82c] ;  /* 0x00082c00011e7983 */ /* 0x000ee20000300800 */
[----:B------:R-:W-:-:S03]  /*43170*/  ISETP.LT.AND P1, PT, R232, UR59, !P6 ;  /* 0x0000003be8007c0c */ /* 0x000fc6000f721270 */
[----:B------:R-:W3:Y:S04]  /*43180*/  LDL.LU R143, [R1+0x83c] ;  /* 0x00083c00018f7983 */ /* 0x000ee80000300800 */
[----:B------:R-:W3:Y:S04]  /*43190*/  LDL.LU R10, [R1+0x1048] ;  /* 0x00104800010a7983 */ /* 0x000ee80000300800 */
[----:B------:R-:W3:Y:S04]  /*431a0*/  LDL.LU R14, [R1+0x1044] ;  /* 0x00104400010e7983 */ /* 0x000ee80000300800 */
[----:B------:R-:W2:Y:S01]  /*431b0*/  LDL.LU R232, [R1+0x1040] ;  /* 0x0010400001e87983 */ /* 0x000ea20000300800 */
[----:B------:R-:W-:-:S03]  /*431c0*/  LOP3.LUT R4, R4, 0xffffffef, RZ, 0xc0, !PT ;  /* 0xffffffef04047812 */ /* 0x000fc600078ec0ff */
        /* <DEDUP_REMOVED lines=9> */
[----:B------:R-:W3:Y:S01]  /*43260*/  LDL.LU R12, [R1+0x1038] ;  /* 0x00103800010c7983 */ /* 0x000ee20000300800 */
[----:B--2---:R-:W-:-:S03]  /*43270*/  IMAD.IADD R46, R232, 0x1, R13 ;  /* 0x00000001e82e7824 */ /* 0x004fc600078e020d */
[----:B------:R-:W2:Y:S04]  /*43280*/  LDL.LU R13, [R1+0x1034] ;  /* 0x00103400010d7983 */ /* 0x000ea80000300800 */
[----:B------:R-:W2:Y:S01]  /*43290*/  LDL.LU R232, [R1+0x1030] ;  /* 0x0010300001e87983 */ /* 0x000ea20000300800 */
[----:B----4-:R-:W-:Y:S02]  /*432a0*/  PRMT R20, R38, 0x5410, R36 ;  /* 0x0000541026147816 */ /* 0x010fe40000000024 */
[----:B---3--:R-:W-:Y:S01]  /*432b0*/  PRMT R21, R33, 0x5410, R35 ;  /* 0x0000541021157816 */ /* 0x008fe20000000023 */
[----:B------:R-:W3:Y:S01]  /*432c0*/  LDL.LU R40, [R1+0x854] ;  /* 0x0008540001287983 */ /* 0x000ee20000300800 */
[----:B------:R-:W-:Y:S02]  /*432d0*/  PRMT R22, R34, 0x5410, R32 ;  /* 0x0000541022167816 */ /* 0x000fe40000000020 */
[----:B------:R-:W-:Y:S01]  /*432e0*/  PRMT R23, R24, 0x5410, R31 ;  /* 0x0000541018177816 */ /* 0x000fe2000000001f */
[----:B------:R-:W3:Y:S04]  /*432f0*/  LDL.LU R39, [R1+0x864] ;  /* 0x0008640001277983 */ /* 0x000ee80000300800 */
[----:B------:R0:W-:Y:S04]  /*43300*/  STSM.16.M88.4 [R46], R20 ;  /* 0x000000142e007844 */ /* 0x0001e80000000200 */
[----:B------:R-:W4:Y:S01]  /*43310*/  LDL.LU R38, [R1+0x840] ;  /* 0x0008400001267983 */ /* 0x000f220000300800 */
[----:B0-----:R-:W-:-:S03]  /*43320*/  PRMT R20, R143, 0x5410, R30 ;  /* 0x000054108f147816 */ /* 0x001fc6000000001e */
[----:B------:R-:W4:Y:S04]  /*43330*/  LDL.LU R30, [R1+0x85c] ;  /* 0x00085c00011e7983 */ /* 0x000f280000300800 */
[----:B------:R-:W3:Y:S04]  /*43340*/  LDL.LU R33, [R1+0x498] ;  /* 0x0004980001217983 */ /* 0x000ee80000300800 */
[----:B------:R-:W3:Y:S04]  /*43350*/  LDL.LU R32, [R1+0x4a8] ;  /* 0x0004a80001207983 */ /* 0x000ee80000300800 */
[----:B------:R-:W3:Y:S04]  /*43360*/  LDL.LU R31, [R1+0x48c] ;  /* 0x00048c00011f7983 */ /* 0x000ee80000300800 */
[----:B------:R-:W3:Y:S04]  /*43370*/  LDL.LU R143, [R1+0x4a0] ;  /* 0x0004a000018f7983 */ /* 0x000ee80000300800 */
[----:B------:R-:W3:Y:S04]  /*43380*/  LDL.LU R43, [R1+0x860] ;  /* 0x00086000012b7983 */ /* 0x000ee80000300800 */
[----:B------:R-:W3:Y:S01]  /*43390*/  LDL.LU R42, [R1+0x874] ;  /* 0x00087400012a7983 */ /* 0x000ee20000300800 */
[----:B------:R-:W-:-:S03]  /*433a0*/  PRMT R22, R138, 0x5410, R136 ;  /* 0x000054108a167816 */ /* 0x000fc60000000088 */
        /* <DEDUP_REMOVED lines=9> */
[----:B------:R-:W3:Y:S01]  /*43440*/  LDL.LU R47, [R1+0x868] ;  /* 0x00086800012f7983 */ /* 0x000ee20000300800 */
[----:B------:R-:W-:Y:S01]  /*43450*/  BAR.SYNC.DEFER_BLOCKING 0x0 ;  /* 0x0000000000007b1d */ /* 0x000fe20000010000 */
[----:B--2---:R-:W-:-:S05]  /*43460*/  PRMT R23, R232, 0x5410, R27 ;  /* 0x00005410e8177816 */ /* 0x004fca000000001b */
[----:B------:R-:W0:Y:S02]  /*43470*/  S2R R232, SR_TID.X ;  /* 0x0000000000e87919 */ /* 0x000e240000002100 */
[----:B0-----:R-:W-:-:S04]  /*43480*/  LOP3.LUT R232, R232, 0x7f, RZ, 0xc0, !PT ;  /* 0x0000007fe8e87812 */ /* 0x001fc800078ec0ff */
[----:B------:R-:W-:Y:S01]  /*43490*/  LEA R251, R232, UR4, 0x4 ;  /* 0x00000004e8fb7c11 */ /* 0x000fe2000f8e20ff */
[----:B------:R-:W-:Y:S01]  /*434a0*/  VIADD R11, R194, UR5 ;  /* 0x00000005c20b7c36 */ /* 0x000fe20008000000 */
[----:B------:R-:W-:Y:S01]  /*434b0*/  ULDC UR5, c[0x0][0x248] ;  /* 0x0000920000057ab9 */ /* 0x000fe20000000800 */
[----:B------:R-:W-:Y:S02]  /*434c0*/  ULDC UR4, c[0x0][0x248] ;  /* 0x0000920000047ab9 */ /* 0x000fe40000000800 */
[----:B------:R-:W-:Y:S01]  /*434d0*/  LDS.128 R176, [R251] ;  /* 0x00000000fbb07984 */ /* 0x000fe20000000c00 */
[----:B------:R-:W-:Y:S06]  /*434e0*/  BAR.SYNC.DEFER_BLOCKING 0x0 ;  /* 0x0000000000007b1d */ /* 0x000fec0000010000 */
[----:B------:R4:W-:Y:S02]  /*434f0*/  STSM.16.M88.4 [R46], R20 ;  /* 0x000000142e007844 */ /* 0x0009e40000000200 */
[----:B------:R-:W-:Y:S01]  /*43500*/  BAR.SYNC.DEFER_BLOCKING 0x0 ;  /* 0x0000000000007b1d */ /* 0x000fe20000010000 */
[----:B----4-:R-:W-:-:S05]  /*43510*/  PRMT R21, R30, 0x5410, R38 ;  /* 0x000054101e157816 */ /* 0x010fca0000000026 */
[----:B------:R-:W2:Y:S01]  /*43520*/  LDL.LU R38, [R1+0x87c] ;  /* 0x00087c0001267983 */ /* 0x000ea20000300800 */
[----:B---3--:R-:W-:-:S03]  /*43530*/  PRMT R20, R39, 0x5410, R40 ;  /* 0x0000541027147816 */ /* 0x008fc60000000028 */
[----:B------:R-:W3:Y:S01]  /*43540*/  LDL.LU R41, [R1+0x4b4] ;  /* 0x0004b40001297983 */ /* 0x000ee20000300800 */
[----:B------:R-:W-:-:S03]  /*43550*/  PRMT R23, R143, 0x5410, R31 ;  /* 0x000054108f177816 */ /* 0x000fc6000000001f */
[----:B------:R-:W3:Y:S04]  /*43560*/  LDL.LU R40, [R1+0x4c8] ;  /* 0x0004c80001287983 */ /* 0x000ee80000300800 */
[----:B------:R-:W4:Y:S04]  /*43570*/  LDL.LU R39, [R1+0x4ac] ;  /* 0x0004ac0001277983 */ /* 0x000f280000300800 */
[----:B------:R-:W4:Y:S04]  /*43580*/  LDL.LU R143, [R1+0x4c0] ;  /* 0x0004c000018f7983 */ /* 0x000f280000300800 */
[----:B------:R-:W0:Y:S01]  /*43590*/  LDS.128 R172, [R251] ;  /* 0x00000000fbac7984 */ /* 0x000e220000000c00 */
[----:B------:R-:W-:Y:S01]  /*435a0*/  PRMT R22, R32, 0x5410, R33 ;  /* 0x0000541020167816 */ /* 0x000fe20000000021 */
[----:B------:R-:W-:Y:S06]  /*435b0*/  BAR.SYNC.DEFER_BLOCKING 0x0 ;  /* 0x0000000000007b1d */ /* 0x000fec0000010000 */
[----:B------:R-:W3:Y:S04]  /*435c0*/  LDL.LU R51, [R1+0x880] ;  /* 0x0008800001337983 */ /* 0x000ee80000300800 */
[----:B------:R-:W3:Y:S04]  /*435d0*/  LDL.LU R52, [R1+0x894] ;  /* 0x0008940001347983 */ /* 0x000ee80000300800 */
[----:B------:R-:W3:Y:S04]  /*435e0*/  LDL.LU R45, [R1+0x878] ;  /* 0x00087800012d7983 */ /* 0x000ee80000300800 */
[----:B------:R1:W-:Y:S01]  /*435f0*/  STSM.16.M88.4 [R46], R20 ;  /* 0x000000142e007844 */ /* 0x0003e20000000200 */
[----:B------:R-:W-:Y:S01]  /*43600*/  BAR.SYNC.DEFER_BLOCKING 0x0 ;  /* 0x0000000000007b1d */ /* 0x000fe20000010000 */
[----:B-1----:R-:W-:-:S05]  /*43610*/  PRMT R20, R42, 0x5410, R43 ;  /* 0x000054102a147816 */ /* 0x002fca000000002b */
[----:B------:R-:W3:Y:S01]  /*43620*/  LDL.LU R42, [R1+0x88c] ;  /* 0x00088c00012a7983 */ /* 0x000ee20000300800 */
[----:B------:R-:W-:-:S03]  /*43630*/  PRMT R23, R138, 0x5410, R136 ;  /* 0x000054108a177816 */ /* 0x000fc60000000088 */
[----:B------:R-:W3:Y:S04]  /*43640*/  LDL.LU R44, [R1+0x4c4] ;  /* 0x0004c400012c7983 */ /* 0x000ee80000300800 */
[----:B------:R-:W3:Y:S04]  /*43650*/  LDL.LU R43, [R1+0x4d8] ;  /* 0x0004d800012b7983 */ /* 0x000ee80000300800 */
[----:B------:R-:W3:Y:S04]  /*43660*/  LDL.LU R136, [R1+0x4bc] ;  /* 0x0004bc0001887983 */ /* 0x000ee80000300800 */
[----:B------:R-:W3:Y:S04]  /*43670*/  LDL.LU R138, [R1+0x4d0] ;  /* 0x0004d000018a7983 */ /* 0x000ee80000300800 */
[----:B------:R-:W1:Y:S01]  /*43680*/  LDS.128 R168, [R251] ;  /* 0x00000000fba87984 */ /* 0x000e620000000c00 */
[----:B------:R-:W-:-:S02]  /*43690*/  PRMT R21, R34, 0x5410, R37 ;  /* 0x0000541022157816 */ /* 0x000fc40000000025 */
[----:B------:R-:W-:Y:S01]  /*436a0*/  PRMT R22, R35, 0x5410, R36 ;  /* 0x0000541023167816 */ /* 0x000fe20000000024 */
[----:B------:R-:W-:Y:S06]  /*436b0*/  BAR.SYNC.DEFER_BLOCKING 0x0 ;  /* 0x0000000000007b1d */ /* 0x000fec0000010000 */
[----:B------:R-:W3:Y:S04]  /*436c0*/  LDL.LU R62, [R1+0x890] ;  /* 0x00089000013e7983 */ /* 0x000ee80000300800 */
[----:B------:R-:W3:Y:S04]  /*436d0*/  LDL.LU R59, [R1+0x8a4] ;  /* 0x0008a400013b7983 */ /* 0x000ee80000300800 */
[----:B------:R-:W3:Y:S04]  /*436e0*/  LDL.LU R54, [R1+0x888] ;  /* 0x0008880001367983 */ /* 0x000ee80000300800 */
[----:B------:R0:W-:Y:S01]  /*436f0*/  STSM.16.M88.4 [R46], R20 ;  /* 0x000000142e007844 */ /* 0x0001e20000000200 */
[----:B------:R-:W-:Y:S01]  /*43700*/  BAR.SYNC.DEFER_BLOCKING 0x0 ;  /* 0x0000000000007b1d */ /* 0x000fe20000010000 */
[----:B0-----:R-:W-:-:S05]  /*43710*/  PRMT R20, R50, 0x5410, R48 ;  /* 0x0000541032147816 */ /* 0x001fca0000000030 */
[----:B------:R-:W0:Y:S01]  /*43720*/  LDS.128 R164, [R251] ;  /* 0x00000000fba47984 */ /* 0x000e220000000c00 */
[----:B--2---:R-:W-:-:S03]  /*43730*/  PRMT R21, R38, 0x5410, R47 ;  /* 0x0000541026157816 */ /* 0x004fc6000000002f */
[----:B------:R-:W2:Y:S04]  /*43740*/  LDL.LU R47, [R1+0x89c] ;  /* 0x00089c00012f7983 */ /* 0x000ea80000300800 */
[----:B------:R-:W2:Y:S04]  /*43750*/  LDL.LU R49, [R1+0x4d4] ;  /* 0x0004d40001317983 */ /* 0x000ea80000300800 */
[----:B------:R-:W2:Y:S04]  /*43760*/  LDL.LU R48, [R1+0x4e8] ;  /* 0x0004e80001307983 */ /* 0x000ea80000300800 */
[----:B------:R-:W2:Y:S01]  /*43770*/  LDL.LU R50, [R1+0x4cc] ;  /* 0x0004cc0001327983 */ /* 0x000ea20000300800 */
[----:B----4-:R-:W-:-:S03]  /*43780*/  PRMT R23, R143, 0x5410, R39 ;  /* 0x000054108f177816 */ /* 0x010fc60000000027 */
[----:B------:R-:W4:Y:S04]  /*43790*/  LDL.LU R143, [R1+0x4e0] ;  /* 0x0004e000018f7983 */ /* 0x000f280000300800 */
[----:B------:R-:W4:Y:S04]  /*437a0*/  LDL.LU R57, [R1+0x8a0] ;  /* 0x0008a00001397983 */ /* 0x000f280000300800 */
[----:B------:R-:W4:Y:S01]  /*437b0*/  LDL.LU R58, [R1+0x8b4] ;  /* 0x0008b400013a7983 */ /* 0x000f220000300800 */
[----:B---3--:R-:W-:Y:S01]  /*437c0*/  PRMT R22, R40, 0x5410, R41 ;  /* 0x0000541028167816 */ /* 0x008fe20000000029 */
[----:B------:R-:W-:Y:S06]  /*437d0*/  BAR.SYNC.DEFER_BLOCKING 0x0 ;  /* 0x0000000000007b1d */ /* 0x000fec0000010000 */
[----:B------:R-:W3:Y:S04]  /*437e0*/  LDL.LU R55, [R1+0x898] ;  /* 0x0008980001377983 */ /* 0x000ee80000300800 */
[----:B------:R1:W-:Y:S01]  /*437f0*/  STSM.16.M88.4 [R46], R20 ;  /* 0x000000142e007844 */ /* 0x0003e20000000200 */
[----:B------:R-:W-:Y:S01]  /*43800*/  BAR.SYNC.DEFER_BLOCKING 0x0 ;  /* 0x0000000000007b1d */ /* 0x000fe20000010000 */
[----:B-1----:R-:W-:-:S05]  /*43810*/  PRMT R20, R52, 0x5410, R51 ;  /* 0x0000541034147816 */ /* 0x002fca0000000033 */
[----:B------:R-:W3:Y:S04]  /*43820*/  LDL.LU R51, [R1+0x8ac] ;  /* 0x0008ac0001337983 */ /* 0x000ee80000300800 */
[----:B------:R-:W3:Y:S04]  /*43830*/  LDL.LU R53, [R1+0x4e4] ;  /* 0x0004e40001357983 */ /* 0x000ee80000300800 */
[----:B------:R-:W3:Y:S01]  /*43840*/  LDL.LU R52, [R1+0x4f8] ;  /* 0x0004f80001347983 */ /* 0x000ee20000300800 */
[----:B------:R-:W-:-:S03]  /*43850*/  PRMT R23, R138, 0x5410, R136 ;  /* 0x000054108a177816 */ /* 0x000fc60000000088 */
[----:B------:R-:W3:Y:S04]  /*43860*/  LDL.LU R136, [R1+0x4dc] ;  /* 0x0004dc0001887983 */ /* 0x000ee80000300800 */
[----:B------:R-:W3:Y:S04]  /*43870*/  LDL.LU R138, [R1+0x4f0] ;  /* 0x0004f000018a7983 */ /* 0x000ee80000300800 */
[----:B------:R-:W1:Y:S01]  /*43880*/  LDS.128 R160, [R251] ;  /* 0x00000000fba07984 */ /* 0x000e620000000c00 */
[----:B------:R-:W-:Y:S02]  /*43890*/  PRMT R21, R42, 0x5410, R45 ;  /* 0x000054102a157816 */ /* 0x000fe4000000002d */
[----:B------:R-:W-:Y:S01]  /*438a0*/  PRMT R22, R43, 0x5410, R44 ;  /* 0x000054102b167816 */ /* 0x000fe2000000002c */
[----:B------:R-:W-:Y:S06]  /*438b0*/  BAR.SYNC.DEFER_BLOCKING 0x0 ;  /* 0x0000000000007b1d */ /* 0x000fec0000010000 */
[----:B------:R-:W3:Y:S04]  /*438c0*/  LDL.LU R70, [R1+0x8b0] ;  /* 0x0008b00001467983 */ /* 0x000ee80000300800 */
[----:B------:R-:W3:Y:S04]  /*438d0*/  LDL.LU R67, [R1+0x8c4] ;  /* 0x0008c40001437983 */ /* 0x000ee80000300800 */
[----:B------:R-:W3:Y:S04]  /*438e0*/  LDL.LU R65, [R1+0x8a8] ;  /* 0x0008a80001417983 */ /* 0x000ee80000300800 */
[----:B------:R0:W-:Y:S01]  /*438f0*/  STSM.16.M88.4 [R46], R20 ;  /* 0x000000142e007844 */ /* 0x0001e20000000200 */
[----:B------:R-:W-:Y:S06]  /*43900*/  BAR.SYNC.DEFER_BLOCKING 0x0 ;  /* 0x0000000000007b1d */ /* 0x000fec0000010000 */
[----:B------:R-:W1:Y:S01]  /*43910*/  LDS.128 R156, [R251] ;  /* 0x00000000fb9c7984 */ /* 0x000e620000000c00 */
[----:B0-----:R-:W-:-:S02]  /*43920*/  PRMT R20, R59, 0x5410, R62 ;  /* 0x000054103b147816 */ /* 0x001fc4000000003e */
[----:B--2---:R-:W-:Y:S02]  /*43930*/  PRMT R21, R47, 0x5410, R54 ;  /* 0x000054102f157816 */ /* 0x004fe40000000036 */
[----:B------:R-:W2:Y:S04]  /*43940*/  LDL.LU R54, [R1+0x8bc] ;  /* 0x0008bc0001367983 */ /* 0x000ea80000300800 */
[----:B------:R-:W2:Y:S04]  /*43950*/  LDL.LU R64, [R1+0x4f4] ;  /* 0x0004f40001407983 */ /* 0x000ea80000300800 */
[----:B------:R-:W2:Y:S04]  /*43960*/  LDL.LU R66, [R1+0x508] ;  /* 0x0005080001427983 */ /* 0x000ea80000300800 */
[----:B------:R-:W2:Y:S01]  /*43970*/  LDL.LU R63, [R1+0x4ec] ;  /* 0x0004ec00013f7983 */ /* 0x000ea20000300800 */
[----:B----4-:R-:W-:-:S03]  /*43980*/  PRMT R23, R143, 0x5410, R50 ;  /* 0x000054108f177816 */ /* 0x010fc60000000032 */
[----:B------:R-:W4:Y:S01]  /*43990*/  LDL.LU R143, [R1+0x500] ;  /* 0x00050000018f7983 */ /* 0x000f220000300800 */
[----:B------:R-:W-:Y:S01]  /*439a0*/  PRMT R22, R48, 0x5410, R49 ;  /* 0x0000541030167816 */ /* 0x000fe20000000031 */
[----:B------:R-:W-:Y:S06]  /*439b0*/  BAR.SYNC.DEFER_BLOCKING 0x0 ;  /* 0x0000000000007b1d */ /* 0x000fec0000010000 */
[----:B------:R-:W4:Y:S04]  /*439c0*/  LDL.LU R61, [R1+0x8c0] ;  /* 0x0008c000013d7983 */ /* 0x000f280000300800 */
[----:B------:R-:W4:Y:S04]  /*439d0*/  LDL.LU R60, [R1+0x8d4] ;  /* 0x0008d400013c7983 */ /* 0x000f280000300800 */
[----:B------:R-:W4:Y:S04]  /*439e0*/  LDL.LU R62, [R1+0x8b8] ;  /* 0x0008b800013e7983 */ /* 0x000f280000300800 */
[----:B------:R-:W4:Y:S04]  /*439f0*/  LDL.LU R59, [R1+0x8cc] ;  /* 0x0008cc00013b7983 */ /* 0x000f280000300800 */
[----:B------:R0:W-:Y:S01]  /*43a00*/  STSM.16.M88.4 [R46], R20 ;  /* 0x000000142e007844 */ /* 0x0001e20000000200 */
[----:B------:R-:W-:Y:S01]  /*43a10*/  BAR.SYNC.DEFER_BLOCKING 0x0 ;  /* 0x0000000000007b1d */ /* 0x000fe20000010000 */
[----:B0-----:R-:W-:-:S05]  /*43a20*/  PRMT R20, R58, 0x5410, R57 ;  /* 0x000054103a147816 */ /* 0x001fca0000000039 */
[----:B------:R-:W4:Y:S04]  /*43a30*/  LDL.LU R57, [R1+0x504] ;  /* 0x0005040001397983 */ /* 0x000f280000300800 */
[----:B------:R-:W4:Y:S04]  /*43a40*/  LDL.LU R58, [R1+0x518] ;  /* 0x00051800013a7983 */ /* 0x000f280000300800 */
[----:B------:R-:W0:Y:S01]  /*43a50*/  LDS.128 R152, [R251] ;  /* 0x00000000fb987984 */ /* 0x000e220000000c00 */
[----:B---3--:R-:W-:-:S03]  /*43a60*/  PRMT R23, R138, 0x5410, R136 ;  /* 0x000054108a177816 */ /* 0x008fc60000000088 */
[----:B------:R-:W3:Y:S04]  /*43a70*/  LDL.LU R136, [R1+0x4fc] ;  /* 0x0004fc0001887983 */ /* 0x000ee80000300800 */
[----:B------:R-:W3:Y:S01]  /*43a80*/  LDL.LU R138, [R1+0x510] ;  /* 0x00051000018a7983 */ /* 0x000ee20000300800 */
[----:B------:R-:W-:Y:S02]  /*43a90*/  PRMT R21, R51, 0x5410, R55 ;  /* 0x0000541033157816 */ /* 0x000fe40000000037 */
[----:B------:R-:W-:Y:S01]  /*43aa0*/  PRMT R22, R52, 0x5410, R53 ;  /* 0x0000541034167816 */ /* 0x000fe20000000035 */
[----:B------:R-:W-:Y:S06]  /*43ab0*/  BAR.SYNC.DEFER_BLOCKING 0x0 ;  /* 0x0000000000007b1d */ /* 0x000fec0000010000 */
[----:B------:R-:W3:Y:S04]  /*43ac0*/  LDL.LU R68, [R1+0x8d0] ;  /* 0x0008d00001447983 */ /* 0x000ee80000300800 */
[----:B------:R1:W-:Y:S01]  /*43ad0*/  STSM.16.M88.4 [R46], R20 ;  /* 0x000000142e007844 */ /* 0x0003e20000000200 */
[----:B------:R-:W-:Y:S01]  /*43ae0*/  BAR.SYNC.DEFER_BLOCKING 0x0 ;  /* 0x0000000000007b1d */ /* 0x000fe20000010000 */
[----:B-1----:R-:W-:-:S05]  /*43af0*/  PRMT R20, R67, 0x5410, R70 ;  /* 0x0000541043147816 */ /* 0x002fca0000000046 */
[----:B------:R-:W3:Y:S04]  /*43b00*/  LDL.LU R70, [R1+0x8e4] ;  /* 0x0008e40001467983 */ /* 0x000ee80000300800 */
[----:B------:R-:W3:Y:S04]  /*43b10*/  LDL.LU R67, [R1+0x8c8] ;  /* 0x0008c80001437983 */ /* 0x000ee80000300800 */
[----:B------:R-:W1:Y:S01]  /*43b20*/  LDS.128 R148, [R251] ;  /* 0x00000000fb947984 */ /* 0x000e620000000c00 */
[----:B--2---:R-:W-:-:S03]  /*43b30*/  PRMT R21, R54, 0x5410, R65 ;  /* 0x0000541036157816 */ /* 0x004fc60000000041 */
[----:B------:R-:W2:Y:S01]  /*43b40*/  LDL.LU R65, [R1+0x8dc] ;  /* 0x0008dc0001417983 */ /* 0x000ea20000300800 */
[----:B------:R-:W-:-:S03]  /*43b50*/  PRMT R22, R66, 0x5410, R64 ;  /* 0x0000541042167816 */ /* 0x000fc60000000040 */
[----:B------:R-:W2:Y:S04]  /*43b60*/  LDL.LU R64, [R1+0x514] ;  /* 0x0005140001407983 */ /* 0x000ea80000300800 */
[----:B------:R-:W2:Y:S01]  /*43b70*/  LDL.LU R66, [R1+0x528] ;  /* 0x0005280001427983 */ /* 0x000ea20000300800 */
[----:B----4-:R-:W-:-:S03]  /*43b80*/  PRMT R23, R143, 0x5410, R63 ;  /* 0x000054108f177816 */ /* 0x010fc6000000003f */
[----:B------:R-:W4:Y:S04]  /*43b90*/  LDL.LU R63, [R1+0x50c] ;  /* 0x00050c00013f7983 */ /* 0x000f280000300800 */
[----:B------:R-:W4:Y:S01]  /*43ba0*/  LDL.LU R143, [R1+0x520] ;  /* 0x00052000018f7983 */ /* 0x000f220000300800 */
[----:B------:R-:W-:Y:S06]  /*43bb0*/  BAR.SYNC.DEFER_BLOCKING 0x0 ;  /* 0x0000000000007b1d */ /* 0x000fec0000010000 */
[----:B------:R0:W-:Y:S02]  /*43bc0*/  STSM.16.M88.4 [R46], R20 ;  /* 0x000000142e007844 */ /* 0x0001e40000000200 */
[----:B------:R-:W-:Y:S01]  /*43bd0*/  BAR.SYNC.DEFER_BLOCKING 0x0 ;  /* 0x0000000000007b1d */ /* 0x000fe20000010000 */
[----:B0-----:R-:W-:-:S05]  /*43be0*/  PRMT R20, R60, 0x5410, R61 ;  /* 0x000054103c147816 */ /* 0x001fca000000003d */
[----:B------:R-:W4:Y:S01]  /*43bf0*/  LDL.LU R61, [R1+0x8e0] ;  /* 0x0008e000013d7983 */ /* 0x000f220000300800 */
[----:B------:R-:W-:-:S03]  /*43c00*/  PRMT R21, R59, 0x5410, R62 ;  /* 0x000054103b157816 */ /* 0x000fc6000000003e */
[----:B------:R-:W4:Y:S01]  /*43c10*/  LDL.LU R60, [R1+0x8f4] ;  /* 0x0008f400013c7983 */ /* 0x000f220000300800 */
[----:B------:R-:W-:-:S03]  /*43c20*/  PRMT R22, R58, 0x5410, R57 ;  /* 0x000054103a167816 */ /* 0x000fc60000000039 */
[----:B------:R-:W4:Y:S04]  /*43c30*/  LDL.LU R62, [R1+0x8d8] ;  /* 0x0008d800013e7983 */ /* 0x000f280000300800 */
[----:B------:R-:W4:Y:S04]  /*43c40*/  LDL.LU R59, [R1+0x8ec] ;  /* 0x0008ec00013b7983 */ /* 0x000f280000300800 */
[----:B------:R-:W4:Y:S04]  /*43c50*/  LDL.LU R57, [R1+0x524] ;  /* 0x0005240001397983 */ /* 0x000f280000300800 */
[----:B------:R-:W4:Y:S01]  /*43c60*/  LDL.LU R58, [R1+0x538] ;  /* 0x00053800013a7983 */ /* 0x000f220000300800 */
[----:B---3--:R-:W-:-:S03]  /*43c70*/  PRMT R23, R138, 0x5410, R136 ;  /* 0x000054108a177816 */ /* 0x008fc60000000088 */
[----:B------:R-:W3:Y:S04]  /*43c80*/  LDL.LU R136, [R1+0x51c] ;  /* 0x00051c0001887983 */ /* 0x000ee80000300800 */
[----:B------:R-:W3:Y:S04]  /*43c90*/  LDL.LU R138, [R1+0x530] ;  /* 0x00053000018a7983 */ /* 0x000ee80000300800 */
[----:B------:R-:W0:Y:S01]  /*43ca0*/  LDS.128 R144, [R251] ;  /* 0x00000000fb907984 */ /* 0x000e220000000c00 */
[----:B------:R-:W-:Y:S06]  /*43cb0*/  BAR.SYNC.DEFER_BLOCKING 0x0 ;  /* 0x0000000000007b1d */ /* 0x000fec0000010000 */
[----:B------:R-:W3:Y:S04]  /*43cc0*/  LDL.LU R74, [R1+0x8f0] ;  /* 0x0008f000014a7983 */ /* 0x000ee80000300800 */
[----:B------:R-:W3:Y:S04]  /*43cd0*/  LDL.LU R71, [R1+0x904] ;  /* 0x0009040001477983 */ /* 0x000ee80000300800 */
[----:B------:R-:W3:Y:S04]  /*43ce0*/  LDL.LU R69, [R1+0x8e8] ;  /* 0x0008e80001457983 */ /* 0x000ee80000300800 */
[----:B------:R1:W-:Y:S02]  /*43cf0*/  STSM.16.M88.4 [R46], R20 ;  /* 0x000000142e007844 */ /* 0x0003e40000000200 */
[----:B-1----:R-:W-:-:S02]  /*43d00*/  PRMT R20, R70, 0x5410, R68 ;  /* 0x0000541046147816 */ /* 0x002fc40000000044 */
[----:B------:R-:W3:Y:S04]  /*43d10*/  LDL.LU R68, [R1+0x8fc] ;  /* 0x0008fc0001447983 */ /* 0x000ee80000300800 */
[----:B------:R-:W3:Y:S01]  /*43d20*/  LDL.LU R70, [R1+0x534] ;  /* 0x0005340001467983 */ /* 0x000ee20000300800 */
[----:B--2---:R-:W-:-:S03]  /*43d30*/  PRMT R21, R65, 0x5410, R67 ;  /* 0x0000541041157816 */ /* 0x004fc60000000043 */
[----:B------:R-:W2:Y:S04]  /*43d40*/  LDL.LU R67, [R1+0x548] ;  /* 0x0005480001437983 */ /* 0x000ea80000300800 */
[----:B------:R-:W2:Y:S01]  /*43d50*/  LDL.LU R65, [R1+0x52c] ;  /* 0x00052c0001417983 */ /* 0x000ea20000300800 */
[----:B------:R-:W-:-:S03]  /*43d60*/  PRMT R22, R66, 0x5410, R64 ;  /* 0x0000541042167816 */ /* 0x000fc60000000040 */
[----:B------:R-:W2:Y:S04]  /*43d70*/  LDL.LU R64, [R1+0x540] ;  /* 0x0005400001407983 */ /* 0x000ea80000300800 */
[----:B------:R-:W2:Y:S01]  /*43d80*/  LDL.LU R66, [R1+0x900] ;  /* 0x0009000001427983 */ /* 0x000ea20000300800 */
[----:B----4-:R-:W-:Y:S01]  /*43d90*/  PRMT R23, R143, 0x5410, R63 ;  /* 0x000054108f177816 */ /* 0x010fe2000000003f */
[----:B------:R-:W-:Y:S06]  /*43da0*/  BAR.SYNC.DEFER_BLOCKING 0x0 ;  /* 0x0000000000007b1d */ /* 0x000fec0000010000 */
[----:B------:R-:W4:Y:S04]  /*43db0*/  LDL.LU R63, [R1+0x914] ;  /* 0x00091400013f7983 */ /* 0x000f280000300800 */
[----:B------:R-:W1:Y:S01]  /*43dc0*/  LDS.128 R140, [R251] ;  /* 0x00000000fb8c7984 */ /* 0x000e620000000c00 */
[----:B------:R-:W-:Y:S06]  /*43dd0*/  BAR.SYNC.DEFER_BLOCKING 0x0 ;  /* 0x0000000000007b1d */ /* 0x000fec0000010000 */
[----:B------:R0:W-:Y:S02]  /*43de0*/  STSM.16.M88.4 [R46], R20 ;  /* 0x000000142e007844 */ /* 0x0001e40000000200 */
[----:B0-----:R-:W-:-:S02]  /*43df0*/  PRMT R20, R60, 0x5410, R61 ;  /* 0x000054103c147816 */ /* 0x001fc4000000003d */
        /* <DEDUP_REMOVED lines=8> */
[----:B---3--:R-:W-:Y:S01]  /*43e80*/  PRMT R23, R138, 0x5410, R136 ;  /* 0x000054108a177816 */ /* 0x008fe20000000088 */
[----:B------:R-:W-:Y:S06]  /*43e90*/  BAR.SYNC.DEFER_BLOCKING 0x0 ;  /* 0x0000000000007b1d */ /* 0x000fec0000010000 */
[----:B------:R-:W0:Y:S02]  /*43ea0*/  LDS.128 R136, [R251] ;  /* 0x00000000fb887984 */ /* 0x000e240000000c00 */
[----:B------:R-:W-:Y:S06]  /*43eb0*/  BAR.SYNC.DEFER_BLOCKING 0x0 ;  /* 0x0000000000007b1d */ /* 0x000fec0000010000 */
[----:B------:R3:W-:Y:S02]  /*43ec0*/  STSM.16.M88.4 [R46], R20 ;  /* 0x000000142e007844 */ /* 0x0007e40000000200 */
[----:B------:R-:W-:Y:S01]  /*43ed0*/  BAR.SYNC.DEFER_BLOCKING 0x0 ;  /* 0x0000000000007b1d */ /* 0x000fe20000010000 */
[----:B---3--:R-:W-:-:S05]  /*43ee0*/  PRMT R20, R71, 0x5410, R74 ;  /* 0x0000541047147816 */ /* 0x008fca000000004a */
[----:B------:R-:W3:Y:S01]  /*43ef0*/  LDL.LU R74, [R1+0x910] ;  /* 0x00091000014a7983 */ /* 0x000ee20000300800 */
[----:B------:R-:W-:-:S03]  /*43f00*/  PRMT R21, R68, 0x5410, R69 ;  /* 0x0000541044157816 */ /* 0x000fc60000000045 */
[----:B------:R-:W3:Y:S04]  /*43f10*/  LDL.LU R71, [R1+0x924] ;  /* 0x0009240001477983 */ /* 0x000ee80000300800 */
[----:B------:R-:W3:Y:S04]  /*43f20*/  LDL.LU R69, [R1+0x908] ;  /* 0x0009080001457983 */ /* 0x000ee80000300800 */
[----:B------:R-:W3:Y:S04]  /*43f30*/  LDL.LU R68, [R1+0x91c] ;  /* 0x00091c0001447983 */ /* 0x000ee80000300800 */
[----:B------:R-:W0:Y:S01]  /*43f40*/  LDS.128 R132, [R251] ;  /* 0x00000000fb847984 */ /* 0x000e220000000c00 */
[----:B--2---:R-:W-:-:S03]  /*43f50*/  PRMT R22, R67, 0x5410, R70 ;  /* 0x0000541043167816 */ /* 0x004fc60000000046 */
[----:B------:R-:W2:Y:S04]  /*43f60*/  LDL.LU R70, [R1+0x554] ;  /* 0x0005540001467983 */ /* 0x000ea80000300800 */
[----:B------:R-:W2:Y:S01]  /*43f70*/  LDL.LU R67, [R1+0x568] ;  /* 0x0005680001437983 */ /* 0x000ea20000300800 */
[----:B------:R-:W-:Y:S01]  /*43f80*/  PRMT R23, R64, 0x5410, R65 ;  /* 0x0000541040177816 */ /* 0x000fe20000000041 */
[----:B------:R-:W-:Y:S06]  /*43f90*/  BAR.SYNC.DEFER_BLOCKING 0x0 ;  /* 0x0000000000007b1d */ /* 0x000fec0000010000 */
[----:B------:R-:W2:Y:S04]  /*43fa0*/  LDL.LU R65, [R1+0x54c] ;  /* 0x00054c0001417983 */ /* 0x000ea80000300800 */
[----:B------:R-:W2:Y:S04]  /*43fb0*/  LDL.LU R64, [R1+0x560] ;  /* 0x0005600001407983 */ /* 0x000ea80000300800 */
[----:B------:R4:W-:Y:S01]  /*43fc0*/  STSM.16.M88.4 [R46], R20 ;  /* 0x000000142e007844 */ /* 0x0009e20000000200 */
[----:B------:R-:W-:Y:S01]  /*43fd0*/  BAR.SYNC.DEFER_BLOCKING 0x0 ;  /* 0x0000000000007b1d */ /* 0x000fe20000010000 */
[----:B----4-:R-:W-:-:S05]  /*43fe0*/  PRMT R20, R63, 0x5410, R66 ;  /* 0x000054103f147816 */ /* 0x010fca0000000042 */
[----:B------:R-:W4:Y:S04]  /*43ff0*/  LDL.LU R66, [R1+0x920] ;  /* 0x0009200001427983 */ /* 0x000f280000300800 */
[----:B------:R-:W4:Y:S04]  /*44000*/  LDL.LU R63, [R1+0x934] ;  /* 0x00093400013f7983 */ /* 0x000f280000300800 */
[----:B------:R-:W0:Y:S01]  /*44010*/  LDS.128 R128, [R251] ;  /* 0x00000000fb807984 */ /* 0x000e220000000c00 */
[----:B------:R-:W-:-:S03]  /*44020*/  PRMT R21, R60, 0x5410, R61 ;  /* 0x000054103c157816 */ /* 0x000fc6000000003d */
[----:B------:R-:W4:Y:S04]  /*44030*/  LDL.LU R61, [R1+0x918] ;  /* 0x00091800013d7983 */ /* 0x000f280000300800 */
[----:B------:R-:W4:Y:S01]  /*44040*/  LDL.LU R60, [R1+0x92c] ;  /* 0x00092c00013c7983 */ /* 0x000f220000300800 */
[----:B------:R-:W-:-:S03]  /*44050*/  PRMT R22, R59, 0x5410, R62 ;  /* 0x000054103b167816 */ /* 0x000fc6000000003e */
[----:B------:R-:W4:Y:S04]  /*44060*/  LDL.LU R62, [R1+0x564] ;  /* 0x00056400013e7983 */ /* 0x000f280000300800 */
[----:B------:R-:W4:Y:S01]  /*44070*/  LDL.LU R59, [R1+0x578] ;  /* 0x00057800013b7983 */ /* 0x000f220000300800 */
[----:B------:R-:W-:-:S03]  /*44080*/  PRMT R23, R58, 0x5410, R57 ;  /* 0x000054103a177816 */ /* 0x000fc60000000039 */
[----:B------:R-:W4:Y:S04]  /*44090*/  LDL.LU R57, [R1+0x55c] ;  /* 0x00055c0001397983 */ /* 0x000f280000300800 */
[----:B------:R-:W4:Y:S01]  /*440a0*/  LDL.LU R58, [R1+0x570] ;  /* 0x00057000013a7983 */ /* 0x000f220000300800 */
[----:B------:R-:W-:Y:S06]  /*440b0*/  BAR.SYNC.DEFER_BLOCKING 0x0 ;  /* 0x0000000000007b1d */ /* 0x000fec0000010000 */
[----:B------:R3:W-:Y:S02]  /*440c0*/  STSM.16.M88.4 [R46], R20 ;  /* 0x000000142e007844 */ /* 0x0007e40000000200 */
[----:B------:R-:W-:Y:S06]  /*440d0*/  BAR.SYNC.DEFER_BLOCKING 0x0 ;  /* 0x0000000000007b1d */ /* 0x000fec0000010000 */
[----:B------:R-:W0:Y:S01]  /*440e0*/  LDS.128 R124, [R251] ;  /* 0x00000000fb7c7984 */ /* 0x000e220000000c00 */
[----:B---3--:R-:W-:-:S03]  /*440f0*/  PRMT R20, R71, 0x5410, R74 ;  /* 0x0000541047147816 */ /* 0x008fc6000000004a */
[----:B------:R-:W3:Y:S04]  /*44100*/  LDL.LU R74, [R1+0x930] ;  /* 0x00093000014a7983 */ /* 0x000ee80000300800 */
[----:B------:R-:W3:Y:S01]  /*44110*/  LDL.LU R71, [R1+0x944] ;  /* 0x0009440001477983 */ /* 0x000ee20000300800 */
[----:B------:R-:W-:-:S03]  /*44120*/  PRMT R21, R68, 0x5410, R69 ;  /* 0x0000541044157816 */ /* 0x000fc60000000045 */
[----:B------:R-:W3:Y:S04]  /*44130*/  LDL.LU R69, [R1+0x928] ;  /* 0x0009280001457983 */ /* 0x000ee80000300800 */
[----:B------:R-:W3:Y:S01]  /*44140*/  LDL.LU R68, [R1+0x93c] ;  /* 0x00093c0001447983 */ /* 0x000ee20000300800 */
[----:B------:R-:W-:Y:S01]  /*44150*/  VIADD R18, R11, UR5 ;  /* 0x000000050b127c36 */ /* 0x000fe20008000000 */
[----:B------:R-:W-:-:S03]  /*44160*/  ULDC UR5, c[0x0][0x248] ;  /* 0x0000920000057ab9 */ /* 0x000fc60000000800 */
[----:B------:R-:W-:Y:S01]  /*44170*/  VIADD R19, R18, UR5 ;  /* 0x0000000512137c36 */ /* 0x000fe20008000000 */
[----:B------:R-:W-:Y:S01]  /*44180*/  ULDC UR5, c[0x0][0x248] ;  /* 0x0000920000057ab9 */ /* 0x000fe20000000800 */
[----:B--2---:R-:W-:Y:S02]  /*44190*/  PRMT R22, R67, 0x5410, R70 ;  /* 0x0000541043167816 */ /* 0x004fe40000000046 */
[----:B------:R-:W2:Y:S04]  /*441a0*/  LDL.LU R70, [R1+0x574] ;  /* 0x0005740001467983 */ /* 0x000ea80000300800 */
[----:B------:R-:W2:Y:S01]  /*441b0*/  LDL.LU R67, [R1+0x588] ;  /* 0x0005880001437983 */ /* 0x000ea20000300800 */
[----:B------:R-:W-:Y:S01]  /*441c0*/  PRMT R23, R64, 0x5410, R65 ;  /* 0x0000541040177816 */ /* 0x000fe20000000041 */
[----:B------:R-:W-:Y:S06]  /*441d0*/  BAR.SYNC.DEFER_BLOCKING 0x0 ;  /* 0x0000000000007b1d */ /* 0x000fec0000010000 */
[----:B------:R-:W2:Y:S04]  /*441e0*/  LDL.LU R65, [R1+0x56c] ;  /* 0x00056c0001417983 */ /* 0x000ea80000300800 */
[----:B------:R-:W2:Y:S04]  /*441f0*/  LDL.LU R64, [R1+0x580] ;  /* 0x0005800001407983 */ /* 0x000ea80000300800 */
[----:B------:R4:W-:Y:S01]  /*44200*/  STSM.16.M88.4 [R46], R20 ;  /* 0x000000142e007844 */ /* 0x0009e20000000200 */
[----:B------:R-:W-:Y:S01]  /*44210*/  VIADD R24, R19, UR5 ;  /* 0x0000000513187c36 */ /* 0x000fe20008000000 */
[----:B------:R-:W-:Y:S01]  /*44220*/  ULDC UR5, c[0x0][0x248] ;  /* 0x0000920000057ab9 */ /* 0x000fe20000000800 */
[----:B------:R-:W-:Y:S01]  /*44230*/  BAR.SYNC.DEFER_BLOCKING 0x0 ;  /* 0x0000000000007b1d */ /* 0x000fe20000010000 */
[----:B----4-:R-:W-:-:S05]  /*44240*/  PRMT R20, R63, 0x5410, R66 ;  /* 0x000054103f147816 */ /* 0x010fca0000000042 */
[----:B------:R-:W4:Y:S04]  /*44250*/  LDL.LU R66, [R1+0x940] ;  /* 0x0009400001427983 */ /* 0x000f280000300800 */
[----:B------:R-:W4:Y:S01]  /*44260*/  LDL.LU R63, [R1+0x9bc] ;  /* 0x0009bc00013f7983 */ /* 0x000f220000300800 */
[----:B------:R-:W-:Y:S02]  /*44270*/  PRMT R21, R60, 0x5410, R61 ;  /* 0x000054103c157816 */ /* 0x000fe4000000003d */
[----:B------:R-:W-:Y:S01]  /*44280*/  PRMT R22, R59, 0x5410, R62 ;  /* 0x000054103b167816 */ /* 0x000fe2000000003e */
[----:B------:R-:W4:Y:S04]  /*44290*/  LDL.LU R61, [R1+0x938] ;  /* 0x00093800013d7983 */ /* 0x000f280000300800 */
[----:B------:R-:W4:Y:S01]  /*442a0*/  LDL.LU R60, [R1+0x9b8] ;  /* 0x0009b800013c7983 */ /* 0x000f220000300800 */
[----:B------:R-:W-:-:S03]  /*442b0*/  PRMT R23, R58, 0x5410, R57 ;  /* 0x000054103a177816 */ /* 0x000fc60000000039 */
[----:B------:R-:W4:Y:S04]  /*442c0*/  LDL.LU R62, [R1+0x584] ;  /* 0x00058400013e7983 */ /* 0x000f280000300800 */
[----:B------:R-:W4:Y:S04]  /*442d0*/  LDL.LU R59, [R1+0x7b0] ;  /* 0x0007b000013b7983 */ /* 0x000f280000300800 */
[----:B------:R-:W4:Y:S04]  /*442e0*/  LDL.LU R57, [R1+0x57c] ;  /* 0x00057c0001397983 */ /* 0x000f280000300800 */
[----:B------:R-:W4:Y:S01]  /*442f0*/  LDL.LU R58, [R1+0x5fc] ;  /* 0x0005fc00013a7983 */ /* 0x000f220000300800 */
[----:B------:R-:W-:Y:S01]  /*44300*/  VIADD R25, R24, UR5 ;  /* 0x0000000518197c36 */ /* 0x000fe20008000000 */
[----:B------:R-:W-:-:S02]  /*44310*/  ULDC UR5, c[0x0][0x248] ;  /* 0x0000920000057ab9 */ /* 0x000fc40000000800 */
[----:B------:R-:W0:Y:S01]  /*44320*/  LDS.128 R120, [R251] ;  /* 0x00000000fb787984 */ /* 0x000e220000000c00 */
[----:B------:R-:W-:Y:S01]  /*44330*/  VIADD R26, R25, UR5 ;  /* 0x00000005191a7c36 */ /* 0x000fe20008000000 */
[----:B------:R-:W-:Y:S01]  /*44340*/  ULDC UR5, c[0x0][0x248] ;  /* 0x0000920000057ab9 */ /* 0x000fe20000000800 */
[----:B------:R-:W-:Y:S02]  /*44350*/  BAR.SYNC.DEFER_BLOCKING 0x0 ;  /* 0x0000000000007b1d */ /* 0x000fe40000010000 */
[----:B------:R-:W-:-:S04]  /*44360*/  VIADD R27, R26, UR5 ;  /* 0x000000051a1b7c36 */ /* 0x000fc80008000000 */
[----:B------:R-:W-:Y:S01]  /*44370*/  VIADD R28, R27, UR4 ;  /* 0x000000041b1c7c36 */ /* 0x000fe20008000000 */
[----:B------:R-:W-:Y:S01]  /*44380*/  ULDC UR5, c[0x0][0x248] ;  /* 0x0000920000057ab9 */ /* 0x000fe20000000800 */
[----:B------:R-:W-:Y:S02]  /*44390*/  ULDC UR4, c[0x0][0x248] ;  /* 0x0000920000047ab9 */ /* 0x000fe40000000800 */
[----:B------:R-:W-:Y:S01]  /*443a0*/  VIADD R29, R28, UR5 ;  /* 0x000000051c1d7c36 */ /* 0x000fe20008000000 */
[----:B------:R-:W-:-:S03]  /*443b0*/  ULDC UR5, c[0x0][0x248] ;  /* 0x0000920000057ab9 */ /* 0x000fc60000000800 */
        /* <DEDUP_REMOVED lines=63> */
[----:B------:R3:W-:Y:S01]  /*447b0*/  STSM.16.M88.4 [R46], R20 ;  /* 0x000000142e007844 */ /* 0x0007e20000000200 */
[----:B------:R-:W-:Y:S02]  /*447c0*/  ULDC UR5, c[0x0][0x248] ;  /* 0x0000920000057ab9 */ /* 0x000fe40000000800 */
[----:B------:R-:W-:Y:S01]  /*447d0*/  VIADD R186, R184, UR4 ;  /* 0x00000004b8ba7c36 */ /* 0x000fe20008000000 */
[----:B------:R-:W-:Y:S01]  /*447e0*/  ULDC UR4, c[0x0][0x248] ;  /* 0x0000920000047ab9 */ /* 0x000fe20000000800 */
[----:B------:R-:W-:Y:S02]  /*447f0*/  BAR.SYNC.DEFER_BLOCKING 0x0 ;  /* 0x0000000000007b1d */ /* 0x000fe40000010000 */
[----:B------:R-:W-:-:S04]  /*44800*/  VIADD R188, R186, UR4 ;  /* 0x00000004babc7c36 */ /* 0x000fc80008000000 */
        /* <DEDUP_REMOVED lines=10> */
[----:B------:R-:W-:Y:S01]  /*448b0*/  ULDC UR4, c[0x0][0x248] ;  /* 0x0000920000047ab9 */ /* 0x000fe20000000800 */
[----:B------:R-:W0:Y:S02]  /*448c0*/  LDS.128 R116, [R251] ;  /* 0x00000000fb747984 */ /* 0x000e240000000c00 */
        /* <DEDUP_REMOVED lines=9> */
[----:B---3--:R-:W-:Y:S01]  /*44960*/  PRMT R20, R71, 0x5410, R74 ;  /* 0x0000541047147816 */ /* 0x008fe2000000004a */
[----:B------:R-:W-:Y:S02]  /*44970*/  ULDC UR5, c[0x0][0x248] ;  /* 0x0000920000057ab9 */ /* 0x000fe40000000800 */
[----:B------:R-:W-:Y:S01]  /*44980*/  VIADD R207, R205, UR4 ;  /* 0x00000004cdcf7c36 */ /* 0x000fe20008000000 */
[----:B------:R-:W-:Y:S01]  /*44990*/  ULDC UR4, c[0x0][0x248] ;  /* 0x0000920000047ab9 */ /* 0x000fe20000000800 */
[----:B------:R-:W-:Y:S02]  /*449a0*/  PRMT R21, R68, 0x5410, R69 ;  /* 0x0000541044157816 */ /* 0x000fe40000000045 */
[----:B------:R-:W-:Y:S01]  /*449b0*/  VIADD R209, R207, UR4 ;  /* 0x00000004cfd17c36 */ /* 0x000fe20008000000 */
[----:B------:R-:W-:Y:S01]  /*449c0*/  ULDC UR4, c[0x0][0x248] ;  /* 0x0000920000047ab9 */ /* 0x000fe20000000800 */
[----:B--2---:R-:W-:-:S02]  /*449d0*/  PRMT R22, R67, 0x5410, R70 ;  /* 0x0000541043167816 */ /* 0x004fc40000000046 */
[----:B------:R-:W-:Y:S01]  /*449e0*/  VIADD R211, R209, UR4 ;  /* 0x00000004d1d37c36 */ /* 0x000fe20008000000 */
[----:B------:R-:W-:Y:S01]  /*449f0*/  ULDC UR4, c[0x0][0x248] ;  /* 0x0000920000047ab9 */ /* 0x000fe20000000800 */
[----:B------:R-:W-:Y:S01]  /*44a00*/  PRMT R23, R64, 0x5410, R65 ;  /* 0x0000541040177816 */ /* 0x000fe20000000041 */
[----:B------:R-:W-:Y:S01]  /*44a10*/  BAR.SYNC.DEFER_BLOCKING 0x0 ;  /* 0x0000000000007b1d */ /* 0x000fe20000010000 */
[----:B------:R-:W-:-:S04]  /*44a20*/  VIADD R213, R211, UR5 ;  /* 0x00000005d3d57c36 */ /* 0x000fc80008000000 */
[----:B------:R-:W-:Y:S01]  /*44a30*/  VIADD R215, R213, UR4 ;  /* 0x00000004d5d77c36 */ /* 0x000fe20008000000 */
[----:B------:R-:W-:Y:S01]  /*44a40*/  ULDC UR4, c[0x0][0x248] ;  /* 0x0000920000047ab9 */ /* 0x000fe20000000800 */
[----:B------:R-:W-:Y:S02]  /*44a50*/  ULDC UR5, c[0x0][0x248] ;  /* 0x0000920000057ab9 */ /* 0x000fe40000000800 */
[----:B------:R-:W-:Y:S01]  /*44a60*/  VIADD R217, R215, UR4 ;  /* 0x00000004d7d97c36 */ /* 0x000fe20008000000 */
[----:B------:R-:W-:Y:S01]  /*44a70*/  ULDC UR4, c[0x0][0x248] ;  /* 0x0000920000047ab9 */ /* 0x000fe20000000800 */
[----:B------:R4:W-:Y:S01]  /*44a80*/  STSM.16.M88.4 [R46], R20 ;  /* 0x000000142e007844 */ /* 0x0009e20000000200 */
[----:B------:R-:W-:Y:S01]  /*44a90*/  BAR.SYNC.DEFER_BLOCKING 0x0 ;  /* 0x0000000000007b1d */ /* 0x000fe20000010000 */
        /* <DEDUP_REMOVED lines=9> */
[----:B------:R-:W-:Y:S01]  /*44b30*/  ULDC UR4, c[0x0][0x248] ;  /* 0x0000920000047ab9 */ /* 0x000fe20000000800 */
[----:B------:R-:W2:Y:S02]  /*44b40*/  LDS.128 R112, [R251] ;  /* 0x00000000fb707984 */ /* 0x000ea40000000c00 */
        /* <DEDUP_REMOVED lines=8> */
[----:B------:R-:W-:-:S04]  /*44bd0*/  VIADD R237, R235, UR5 ;  /* 0x00000005ebed7c36 */ /* 0x000fc80008000000 */
[----:B------:R-:W-:Y:S01]  /*44be0*/  VIADD R239, R237, UR4 ;  /* 0x00000004edef7c36 */ /* 0x000fe20008000000 */
[----:B------:R-:W-:-:S03]  /*44bf0*/  ULDC UR4, c[0x0][0x248] ;  /* 0x0000920000047ab9 */ /* 0x000fc60000000800 */
[----:B------:R-:W-:Y:S01]  /*44c00*/  VIADD R241, R239, UR4 ;  /* 0x00000004eff17c36 */ /* 0x000fe20008000000 */
[----:B------:R-:W-:Y:S01]  /*44c10*/  ULDC UR4, c[0x0][0x248] ;  /* 0x0000920000047ab9 */ /* 0x000fe20000000800 */
[----:B----4-:R-:W-:Y:S02]  /*44c20*/  PRMT R20, R63, 0x5410, R66 ;  /* 0x000054103f147816 */ /* 0x010fe40000000042 */
[----:B------:R-:W-:Y:S01]  /*44c30*/  PRMT R21, R60, 0x5410, R61 ;  /* 0x000054103c157816 */ /* 0x000fe2000000003d */
[----:B------:R-:W-:Y:S01]  /*44c40*/  VIADD R252, R241, UR4 ;  /* 0x00000004f1fc7c36 */ /* 0x000fe20008000000 */
[----:B------:R-:W-:Y:S02]  /*44c50*/  PRMT R22, R59, 0x5410, R62 ;  /* 0x000054103b167816 */ /* 0x000fe4000000003e */
[----:B------:R-:W-:Y:S01]  /*44c60*/  PRMT R23, R58, 0x5410, R57 ;  /* 0x000054103a177816 */ /* 0x000fe20000000039 */
[----:B------:R-:W3:Y:S04]  /*44c70*/  LDL.LU R61, [R1+0x9b4] ;  /* 0x0009b400013d7983 */ /* 0x000ee80000300800 */
        /* <DEDUP_REMOVED lines=15> */
[----:B------:R-:W-:-:S03]  /*44d70*/  LOP3.LUT R3, R3, 0xbfffffff, RZ, 0xc0, !PT ;  /* 0xbfffffff03037812 */ /* 0x000fc600078ec0ff */
[----:B------:R-:W-:Y:S01]  /*44d80*/  STL.64 [R1+0x1278], R174 ;  /* 0x001278ae01007387 */ /* 0x000fe20000100a00 */
[----:B------:R-:W-:Y:S01]  /*44d90*/  @P3 LOP3.LUT R3, R3, 0x40000000, RZ, 0xfc, !PT ;  /* 0x4000000003033812 */ /* 0x000fe200078efcff */
[----:B------:R-:W-:Y:S03]  /*44da0*/  BAR.SYNC.DEFER_BLOCKING 0x0 ;  /* 0x0000000000007b1d */ /* 0x000fe60000010000 */
[----:B------:R-:W-:Y:S02]  /*44db0*/  LOP3.LUT R3, R3, 0xdfffffff, RZ, 0xc0, !PT ;  /* 0xdfffffff03037812 */ /* 0x000fe400078ec0ff */
[C---:B------:R-:W-:Y:S02]  /*44dc0*/  LOP3.LUT P3, RZ, R4.reuse, 0x8, RZ, 0xc0, !PT ;  /* 0x0000000804ff7812 */ /* 0x040fe4000786c0ff */
[----:B------:R-:W-:Y:S02]  /*44dd0*/  @P2 LOP3.LUT R3, R3, 0x20000000, RZ, 0xfc, !PT ;  /* 0x2000000003032812 */ /* 0x000fe400078efcff */
[----:B------:R-:W-:Y:S01]  /*44de0*/  LOP3.LUT P2, RZ, R4, 0x4, RZ, 0xc0, !PT ;  /* 0x0000000404ff7812 */ /* 0x000fe2000784c0ff */
[----:B------:R-:W-:Y:S01]  /*44df0*/  STL.64 [R1+0x1258], R168 ;  /* 0x001258a801007387 */ /* 0x000fe20000100a00 */
[----:B------:R-:W-:-:S03]  /*44e00*/  LOP3.LUT R3, R3, 0xefffffff, RZ, 0xc0, !PT ;  /* 0xefffffff03037812 */ /* 0x000fc600078ec0ff */
[----:B------:R-:W-:Y:S01]  /*44e10*/  STL.64 [R1+0x1250], R170 ;  /* 0x001250aa01007387 */ /* 0x000fe20000100a00 */
        /* <DEDUP_REMOVED lines=10> */
[----:B------:R-:W-:-:S03]  /*44ec0*/  @P6 LOP3.LUT R3, R3, 0x4000000, RZ, 0xfc, !PT ;  /* 0x0400000003036812 */ /* 0x000fc600078efcff */
[----:B------:R-:W-:Y:S01]  /*44ed0*/  STL.64 [R1+0x11f0], R156 ;  /* 0x0011f09c01007387 */ /* 0x000fe20000100a00 */
[----:B------:R-:W-:-:S03]  /*44ee0*/  LOP3.LUT R3, R3, 0xfdffffff, RZ, 0xc0, !PT ;  /* 0xfdffffff03037812 */ /* 0x000fc600078ec0ff */
[----:B------:R-:W-:Y:S01]  /*44ef0*/  STL.64 [R1+0x11e8], R158 ;  /* 0x0011e89e01007387 */ /* 0x000fe20000100a00 */
[----:B------:R-:W-:-:S03]  /*44f00*/  @P5 LOP3.LUT R3, R3, 0x2000000, RZ, 0xfc, !PT ;  /* 0x0200000003035812 */ /* 0x000fc600078efcff */
[----:B------:R-:W-:Y:S04]  /*44f10*/  STL.64 [R1+0x11e0], R8 ;  /* 0x0011e00801007387 */ /* 0x000fe80000100a00 */
[----:B------:R-:W-:Y:S04]  /*44f20*/  STL.64 [R1+0x11d8], R152 ;  /* 0x0011d89801007387 */ /* 0x000fe80000100a00 */
[----:B------:R-:W-:Y:S04]  /*44f30*/  STL.64 [R1+0x11d0], R154 ;  /* 0x0011d09a01007387 */ /* 0x000fe80000100a00 */
[----:B------:R-:W-:Y:S04]  /*44f40*/  STL.64 [R1+0x11c8], R148 ;  /* 0x0011c89401007387 */ /* 0x000fe80000100a00 */
[----:B------:R-:W-:Y:S04]  /*44f50*/  STL.64 [R1+0x11c0], R150 ;  /* 0x0011c09601007387 */ /* 0x000fe80000100a00 */
[----:B------:R-:W-:Y:S04]  /*44f60*/  STL.64 [R1+0x11b8], R144 ;  /* 0x0011b89001007387 */ /* 0x000fe80000100a00 */
[----:B------:R-:W-:Y:S04]  /*44f70*/  STL.64 [R1+0x11b0], R146 ;  /* 0x0011b09201007387 */ /* 0x000fe80000100a00 */
[----:B-1----:R-:W-:Y:S04]  /*44f80*/  STL.64 [R1+0x11a8], R140 ;  /* 0x0011a88c01007387 */ /* 0x002fe80000100a00 */
[----:B------:R-:W-:Y:S04]  /*44f90*/  STL.64 [R1+0x11a0], R142 ;  /* 0x0011a08e01007387 */ /* 0x000fe80000100a00 */
[----:B0-----:R-:W-:Y:S04]  /*44fa0*/  STL.64 [R1+0x1198], R136 ;  /* 0x0011988801007387 */ /* 0x001fe80000100a00 */
        /* <DEDUP_REMOVED lines=12> */
[----:B--2---:R-:W-:Y:S04]  /*45070*/  STL.64 [R1+0x1130], R112 ;  /* 0x0011307001007387 */ /* 0x004fe80000100a00 */
[----:B------:R-:W-:Y:S04]  /*45080*/  STL.64 [R1+0x1128], R114 ;  /* 0x0011287201007387 */ /* 0x000fe80000100a00 */
[----:B------:R-:W-:Y:S04]  /*45090*/  STL.64 [R1+0x1110], R244 ;  /* 0x001110f401007387 */ /* 0x000fe80000100a00 */
[----:B------:R-:W-:Y:S04]  /*450a0*/  STL.64 [R1+0x10d0], R246 ;  /* 0x0010d0f601007387 */ /* 0x000fe80000100a00 */
[----:B------:R-:W-:Y:S04]  /*450b0*/  STL.64 [R1+0x1080], R248 ;  /* 0x001080f801007387 */ /* 0x000fe80000100a00 */
[----:B------:R3:W-:Y:S04]  /*450c0*/  STSM.16.M88.4 [R46], R20 ;  /* 0x000000142e007844 */ /* 0x0007e80000000200 */
[----:B------:R-:W2:Y:S04]  /*450d0*/  LDL.LU R70, [R1+0x9ac] ;  /* 0x0009ac0001467983 */ /* 0x000ea80000300800 */
[----:B------:R-:W2:Y:S01]  /*450e0*/  LDL.LU R64, [R1+0xa24] ;  /* 0x000a240001407983 */ /* 0x000ea20000300800 */
[----:B------:R-:W-:Y:S06]  /*450f0*/  BAR.SYNC.DEFER_BLOCKING 0x0 ;  /* 0x0000000000007b1d */ /* 0x000fec0000010000 */
[----:B------:R-:W0:Y:S01]  /*45100*/  LDS.128 R108, [R251] ;  /* 0x00000000fb6c7984 */ /* 0x000e220000000c00 */
[----:B---3--:R-:W-:-:S03]  /*45110*/  PRMT R20, R60, 0x5410, R61 ;  /* 0x000054103c147816 */ /* 0x008fc6000000003d */
[----:B------:R-:W3:Y:S04]  /*45120*/  LDL.LU R61, [R1+0x974] ;  /* 0x00097400013d7983 */ /* 0x000ee80000300800 */
[----:B------:R-:W3:Y:S01]  /*45130*/  LDL.LU R60, [R1+0x9ec] ;  /* 0x0009ec00013c7983 */ /* 0x000ee20000300800 */
[----:B----4-:R-:W-:-:S03]  /*45140*/  PRMT R21, R59, 0x5410, R62 ;  /* 0x000054103b157816 */ /* 0x010fc6000000003e */
[----:B------:R-:W4:Y:S04]  /*45150*/  LDL.LU R62, [R1+0x5f0] ;  /* 0x0005f000013e7983 */ /* 0x000f280000300800 */
[----:B------:R-:W4:Y:S01]  /*45160*/  LDL.LU R59, [R1+0x81c] ;  /* 0x00081c00013b7983 */ /* 0x000f220000300800 */
[----:B------:R-:W-:-:S03]  /*45170*/  PRMT R23, R58, 0x5410, R57 ;  /* 0x000054103a177816 */ /* 0x000fc60000000039 */
[----:B------:R-:W2:Y:S04]  /*45180*/  LDL.LU R57, [R1+0x5b8] ;  /* 0x0005b80001397983 */ /* 0x000ea80000300800 */
[----:B------:R-:W2:Y:S01]  /*45190*/  LDL.LU R58, [R1+0x7e4] ;  /* 0x0007e400013a7983 */ /* 0x000ea20000300800 */
[----:B------:R-:W-:Y:S01]  /*451a0*/  PRMT R22, R72, 0x5410, R73 ;  /* 0x0000541048167816 */ /* 0x000fe20000000049 */
[----:B------:R-:W-:Y:S06]  /*451b0*/  BAR.SYNC.DEFER_BLOCKING 0x0 ;  /* 0x0000000000007b1d */ /* 0x000fec0000010000 */
[----:B0-----:R-:W-:Y:S04]  /*451c0*/  STL.64 [R1+0x1120], R108 ;  /* 0x0011206c01007387 */ /* 0x001fe80000100a00 */
[----:B------:R-:W-:Y:S04]  /*451d0*/  STL.64 [R1+0x1118], R110 ;  /* 0x0011186e01007387 */ /* 0x000fe80000100a00 */
[----:B------:R0:W-:Y:S01]  /*451e0*/  STSM.16.M88.4 [R46], R20 ;  /* 0x000000142e007844 */ /* 0x0001e20000000200 */
[----:B------:R-:W-:Y:S01]  /*451f0*/  BAR.SYNC.DEFER_BLOCKING 0x0 ;  /* 0x0000000000007b1d */ /* 0x000fe20000010000 */
[----:B0-----:R-:W-:-:S05]  /*45200*/  PRMT R23, R63, 0x5410, R66 ;  /* 0x000054103f177816 */ /* 0x001fca0000000042 */
[----:B------:R-:W2:Y:S04]  /*45210*/  LDL.LU R66, [R1+0x9a8] ;  /* 0x0009a80001427983 */ /* 0x000ea80000300800 */
[----:B------:R-:W2:Y:S01]  /*45220*/  LDL.LU R63, [R1+0xa20] ;  /* 0x000a2000013f7983 */ /* 0x000ea20000300800 */
[----:B------:R-:W-:-:S03]  /*45230*/  PRMT R20, R71, 0x5410, R74 ;  /* 0x0000541047147816 */ /* 0x000fc6000000004a */
[----:B------:R-:W2:Y:S04]  /*45240*/  LDL.LU R77, [R1+0x970] ;  /* 0x00097000014d7983 */ /* 0x000ea80000300800 */
[----:B------:R-:W0:Y:S01]  /*45250*/  LDS.128 R104, [R251] ;  /* 0x00000000fb687984 */ /* 0x000e220000000c00 */
[----:B------:R-:W-:-:S03]  /*45260*/  PRMT R21, R68, 0x5410, R69 ;  /* 0x0000541044157816 */ /* 0x000fc60000000045 */
[----:B------:R-:W2:Y:S01]  /*45270*/  LDL.LU R76, [R1+0x9e8] ;  /* 0x0009e800014c7983 */ /* 0x000ea20000300800 */
[----:B------:R-:W-:Y:S01]  /*45280*/  PRMT R22, R65, 0x5410, R67 ;  /* 0x0000541041167816 */ /* 0x000fe20000000043 */
[----:B------:R-:W-:Y:S06]  /*45290*/  BAR.SYNC.DEFER_BLOCKING 0x0 ;  /* 0x0000000000007b1d */ /* 0x000fec0000010000 */
[----:B------:R-:W2:Y:S04]  /*452a0*/  LDL.LU R79, [R1+0x5ec] ;  /* 0x0005ec00014f7983 */ /* 0x000ea80000300800 */
[----:B------:R-:W2:Y:S04]  /*452b0*/  LDL.LU R75, [R1+0x818] ;  /* 0x00081800014b7983 */ /* 0x000ea80000300800 */
[----:B------:R-:W2:Y:S04]  /*452c0*/  LDL.LU R67, [R1+0x5b4] ;  /* 0x0005b40001437983 */ /* 0x000ea80000300800 */
[----:B------:R-:W2:Y:S04]  /*452d0*/  LDL.LU R65, [R1+0x7e0] ;  /* 0x0007e00001417983 */ /* 0x000ea80000300800 */
[----:B------:R3:W-:Y:S01]  /*452e0*/  STSM.16.M88.4 [R46], R20 ;  /* 0x000000142e007844 */ /* 0x0007e20000000200 */
[----:B------:R-:W-:Y:S06]  /*452f0*/  BAR.SYNC.DEFER_BLOCKING 0x0 ;  /* 0x0000000000007b1d */ /* 0x000fec0000010000 */
[----:B0-----:R-:W-:Y:S04]  /*45300*/  STL.64 [R1+0x1108], R104 ;  /* 0x0011086801007387 */ /* 0x001fe80000100a00 */
[----:B------:R-:W-:Y:S04]  /*45310*/  STL.64 [R1+0x1100], R106 ;  /* 0x0011006a01007387 */ /* 0x000fe80000100a00 */
[----:B------:R-:W0:Y:S01]  /*45320*/  LDS.128 R100, [R251] ;  /* 0x00000000fb647984 */ /* 0x000e220000000c00 */
[----:B---3--:R-:W-:-:S03]  /*45330*/  PRMT R21, R60, 0x5410, R61 ;  /* 0x000054103c157816 */ /* 0x008fc6000000003d */
[----:B------:R-:W3:Y:S04]  /*45340*/  LDL.LU R61, [R1+0x9a4] ;  /* 0x0009a400013d7983 */ /* 0x000ee80000300800 */
[----:B------:R-:W3:Y:S01]  /*45350*/  LDL.LU R60, [R1+0xa1c] ;  /* 0x000a1c00013c7983 */ /* 0x000ee20000300800 */
[----:B----4-:R-:W-:-:S03]  /*45360*/  PRMT R22, R59, 0x5410, R62 ;  /* 0x000054103b167816 */ /* 0x010fc6000000003e */
[----:B------:R-:W4:Y:S04]  /*45370*/  LDL.LU R62, [R1+0x96c] ;  /* 0x00096c00013e7983 */ /* 0x000f280000300800 */
[----:B------:R-:W4:Y:S04]  /*45380*/  LDL.LU R59, [R1+0x9e4] ;  /* 0x0009e400013b7983 */ /* 0x000f280000300800 */
[----:B------:R-:W4:Y:S04]  /*45390*/  LDL.LU R73, [R1+0x5e8] ;  /* 0x0005e80001497983 */ /* 0x000f280000300800 */
[----:B------:R-:W4:Y:S01]  /*453a0*/  LDL.LU R72, [R1+0x814] ;  /* 0x0008140001487983 */ /* 0x000f220000300800 */
[----:B--2---:R-:W-:-:S03]  /*453b0*/  PRMT R23, R58, 0x5410, R57 ;  /* 0x000054103a177816 */ /* 0x004fc60000000039 */
[----:B------:R-:W2:Y:S04]  /*453c0*/  LDL.LU R57, [R1+0x5b0] ;  /* 0x0005b00001397983 */ /* 0x000ea80000300800 */
[----:B------:R-:W2:Y:S01]  /*453d0*/  LDL.LU R58, [R1+0x7dc] ;  /* 0x0007dc00013a7983 */ /* 0x000ea20000300800 */
[----:B------:R-:W-:Y:S01]  /*453e0*/  PRMT R20, R64, 0x5410, R70 ;  /* 0x0000541040147816 */ /* 0x000fe20000000046 */
[----:B------:R-:W-:Y:S06]  /*453f0*/  BAR.SYNC.DEFER_BLOCKING 0x0 ;  /* 0x0000000000007b1d */ /* 0x000fec0000010000 */
[----:B0-----:R-:W-:Y:S04]  /*45400*/  STL.64 [R1+0x10f8], R100 ;  /* 0x0010f86401007387 */ /* 0x001fe80000100a00 */
[----:B------:R-:W-:Y:S04]  /*45410*/  STL.64 [R1+0x10f0], R102 ;  /* 0x0010f06601007387 */ /* 0x000fe80000100a00 */
[----:B------:R-:W2:Y:S04]  /*45420*/  LDL.LU R74, [R1+0x9a0] ;  /* 0x0009a000014a7983 */ /* 0x000ea80000300800 */
[----:B------:R-:W2:Y:S04]  /*45430*/  LDL.LU R71, [R1+0xa18] ;  /* 0x000a180001477983 */ /* 0x000ea80000300800 */
[----:B------:R-:W2:Y:S04]  /*45440*/  LDL.LU R69, [R1+0x968] ;  /* 0x0009680001457983 */ /* 0x000ea80000300800 */
[----:B------:R-:W2:Y:S04]  /*45450*/  LDL.LU R68, [R1+0x9e0] ;  /* 0x0009e00001447983 */ /* 0x000ea80000300800 */
[----:B------:R0:W-:Y:S04]  /*45460*/  STSM.16.M88.4 [R46], R20 ;  /* 0x000000142e007844 */ /* 0x0001e80000000200 */
[----:B------:R-:W2:Y:S04]  /*45470*/  LDL.LU R70, [R1+0x5e4] ;  /* 0x0005e40001467983 */ /* 0x000ea80000300800 */
[----:B------:R-:W2:Y:S01]  /*45480*/  LDL.LU R64, [R1+0x810] ;  /* 0x0008100001407983 */ /* 0x000ea20000300800 */
[----:B------:R-:W-:Y:S01]  /*45490*/  BAR.SYNC.DEFER_BLOCKING 0x0 ;  /* 0x0000000000007b1d */ /* 0x000fe20000010000 */
[----:B0-----:R-:W-:-:S05]  /*454a0*/  PRMT R20, R63, 0x5410, R66 ;  /* 0x000054103f147816 */ /* 0x001fca0000000042 */
[----:B------:R-:W2:Y:S04]  /*454b0*/  LDL.LU R66, [R1+0x5ac] ;  /* 0x0005ac0001427983 */ /* 0x000ea80000300800 */
[----:B------:R-:W2:Y:S04]  /*454c0*/  LDL.LU R63, [R1+0x7d8] ;  /* 0x0007d800013f7983 */ /* 0x000ea80000300800 */
[----:B------:R-:W0:Y:S01]  /*454d0*/  LDS.128 R96, [R251] ;  /* 0x00000000fb607984 */ /* 0x000e220000000c00 */
[----:B------:R-:W-:Y:S02]  /*454e0*/  PRMT R21, R76, 0x5410, R77 ;  /* 0x000054104c157816 */ /* 0x000fe4000000004d */
[----:B------:R-:W-:-:S02]  /*454f0*/  PRMT R22, R75, 0x5410, R79 ;  /* 0x000054104b167816 */ /* 0x000fc4000000004f */
[----:B------:R-:W-:Y:S01]  /*45500*/  PRMT R23, R65, 0x5410, R67 ;  /* 0x0000541041177816 */ /* 0x000fe20000000043 */
[----:B------:R-:W-:Y:S06]  /*45510*/  BAR.SYNC.DEFER_BLOCKING 0x0 ;  /* 0x0000000000007b1d */ /* 0x000fec0000010000 */
[----:B------:R3:W-:Y:S02]  /*45520*/  STSM.16.M88.4 [R46], R20 ;  /* 0x000000142e007844 */ /* 0x0007e40000000200 */
[----:B------:R-:W-:Y:S06]  /*45530*/  BAR.SYNC.DEFER_BLOCKING 0x0 ;  /* 0x0000000000007b1d */ /* 0x000fec0000010000 */
[----:B0-----:R-:W-:Y:S04]  /*45540*/  STL.64 [R1+0x10e8], R96 ;  /* 0x0010e86001007387 */ /* 0x001fe80000100a00 */
[----:B------:R-:W-:Y:S04]  /*45550*/  STL.64 [R1+0x10e0], R98 ;  /* 0x0010e06201007387 */ /* 0x000fe80000100a00 */
[----:B------:R-:W2:Y:S04]  /*45560*/  LDL.LU R67, [R1+0x99c] ;  /* 0x00099c0001437983 */ /* 0x000ea80000300800 */
[----:B------:R-:W2:Y:S04]  /*45570*/  LDL.LU R65, [R1+0xa14] ;  /* 0x000a140001417983 */ /* 0x000ea80000300800 */
[----:B------:R-:W0:Y:S01]  /*45580*/  LDS.128 R92, [R251] ;  /* 0x00000000fb5c7984 */ /* 0x000e220000000c00 */
[----:B---3--:R-:W-:-:S03]  /*45590*/  PRMT R20, R60, 0x5410, R61 ;  /* 0x000054103c147816 */ /* 0x008fc6000000003d */
[----:B------:R-:W3:Y:S04]  /*455a0*/  LDL.LU R61, [R1+0x964] ;  /* 0x00096400013d7983 */ /* 0x000ee80000300800 */
[----:B------:R-:W3:Y:S01]  /*455b0*/  LDL.LU R60, [R1+0x9dc] ;  /* 0x0009dc00013c7983 */ /* 0x000ee20000300800 */
[----:B----4-:R-:W-:-:S03]  /*455c0*/  PRMT R21, R59, 0x5410, R62 ;  /* 0x000054103b157816 */ /* 0x010fc6000000003e */
        /* <DEDUP_REMOVED lines=24> */
[----:B------:R-:W2:Y:S04]  /*45750*/  LDL.LU R63, [R1+0x7d0] ;  /* 0x0007d000013f7983 */ /* 0x000ea80000300800 */
[----:B------:R3:W-:Y:S04]  /*45760*/  STSM.16.M88.4 [R46], R20 ;  /* 0x000000142e007844 */ /* 0x0007e80000000200 */
[----:B0-----:R-:W-:Y:S04]  /*45770*/  STL.64 [R1+0x10c0], R88 ;  /* 0x0010c05801007387 */ /* 0x001fe80000100a00 */
[----:B------:R-:W-:Y:S01]  /*45780*/  STL.64 [R1+0x10b8], R90 ;  /* 0x0010b85a01007387 */ /* 0x000fe20000100a00 */
[----:B------:R-:W-:Y:S06]  /*45790*/  BAR.SYNC.DEFER_BLOCKING 0x0 ;  /* 0x0000000000007b1d */ /* 0x000fec0000010000 */
        /* <DEDUP_REMOVED lines=29> */
[----:B------:R-:W-:Y:S01]  /*45970*/  PRMT R22, R75, 0x5410, R79 ;  /* 0x000054104b167816 */ /* 0x000fe2000000004f */
[----:B------:R-:W-:Y:S01]  /*45980*/  BAR.SYNC.DEFER_BLOCKING 0x0 ;  /* 0x0000000000007b1d */ /* 0x000fe20000010000 */
[----:B------:R-:W-:-:S05]  /*45990*/  PRMT R23, R63, 0x5410, R70 ;  /* 0x000054103f177816 */ /* 0x000fca0000000046 */
        /* <DEDUP_REMOVED lines=19> */
[----:B------:R0:W-:Y:S04]  /*45ad0*/  STSM.16.M88.4 [R46], R20 ;  /* 0x000000142e007844 */ /* 0x0001e80000000200 */
[----:B------:R-:W-:Y:S04]  /*45ae0*/  STL.64 [R1+0x1088], R78 ;  /* 0x0010884e01007387 */ /* 0x000fe80000100a00 */
[----:B------:R-:W2:Y:S04]  /*45af0*/  LDL.LU R216, [R1+0x988] ;  /* 0x0009880001d87983 */ /* 0x000ea80000300800 */
[----:B------:R-:W2:Y:S04]  /*45b00*/  LDL.LU R214, [R1+0xa00] ;  /* 0x000a000001d67983 */ /* 0x000ea80000300800 */
[----:B------:R-:W2:Y:S04]  /*45b10*/  LDL.LU R202, [R1+0x950] ;  /* 0x0009500001ca7983 */ /* 0x000ea80000300800 */
[----:B------:R-:W2:Y:S01]  /*45b20*/  LDL.LU R200, [R1+0x9c8] ;  /* 0x0009c80001c87983 */ /* 0x000ea20000300800 */
[----:B0-----:R-:W-:Y:S01]  /*45b30*/  PRMT R20, R71, 0x5410, R74 ;  /* 0x0000541047147816 */ /* 0x001fe2000000004a */
[----:B------:R-:W-:Y:S01]  /*45b40*/  BAR.SYNC.DEFER_BLOCKING 0x0 ;  /* 0x0000000000007b1d */ /* 0x000fe20000010000 */
[----:B------:R-:W-:-:S02]  /*45b50*/  PRMT R22, R65, 0x5410, R67 ;  /* 0x0000541041167816 */ /* 0x000fc40000000043 */
[----:B------:R-:W-:-:S03]  /*45b60*/  PRMT R23, R66, 0x5410, R64 ;  /* 0x0000541042177816 */ /* 0x000fc60000000040 */
[----:B------:R-:W2:Y:S04]  /*45b70*/  LDL.LU R67, [R1+0x5cc] ;  /* 0x0005cc0001437983 */ /* 0x000ea80000300800 */
[----:B------:R-:W2:Y:S04]  /*45b80*/  LDL.LU R65, [R1+0x7f8] ;  /* 0x0007f80001417983 */ /* 0x000ea80000300800 */
[----:B------:R-:W2:Y:S04]  /*45b90*/  LDL.LU R64, [R1+0x594] ;  /* 0x0005940001407983 */ /* 0x000ea80000300800 */
[----:B------:R-:W2:Y:S04]  /*45ba0*/  LDL.LU R66, [R1+0x7c0] ;  /* 0x0007c00001427983 */ /* 0x000ea80000300800 */
[----:B------:R-:W0:Y:S04]  /*45bb0*/  LDS.128 R72, [R251] ;  /* 0x00000000fb487984 */ /* 0x000e280000000c00 */
[----:B0-----:R-:W-:Y:S04]  /*45bc0*/  STL.64 [R1+0x1078], R72 ;  /* 0x0010784801007387 */ /* 0x001fe80000100a00 */
[----:B------:R-:W-:Y:S04]  /*45bd0*/  STL.64 [R1+0x1070], R74 ;  /* 0x0010704a01007387 */ /* 0x000fe80000100a00 */
[----:B------:R-:W2:Y:S04]  /*45be0*/  LDL.LU R212, [R1+0x984] ;  /* 0x0009840001d47983 */ /* 0x000ea80000300800 */
[----:B------:R-:W2:Y:S04]  /*45bf0*/  LDL.LU R210, [R1+0x9fc] ;  /* 0x0009fc0001d27983 */ /* 0x000ea80000300800 */
[----:B------:R-:W2:Y:S04]  /*45c00*/  LDL.LU R198, [R1+0x94c] ;  /* 0x00094c0001c67983 */ /* 0x000ea80000300800 */
[----:B------:R-:W2:Y:S01]  /*45c10*/  LDL.LU R196, [R1+0x9c4] ;  /* 0x0009c40001c47983 */ /* 0x000ea20000300800 */
[----:B------:R-:W-:Y:S01]  /*45c20*/  PRMT R21, R68, 0x5410, R69 ;  /* 0x0000541044157816 */ /* 0x000fe20000000045 */
[----:B------:R-:W-:Y:S06]  /*45c30*/  BAR.SYNC.DEFER_BLOCKING 0x0 ;  /* 0x0000000000007b1d */ /* 0x000fec0000010000 */
[----:B------:R0:W-:Y:S02]  /*45c40*/  STSM.16.M88.4 [R46], R20 ;  /* 0x000000142e007844 */ /* 0x0001e40000000200 */
[----:B0-----:R-:W-:Y:S01]  /*45c50*/  PRMT R20, R63, 0x5410, R70 ;  /* 0x000054103f147816 */ /* 0x001fe20000000046 */
[----:B------:R-:W-:Y:S06]  /*45c60*/  BAR.SYNC.DEFER_BLOCKING 0x0 ;  /* 0x0000000000007b1d */ /* 0x000fec0000010000 */
[----:B------:R-:W2:Y:S04]  /*45c70*/  LDL.LU R63, [R1+0x5c8] ;  /* 0x0005c800013f7983 */ /* 0x000ea80000300800 */
        /* <DEDUP_REMOVED lines=11> */
[----:B------:R-:W2:Y:S04]  /*45d30*/  LDL.LU R192, [R1+0x5c4] ;  /* 0x0005c40001c07983 */ /* 0x000ea80000300800 */
[----:B------:R-:W2:Y:S04]  /*45d40*/  LDL.LU R59, [R1+0x7f0] ;  /* 0x0007f000013b7983 */ /* 0x000ea80000300800 */
[----:B------:R-:W2:Y:S04]  /*45d50*/  LDL.LU R57, [R1+0x58c] ;  /* 0x00058c0001397983 */ /* 0x000ea80000300800 */
[----:B------:R-:W2:Y:S01]  /*45d60*/  LDL.LU R58, [R1+0x7b8] ;  /* 0x0007b800013a7983 */ /* 0x000ea20000300800 */
[----:B------:R-:W-:Y:S06]  /*45d70*/  BAR.SYNC.DEFER_BLOCKING 0x0 ;  /* 0x0000000000007b1d */ /* 0x000fec0000010000 */
[----:B0-----:R-:W-:Y:S04]  /*45d80*/  STL.64 [R1+0x1068], R68 ;  /* 0x0010684401007387 */ /* 0x001fe80000100a00 */
[----:B------:R0:W-:Y:S04]  /*45d90*/  STSM.16.M88.4 [R46], R20 ;  /* 0x000000142e007844 */ /* 0x0001e80000000200 */
[----:B------:R-:W-:Y:S01]  /*45da0*/  STL.64 [R1+0x1060], R70 ;  /* 0x0010604601007387 */ /* 0x000fe20000100a00 */
[----:B0-----:R-:W-:-:S03]  /*45db0*/  PRMT R21, R200, 0x5410, R202 ;  /* 0x00005410c8157816 */ /* 0x001fc600000000ca */
[----:B------:R-:W2:Y:S01]  /*45dc0*/  LDL.LU R202, [R1+0x600] ;  /* 0x0006000001ca7983 */ /* 0x000ea20000300800 */
[----:B------:R-:W-:-:S03]  /*45dd0*/  PRMT R22, R65, 0x5410, R67 ;  /* 0x0000541041167816 */ /* 0x000fc60000000043 */
[----:B------:R-:W2:Y:S01]  /*45de0*/  LDL.LU R200, [R1+0x604] ;  /* 0x0006040001c87983 */ /* 0x000ea20000300800 */
[----:B------:R-:W-:Y:S01]  /*45df0*/  PRMT R23, R66, 0x5410, R64 ;  /* 0x0000541042177816 */ /* 0x000fe20000000040 */
[----:B------:R-:W-:Y:S06]  /*45e00*/  BAR.SYNC.DEFER_BLOCKING 0x0 ;  /* 0x0000000000007b1d */ /* 0x000fec0000010000 */
[----:B------:R-:W0:Y:S01]  /*45e10*/  LDS.128 R64, [R251] ;  /* 0x00000000fb407984 */ /* 0x000e220000000c00 */
[----:B------:R-:W-:Y:S01]  /*45e20*/  PRMT R20, R214, 0x5410, R216 ;  /* 0x00005410d6147816 */ /* 0x000fe200000000d8 */
[----:B------:R-:W-:Y:S06]  /*45e30*/  BAR.SYNC.DEFER_BLOCKING 0x0 ;  /* 0x0000000000007b1d */ /* 0x000fec0000010000 */
[----:B------:R1:W-:Y:S04]  /*45e40*/  STSM.16.M88.4 [R46], R20 ;  /* 0x000000142e007844 */ /* 0x0003e80000000200 */
[----:B0-----:R-:W-:Y:S04]  /*45e50*/  STL.64 [R1+0x1058], R64 ;  /* 0x0010584001007387 */ /* 0x001fe80000100a00 */
[----:B------:R-:W-:Y:S01]  /*45e60*/  STL.64 [R1+0x1050], R66 ;  /* 0x0010504201007387 */ /* 0x000fe20000100a00 */
[----:B-1----:R-:W-:-:S03]  /*45e70*/  PRMT R21, R196, 0x5410, R198 ;  /* 0x00005410c4157816 */ /* 0x002fc600000000c6 */
[----:B------:R-:W2:Y:S04]  /*45e80*/  LDL.LU R198, [R1+0x608] ;  /* 0x0006080001c67983 */ /* 0x000ea80000300800 */
[----:B------:R-:W2:Y:S01]  /*45e90*/  LDL.LU R196, [R1+0x60c] ;  /* 0x00060c0001c47983 */ /* 0x000ea20000300800 */
[----:B------:R-:W-:Y:S02]  /*45ea0*/  PRMT R20, R210, 0x5410, R212 ;  /* 0x00005410d2147816 */ /* 0x000fe400000000d4 */
[----:B---3--:R-:W-:Y:S02]  /*45eb0*/  PRMT R22, R61, 0x5410, R63 ;  /* 0x000054103d167816 */ /* 0x008fe4000000003f */
[----:B----4-:R-:W-:Y:S01]  /*45ec0*/  PRMT R23, R62, 0x5410, R60 ;  /* 0x000054103e177816 */ /* 0x010fe2000000003c */
[----:B------:R-:W-:Y:S06]  /*45ed0*/  BAR.SYNC.DEFER_BLOCKING 0x0 ;  /* 0x0000000000007b1d */ /* 0x000fec0000010000 */
[----:B------:R-:W0:Y:S02]  /*45ee0*/  LDS.128 R60, [R251] ;  /* 0x00000000fb3c7984 */ /* 0x000e240000000c00 */
[----:B------:R-:W-:Y:S06]  /*45ef0*/  BAR.SYNC.DEFER_BLOCKING 0x0 ;  /* 0x0000000000007b1d */ /* 0x000fec0000010000 */
[----:B------:R2:W-:Y:S02]  /*45f00*/  STSM.16.M88.4 [R46], R20 ;  /* 0x000000142e007844 */ /* 0x0005e40000000200 */
[----:B--2---:R-:W-:-:S02]  /*45f10*/  PRMT R21, R56, 0x5410, R204 ;  /* 0x0000541038157816 */ /* 0x004fc400000000cc */
[----:B------:R-:W-:Y:S02]  /*45f20*/  PRMT R22, R59, 0x5410, R192 ;  /* 0x000054103b167816 */ /* 0x000fe400000000c0 */
[----:B------:R-:W-:Y:S01]  /*45f30*/  PRMT R23, R58, 0x5410, R57 ;  /* 0x000054103a177816 */ /* 0x000fe20000000039 */
[----:B------:R-:W-:Y:S06]  /*45f40*/  BAR.SYNC.DEFER_BLOCKING 0x0 ;  /* 0x0000000000007b1d */ /* 0x000fec0000010000 */
[----:B------:R-:W1:Y:S04]  /*45f50*/  LDS.128 R56, [R251] ;  /* 0x00000000fb387984 */ /* 0x000e680000000c00 */
[----:B0-----:R-:W-:Y:S04]  /*45f60*/  STL.64 [R1+0x1038], R60 ;  /* 0x0010383c01007387 */ /* 0x001fe80000100a00 */
[----:B------:R-:W-:Y:S01]  /*45f70*/  STL.64 [R1+0x1030], R62 ;  /* 0x0010303e01007387 */ /* 0x000fe20000100a00 */
[----:B------:R-:W-:Y:S01]  /*45f80*/  PRMT R20, R206, 0x5410, R208 ;  /* 0x00005410ce147816 */ /* 0x000fe200000000d0 */
[----:B------:R-:W-:Y:S06]  /*45f90*/  BAR.SYNC.DEFER_BLOCKING 0x0 ;  /* 0x0000000000007b1d */ /* 0x000fec0000010000 */
[----:B-1----:R-:W-:Y:S04]  /*45fa0*/  STL.64 [R1+0x1048], R56 ;  /* 0x0010483801007387 */ /* 0x002fe80000100a00 */
[----:B------:R-:W-:Y:S04]  /*45fb0*/  STL.64 [R1+0x1040], R58 ;  /* 0x0010403a01007387 */ /* 0x000fe80000100a00 */
[----:B------:R-:W2:Y:S04]  /*45fc0*/  LDL.LU R210, [R1+0x610] ;  /* 0x0006100001d27983 */ /* 0x000ea80000300800 */
[----:B------:R-:W3:Y:S04]  /*45fd0*/  LDL.LU R216, [R1+0x614] ;  /* 0x0006140001d87983 */ /* 0x000ee80000300800 */
[----:B------:R-:W4:Y:S04]  /*45fe0*/  LDL.LU R208, [R1+0x618] ;  /* 0x0006180001d07983 */ /* 0x000f280000300800 */
[----:B------:R0:W-:Y:S04]  /*45ff0*/  STSM.16.M88.4 [R46], R20 ;  /* 0x000000142e007844 */ /* 0x0001e80000000200 */
[----:B------:R-:W4:Y:S04]  /*46000*/  LDL.LU R206, [R1+0x61c] ;  /* 0x00061c0001ce7983 */ /* 0x000f280000300800 */
[----:B------:R-:W4:Y:S01]  /*46010*/  LDL.LU R204, [R1+0x620] ;  /* 0x0006200001cc7983 */ /* 0x000f220000300800 */
[C---:B------:R-:W-:Y:S01]  /*46020*/  PRMT R192, R176.reuse, 0x7770, RZ ;  /* 0x00007770b0c07816 */ /* 0x040fe200000000ff */
[----:B------:R-:W-:Y:S01]  /*46030*/  BAR.SYNC.DEFER_BLOCKING 0x0 ;  /* 0x0000000000007b1d */ /* 0x000fe20000010000 */
[----:B0-----:R-:W-:-:S05]  /*46040*/  PRMT R20, R176, 0x7771, RZ ;  /* 0x00007771b0147816 */ /* 0x001fca00000000ff */
[----:B------:R0:W-:Y:S02]  /*46050*/  @P4 STG.E.U8 desc[UR32][R12.64], R192 ;  /* 0x000000c00c004986 */ /* 0x0001e4000c101120 */
[----:B0-----:R-:W-:-:S04]  /*46060*/  IADD3 R12, P4, R202, R10, RZ ;  /* 0x0000000aca0c7210 */ /* 0x001fc80007f9e0ff */
[----:B------:R-:W-:Y:S02]  /*46070*/  LEA.HI.X.SX32 R13, R202, R2, 0x1, P4 ;  /* 0x00000002ca0d7211 */ /* 0x000fe400020f0eff */
[----:B------:R-:W4:Y:S04]  /*46080*/  LDL.LU R202, [R1+0x624] ;  /* 0x0006240001ca7983 */ /* 0x000f280000300800 */
[----:B------:R-:W4:Y:S04]  /*46090*/  LDL.LU R214, [R1+0x628] ;  /* 0x0006280001d67983 */ /* 0x000f280000300800 */
[----:B------:R0:W-:Y:S02]  /*460a0*/  @P0 STG.E.U8 desc[UR32][R14.64], R20 ;  /* 0x000000140e000986 */ /* 0x0001e4000c101120 */
[----:B0-----:R-:W-:-:S04]  /*460b0*/  IADD3 R14, P4, R200, R10, RZ ;  /* 0x0000000ac80e7210 */ /* 0x001fc80007f9e0ff */
[----:B------:R-:W-:Y:S02]  /*460c0*/  LEA.HI.X.SX32 R15, R200, R2, 0x1, P4 ;  /* 0x00000002c80f7211 */ /* 0x000fe400020f0eff */
[----:B------:R-:W4:Y:S04]  /*460d0*/  LDL.LU R200, [R1+0x62c] ;  /* 0x00062c0001c87983 */ /* 0x000f280000300800 */
[----:B------:R-:W4:Y:S01]  /*460e0*/  LDL.LU R212, [R1+0x630] ;  /* 0x0006300001d47983 */ /* 0x000f220000300800 */
[C---:B------:R-:W-:Y:S02]  /*460f0*/  IADD3 R22, P4, R198.reuse, R10, RZ ;  /* 0x0000000ac6167210 */ /* 0x040fe40007f9e0ff */
[----:B------:R-:W-:Y:S02]  /*46100*/  PRMT R20, R177, 0x7770, RZ ;  /* 0x00007770b1147816 */ /* 0x000fe400000000ff */
[----:B------:R-:W-:-:S02]  /*46110*/  LEA.HI.X.SX32 R23, R198, R2, 0x1, P4 ;  /* 0x00000002c6177211 */ /* 0x000fc400020f0eff */
[----:B------:R-:W4:Y:S04]  /*46120*/  LDL.LU R198, [R1+0x634] ;  /* 0x0006340001c67983 */ /* 0x000f280000300800 */
[----:B------:R0:W-:Y:S02]  /*46130*/  @P1 STG.E.U8 desc[UR32][R16.64], R20 ;  /* 0x0000001410001986 */ /* 0x0001e4000c101120 */
[----:B0-----:R-:W-:-:S04]  /*46140*/  IADD3 R20, P4, R196, R10, RZ ;  /* 0x0000000ac4147210 */ /* 0x001fc80007f9e0ff */
[----:B------:R-:W-:Y:S02]  /*46150*/  LEA.HI.X.SX32 R21, R196, R2, 0x1, P4 ;  /* 0x00000002c4157211 */ /* 0x000fe400020f0eff */
[----:B------:R-:W4:Y:S01]  /*46160*/  LDL.LU R196, [R1+0x638] ;  /* 0x0006380001c47983 */ /* 0x000f220000300800 */
[----:B------:R-:W-:-:S05]  /*46170*/  PRMT R16, R177, 0x7771, RZ ;  /* 0x00007771b1107816 */ /* 0x000fca00000000ff */
[----:B------:R0:W-:Y:S02]  /*46180*/  @P2 STG.E.U8 desc[UR32][R12.64], R16 ;  /* 0x000000100c002986 */ /* 0x0001e4000c101120 */
[----:B0-----:R-:W-:-:S05]  /*46190*/  PRMT R12, R178, 0x7770, RZ ;  /* 0x00007770b20c7816 */ /* 0x001fca00000000ff */
[----:B------:R3:W-:Y:S01]  /*461a0*/  @P3 STG.E.U8 desc[UR32][R14.64], R12 ;  /* 0x0000000c0e003986 */ /* 0x0007e2000c101120 */
[----:B--2---:R-:W-:-:S04]  /*461b0*/  IADD3 R16, P4, R210, R10, RZ ;  /* 0x0000000ad2107210 */ /* 0x004fc80007f9e0ff */
[----:B------:R-:W-:Y:S02]  /*461c0*/  LEA.HI.X.SX32 R17, R210, R2, 0x1, P4 ;  /* 0x00000002d2117211 */ /* 0x000fe400020f0eff */
[----:B------:R-:W2:Y:S01]  /*461d0*/  LDL.LU R210, [R1+0x63c] ;  /* 0x00063c0001d27983 */ /* 0x000ea20000300800 */
[----:B---3--:R-:W-:-:S03]  /*461e0*/  IADD3 R12, P4, R216, R10, RZ ;  /* 0x0000000ad80c7210 */ /* 0x008fc60007f9e0ff */
[----:B------:R-:W3:Y:S01]  /*461f0*/  LDL.LU R218, [R1+0x640] ;  /* 0x0006400001da7983 */ /* 0x000ee20000300800 */
[----:B------:R-:W-:Y:S02]  /*46200*/  LEA.HI.X.SX32 R13, R216, R2, 0x1, P4 ;  /* 0x00000002d80d7211 */ /* 0x000fe400020f0eff */
[----:B----4-:R-:W-:-:S04]  /*46210*/  IADD3 R14, P4, R208, R10, RZ ;  /* 0x0000000ad00e7210 */ /* 0x010fc80007f9e0ff */
[----:B------:R-:W-:Y:S02]  /*46220*/  LEA.HI.X.SX32 R15, R208, R2, 0x1, P4 ;  /* 0x00000002d00f7211 */ /* 0x000fe400020f0eff */
[----:B------:R-:W4:Y:S01]  /*46230*/  LDL.LU R208, [R1+0x644] ;  /* 0x0006440001d07983 */ /* 0x000f220000300800 */
[----:B------:R-:W-:-:S04]  /*46240*/  IADD3 R56, P4, R206, R10, RZ ;  /* 0x0000000ace387210 */ /* 0x000fc80007f9e0ff */
[----:B------:R-:W-:Y:S02]  /*46250*/  LEA.HI.X.SX32 R57, R206, R2, 0x1, P4 ;  /* 0x00000002ce397211 */ /* 0x000fe400020f0eff */
[----:B------:R-:W4:Y:S01]  /*46260*/  LDL.LU R206, [R1+0x648] ;  /* 0x0006480001ce7983 */ /* 0x000f220000300800 */
[----:B------:R-:W-:-:S04]  /*46270*/  IADD3 R58, P4, R204, R10, RZ ;  /* 0x0000000acc3a7210 */ /* 0x000fc80007f9e0ff */
[----:B------:R-:W-:Y:S02]  /*46280*/  LEA.HI.X.SX32 R59, R204, R2, 0x1, P4 ;  /* 0x00000002cc3b7211 */ /* 0x000fe400020f0eff */
[----:B------:R-:W4:Y:S04]  /*46290*/  LDL.LU R204, [R1+0x64c] ;  /* 0x00064c0001cc7983 */ /* 0x000f280000300800 */
[----:B------:R-:W4:Y:S01]  /*462a0*/  LDL.LU R216, [R1+0x650] ;  /* 0x0006500001d87983 */ /* 0x000f220000300800 */
[----:B------:R-:W-:-:S04]  /*462b0*/  IADD3 R60, P4, R202, R10, RZ ;  /* 0x0000000aca3c7210 */ /* 0x000fc80007f9e0ff */
        /* <DEDUP_REMOVED lines=8> */
[----:B------:R0:W-:Y:S02]  /*46340*/  STL.64 [R1+0xab8], R8 ;  /* 0x000ab80801007387 */ /* 0x0001e40000100a00 */
[----:B0-----:R-:W-:-:S04]  /*46350*/  IADD3 R8, P4, R212, R10, RZ ;  /* 0x0000000ad4087210 */ /* 0x001fc80007f9e0ff */
        /* <DEDUP_REMOVED lines=11> */
[----:B--2---:R-:W-:-:S04]  /*46410*/  IADD3 R8, P4, R210, R10, RZ ;  /* 0x0000000ad2087210 */ /* 0x004fc80007f9e0ff */
[----:B------:R-:W-:Y:S02]  /*46420*/  LEA.HI.X.SX32 R9, R210, R2, 0x1, P4 ;  /* 0x00000002d2097211 */ /* 0x000fe400020f0eff */
[----:B------:R-:W2:Y:S01]  /*46430*/  LDL.LU R210, [R1+0x66c] ;  /* 0x00066c0001d27983 */ /* 0x000ea20000300800 */
[----:B---3--:R-:W-:-:S03]  /*46440*/  IADD3 R174, P4, R218, R10, RZ ;  /* 0x0000000adaae7210 */ /* 0x008fc60007f9e0ff */
[----:B------:R4:W-:Y:S01]  /*46450*/  STL.64 [R1+0xa98], R8 ;  /* 0x000a980801007387 */ /* 0x0009e20000100a00 */
[----:B------:R-:W-:Y:S02]  /*46460*/  LEA.HI.X.SX32 R175, R218, R2, 0x1, P4 ;  /* 0x00000002daaf7211 */ /* 0x000fe400020f0eff */
[----:B----4-:R-:W-:-:S04]  /*46470*/  IADD3 R8, P4, R208, R10, RZ ;  /* 0x0000000ad0087210 */ /* 0x010fc80007f9e0ff */
[----:B------:R-:W-:Y:S02]  /*46480*/  LEA.HI.X.SX32 R9, R208, R2, 0x1, P4 ;  /* 0x00000002d0097211 */ /* 0x000fe400020f0eff */
[----:B------:R-:W3:Y:S04]  /*46490*/  LDL.LU R208, [R1+0x670] ;  /* 0x0006700001d07983 */ /* 0x000ee80000300800 */
        /* <DEDUP_REMOVED lines=10> */
[----:B------:R-:W-:-:S05]  /*46540*/  LEA.HI.X.SX32 R9, R216, R2, 0x1, P4 ;  /* 0x00000002d8097211 */ /* 0x000fca00020f0eff */
        /* <DEDUP_REMOVED lines=24> */
[----:B------:R2:W-:Y:S04]  /*466d0*/  STL.64 [R1+0xa40], R8 ;  /* 0x000a400801007387 */ /* 0x0005e80000100a00 */
[----:B------:R-:W4:Y:S01]  /*466e0*/  LDL.LU R216, [R1+0x694] ;  /* 0x0006940001d87983 */ /* 0x000f220000300800 */
[----:B--2---:R-:W-:-:S04]  /*466f0*/  IADD3 R8, P4, R210, R10, RZ ;  /* 0x0000000ad2087210 */ /* 0x004fc80007f9e0ff */
[----:B------:R-:W-:Y:S02]  /*46700*/  LEA.HI.X.SX32 R9, R210, R2, 0x1, P4 ;  /* 0x00000002d2097211 */ /* 0x000fe400020f0eff */
[----:B------:R-:W2:Y:S04]  /*46710*/  LDL.LU R210, [R1+0x698] ;  /* 0x0006980001d27983 */ /* 0x000ea80000300800 */
[----:B------:R4:W-:Y:S01]  /*46720*/  STL.64 [R1+0xa38], R8 ;  /* 0x000a380801007387 */ /* 0x0009e20000100a00 */
[----:B---3--:R-:W-:-:S04]  /*46730*/  IADD3 R168, P4, R208, R10, RZ ;  /* 0x0000000ad0a87210 */ /* 0x008fc80007f9e0ff */
[----:B------:R-:W-:Y:S02]  /*46740*/  LEA.HI.X.SX32 R169, R208, R2, 0x1, P4 ;  /* 0x00000002d0a97211 */ /* 0x000fe400020f0eff */
[----:B------:R-:W3:Y:S04]  /*46750*/  LDL.LU R208, [R1+0x69c] ;  /* 0x00069c0001d07983 */ /* 0x000ee80000300800 */
[----:B------:R-:W-:Y:S01]  /*46760*/  STL.64 [R1+0x1260], R168 ;  /* 0x001260a801007387 */ /* 0x000fe20000100a00 */
[----:B----4-:R-:W-:-:S04]  /*46770*/  IADD3 R8, P4, R206, R10, RZ ;  /* 0x0000000ace087210 */ /* 0x010fc80007f9e0ff */
[----:B------:R-:W-:Y:S02]  /*46780*/  LEA.HI.X.SX32 R9, R206, R2, 0x1, P4 ;  /* 0x00000002ce097211 */ /* 0x000fe400020f0eff */
[----:B------:R-:W4:Y:S04]  /*46790*/  LDL.LU R206, [R1+0x6a0] ;  /* 0x0006a00001ce7983 */ /* 0x000f280000300800 */
[----:B------:R0:W-:Y:S01]  /*467a0*/  STL.64 [R1+0xa28], R8 ;  /* 0x000a280801007387 */ /* 0x0001e20000100a00 */
[----:B------:R-:W-:-:S04]  /*467b0*/  IADD3 R170, P4, R204, R10, RZ ;  /* 0x0000000accaa7210 */ /* 0x000fc80007f9e0ff */
[----:B------:R-:W-:Y:S02]  /*467c0*/  LEA.HI.X.SX32 R171, R204, R2, 0x1, P4 ;  /* 0x00000002ccab7211 */ /* 0x000fe400020f0eff */
[----:B------:R-:W4:Y:S04]  /*467d0*/  LDL.LU R204, [R1+0x6a4] ;  /* 0x0006a40001cc7983 */ /* 0x000f280000300800 */
[----:B------:R-:W-:Y:S01]  /*467e0*/  STL.64 [R1+0x1268], R170 ;  /* 0x001268aa01007387 */ /* 0x000fe20000100a00 */
        /* <DEDUP_REMOVED lines=27> */
[----:B--2---:R-:W-:-:S04]  /*469a0*/  IADD3 R8, P4, R210, R10, RZ ;  /* 0x0000000ad2087210 */ /* 0x004fc80007f9e0ff */
[----:B------:R-:W-:Y:S02]  /*469b0*/  LEA.HI.X.SX32 R9, R210, R2, 0x1, P4 ;  /* 0x00000002d2097211 */ /* 0x000fe400020f0eff */
[----:B------:R-:W2:Y:S04]  /*469c0*/  LDL.LU R210, [R1+0x6c0] ;  /* 0x0006c00001d27983 */ /* 0x000ea80000300800 */
[----:B------:R4:W-:Y:S04]  /*469d0*/  STL.64 [R1+0x9e0], R8 ;  /* 0x0009e00801007387 */ /* 0x0009e80000100a00 */
[----:B------:R-:W2:Y:S01]  /*469e0*/  LDL.LU R216, [R1+0x6c4] ;  /* 0x0006c40001d87983 */ /* 0x000ea20000300800 */
[----:B---3--:R-:W-:-:S04]  /*469f0*/  IADD3 R164, P4, R208, R10, RZ ;  /* 0x0000000ad0a47210 */ /* 0x008fc80007f9e0ff */
[----:B------:R-:W-:Y:S02]  /*46a00*/  LEA.HI.X.SX32 R165, R208, R2, 0x1, P4 ;  /* 0x00000002d0a57211 */ /* 0x000fe400020f0eff */
[----:B------:R-:W3:Y:S04]  /*46a10*/  LDL.LU R208, [R1+0x6c8] ;  /* 0x0006c80001d07983 */ /* 0x000ee80000300800 */
[----:B------:R-:W-:Y:S01]  /*46a20*/  STL.64 [R1+0x1230], R164 ;  /* 0x001230a401007387 */ /* 0x000fe20000100a00 */
[----:B----4-:R-:W-:-:S04]  /*46a30*/  IADD3 R8, P4, R206, R10, RZ ;  /* 0x0000000ace087210 */ /* 0x010fc80007f9e0ff */
        /* <DEDUP_REMOVED lines=26> */
[----:B------:R2:W-:Y:S01]  /*46be0*/  STL.64 [R1+0x9a0], R8 ;  /* 0x0009a00801007387 */ /* 0x0005e20000100a00 */
[----:B------:R-:W-:-:S04]  /*46bf0*/  IADD3 R166, P4, R196, R10, RZ ;  /* 0x0000000ac4a67210 */ /* 0x000fc80007f9e0ff */
[----:B------:R-:W-:Y:S02]  /*46c00*/  LEA.HI.X.SX32 R167, R196, R2, 0x1, P4 ;  /* 0x00000002c4a77211 */ /* 0x000fe400020f0eff */
[----:B------:R-:W4:Y:S04]  /*46c10*/  LDL.LU R196, [R1+0x6e8] ;  /* 0x0006e80001c47983 */ /* 0x000f280000300800 */
[----:B------:R-:W-:Y:S01]  /*46c20*/  STL.64 [R1+0x1238], R166 ;  /* 0x001238a601007387 */ /* 0x000fe20000100a00 */
[----:B--2---:R-:W-:-:S04]  /*46c30*/  IADD3 R8, P4, R210, R10, RZ ;  /* 0x0000000ad2087210 */ /* 0x004fc80007f9e0ff */
[----:B------:R-:W-:Y:S02]  /*46c40*/  LEA.HI.X.SX32 R9, R210, R2, 0x1, P4 ;  /* 0x00000002d2097211 */ /* 0x000fe400020f0eff */
[----:B------:R-:W2:Y:S04]  /*46c50*/  LDL.LU R210, [R1+0x6ec] ;  /* 0x0006ec0001d27983 */ /* 0x000ea80000300800 */
[----:B------:R0:W-:Y:S02]  /*46c60*/  STL.64 [R1+0x990], R8 ;  /* 0x0009900801007387 */ /* 0x0001e40000100a00 */
[----:B0-----:R-:W-:-:S04]  /*46c70*/  IADD3 R8, P4, R216, R10, RZ ;  /* 0x0000000ad8087210 */ /* 0x001fc80007f9e0ff */
[----:B------:R-:W-:-:S05]  /*46c80*/  LEA.HI.X.SX32 R9, R216, R2, 0x1, P4 ;  /* 0x00000002d8097211 */ /* 0x000fca00020f0eff */
[----:B------:R3:W-:Y:S02]  /*46c90*/  STL.64 [R1+0x988], R8 ;  /* 0x0009880801007387 */ /* 0x0007e40000100a00 */
[----:B---3--:R-:W-:-:S04]  /*46ca0*/  IADD3 R8, P4, R208, R10, RZ ;  /* 0x0000000ad0087210 */ /* 0x008fc80007f9e0ff */
[----:B------:R-:W-:Y:S02]  /*46cb0*/  LEA.HI.X.SX32 R9, R208, R2, 0x1, P4 ;  /* 0x00000002d0097211 */ /* 0x000fe400020f0eff */
[----:B------:R-:W3:Y:S04]  /*46cc0*/  LDL.LU R208, [R1+0x6f0] ;  /* 0x0006f00001d07983 */ /* 0x000ee80000300800 */
[----:B------:R4:W-:Y:S02]  /*46cd0*/  STL.64 [R1+0x980], R8 ;  /* 0x0009800801007387 */ /* 0x0009e40000100a00 */
        /* <DEDUP_REMOVED lines=13> */
[----:B0-----:R-:W-:-:S04]  /*46db0*/  IADD3 R8, P4, R214, R10, RZ ;  /* 0x0000000ad6087210 */ /* 0x001fc80007f9e0ff */
[----:B------:R-:W-:-:S05]  /*46dc0*/  LEA.HI.X.SX32 R9, R214, R2, 0x1, P4 ;  /* 0x00000002d6097211 */ /* 0x000fca00020f0eff */
[----:B------:R0:W-:Y:S02]  /*46dd0*/  STL.64 [R1+0x960], R8 ;  /* 0x0009600801007387 */ /* 0x0001e40000100a00 */
[----:B0-----:R-:W-:-:S04]  /*46de0*/  IADD3 R8, P4, R200, R10, RZ ;  /* 0x0000000ac8087210 */ /* 0x001fc80007f9e0ff */
[----:B------:R-:W-:Y:S02]  /*46df0*/  LEA.HI.X.SX32 R9, R200, R2, 0x1, P4 ;  /* 0x00000002c8097211 */ /* 0x000fe400020f0eff */
[----:B------:R-:W4:Y:S04]  /*46e00*/  LDL.LU R200, [R1+0x704] ;  /* 0x0007040001c87983 */ /* 0x000f280000300800 */
[----:B------:R0:W-:Y:S04]  /*46e10*/  STL.64 [R1+0x958], R8 ;  /* 0x0009580801007387 */ /* 0x0001e80000100a00 */
[----:B------:R-:W4:Y:S04]  /*46e20*/  LDL.LU R216, [R1+0x708] ;  /* 0x0007080001d87983 */ /* 0x000f280000300800 */
[----:B------:R-:W4:Y:S01]  /*46e30*/  LDL.LU R214, [R1+0x70c] ;  /* 0x00070c0001d67983 */ /* 0x000f220000300800 */
[----:B0-----:R-:W-:-:S04]  /*46e40*/  IADD3 R8, P4, R212, R10, RZ ;  /* 0x0000000ad4087210 */ /* 0x001fc80007f9e0ff */
[----:B------:R-:W-:-:S05]  /*46e50*/  LEA.HI.X.SX32 R9, R212, R2, 0x1, P4 ;  /* 0x00000002d4097211 */ /* 0x000fca00020f0eff */
        /* <DEDUP_REMOVED lines=13> */
[----:B------:R-:W-:Y:S01]  /*46f30*/  STL.64 [R1+0x1210], R162 ;  /* 0x001210a201007387 */ /* 0x000fe20000100a00 */
        /* <DEDUP_REMOVED lines=44> */
[----:B------:R-:W2:Y:S04]  /*47200*/  LDL.LU R210, [R1+0x744] ;  /* 0x0007440001d27983 */ /* 0x000ea80000300800 */
[----:B------:R3:W-:Y:S02]  /*47210*/  STL.64 [R1+0x8d8], R8 ;  /* 0x0008d80801007387 */ /* 0x0007e40000100a00 */
[----:B---3--:R-:W-:-:S04]  /*47220*/  IADD3 R8, P4, R208, R10, RZ ;  /* 0x0000000ad0087210 */ /* 0x008fc80007f9e0ff */
[----:B------:R-:W-:Y:S02]  /*47230*/  LEA.HI.X.SX32 R9, R208, R2, 0x1, P4 ;  /* 0x00000002d0097211 */ /* 0x000fe400020f0eff */
[----:B------:R-:W3:Y:S04]  /*47240*/  LDL.LU R208, [R1+0x748] ;  /* 0x0007480001d07983 */ /* 0x000ee80000300800 */
[----:B------:R4:W-:Y:S04]  /*47250*/  STL.64 [R1+0x8d0], R8 ;  /* 0x0008d00801007387 */ /* 0x0009e80000100a00 */
[----:B------:R-:W3:Y:S01]  /*47260*/  LDL.LU R216, [R1+0x74c] ;  /* 0x00074c0001d87983 */ /* 0x000ee20000300800 */
[----:B----4-:R-:W-:-:S04]  /*47270*/  IADD3 R8, P4, R206, R10, RZ ;  /* 0x0000000ace087210 */ /* 0x010fc80007f9e0ff */
[----:B------:R-:W-:-:S05]  /*47280*/  LEA.HI.X.SX32 R9, R206, R2, 0x1, P4 ;  /* 0x00000002ce097211 */ /* 0x000fca00020f0eff */
[----:B------:R0:W-:Y:S04]  /*47290*/  STL.64 [R1+0x8c8], R8 ;  /* 0x0008c80801007387 */ /* 0x0001e80000100a00 */
[----:B------:R-:W4:Y:S01]  /*472a0*/  LDL.LU R206, [R1+0x750] ;  /* 0x0007500001ce7983 */ /* 0x000f220000300800 */
[----:B0-----:R-:W-:-:S04]  /*472b0*/  IADD3 R8, P4, R204, R10, RZ ;  /* 0x0000000acc087210 */ /* 0x001fc80007f9e0ff */
[----:B------:R-:W-:-:S05]  /*472c0*/  LEA.HI.X.SX32 R9, R204, R2, 0x1, P4 ;  /* 0x00000002cc097211 */ /* 0x000fca00020f0eff */
[----:B------:R0:W-:Y:S04]  /*472d0*/  STL.64 [R1+0x8c0], R8 ;  /* 0x0008c00801007387 */ /* 0x0001e80000100a00 */
[----:B------:R-:W4:Y:S01]  /*472e0*/  LDL.LU R204, [R1+0x754] ;  /* 0x0007540001cc7983 */ /* 0x000f220000300800 */
[----:B------:R-:W-:-:S04]  /*472f0*/  IADD3 R156, P4, R202, R10, RZ ;  /* 0x0000000aca9c7210 */ /* 0x000fc80007f9e0ff */
[----:B------:R-:W-:-:S05]  /*47300*/  LEA.HI.X.SX32 R157, R202, R2, 0x1, P4 ;  /* 0x00000002ca9d7211 */ /* 0x000fca00020f0eff */
[----:B------:R-:W-:Y:S04]  /*47310*/  STL.64 [R1+0x1218], R156 ;  /* 0x0012189c01007387 */ /* 0x000fe80000100a00 */
[----:B------:R-:W4:Y:S01]  /*47320*/  LDL.LU R202, [R1+0x758] ;  /* 0x0007580001ca7983 */ /* 0x000f220000300800 */
        /* <DEDUP_REMOVED lines=24> */
[----:B---3--:R-:W-:-:S04]  /*474b0*/  IADD3 R8, P4, R208, R10, RZ ;  /* 0x0000000ad0087210 */ /* 0x008fc80007f9e0ff */
[----:B------:R-:W-:Y:S02]  /*474c0*/  LEA.HI.X.SX32 R9, R208, R2, 0x1, P4 ;  /* 0x00000002d0097211 */ /* 0x000fe400020f0eff */
[----:B------:R-:W3:Y:S04]  /*474d0*/  LDL.LU R208, [R1+0x774] ;  /* 0x0007740001d07983 */ /* 0x000ee80000300800 */
[----:B------:R0:W-:Y:S02]  /*474e0*/  STL.64 [R1+0x880], R8 ;  /* 0x0008800801007387 */ /* 0x0001e40000100a00 */
[----:B0-----:R-:W-:-:S04]  /*474f0*/  IADD3 R8, P4, R216, R10, RZ ;  /* 0x0000000ad8087210 */ /* 0x001fc80007f9e0ff */
        /* <DEDUP_REMOVED lines=35> */
[----:B--2---:R-:W-:-:S04]  /*47730*/  IADD3 R8, P4, R210, R10, RZ ;  /* 0x0000000ad2087210 */ /* 0x004fc80007f9e0ff */
[----:B------:R-:W-:Y:S02]  /*47740*/  LEA.HI.X.SX32 R9, R210, R2, 0x1, P4 ;  /* 0x00000002d2097211 */ /* 0x000fe400020f0eff */
[----:B------:R-:W2:Y:S04]  /*47750*/  LDL.LU R210, [R1+0x79c] ;  /* 0x00079c0001d27983 */ /* 0x000ea80000300800 */
[----:B------:R0:W-:Y:S01]  /*47760*/  STL.64 [R1+0x830], R8 ;  /* 0x0008300801007387 */ /* 0x0001e20000100a00 */
[----:B---3--:R-:W-:-:S04]  /*47770*/  IADD3 R154, P4, R208, R10, RZ ;  /* 0x0000000ad09a7210 */ /* 0x008fc80007f9e0ff */
[----:B------:R-:W-:Y:S02]  /*47780*/  LEA.HI.X.SX32 R155, R208, R2, 0x1, P4 ;  /* 0x00000002d09b7211 */ /* 0x000fe400020f0eff */
[----:B------:R-:W3:Y:S01]  /*47790*/  LDL.LU R208, [R1+0x7a0] ;  /* 0x0007a00001d07983 */ /* 0x000ee20000300800 */
        /* <DEDUP_REMOVED lines=47> */
[----:B------:R0:W-:Y:S01]  /*47a90*/  STL.64 [R1+0x7c8], R8 ;  /* 0x0007c80801007387 */ /* 0x0001e20000100a00 */
[----:B----4-:R-:W-:-:S04]  /*47aa0*/  IADD3 R148, P4, R206, R10, RZ ;  /* 0x0000000ace947210 */ /* 0x010fc80007f9e0ff */
[----:B------:R-:W-:Y:S02]  /*47ab0*/  LEA.HI.X.SX32 R149, R206, R2, 0x1, P4 ;  /* 0x00000002ce957211 */ /* 0x000fe400020f0eff */
[----:B------:R-:W4:Y:S01]  /*47ac0*/  LDL.LU R206, [R1+0xb28] ;  /* 0x000b280001ce7983 */ /* 0x000f220000300800 */
        /* <DEDUP_REMOVED lines=241> */
[----:B--2---:R-:W-:-:S04]  /*489e0*/  IADD3 R132, P4, R210, R10, RZ ;  /* 0x0000000ad2847210 */ /* 0x004fc80007f9e0ff */
[----:B------:R-:W-:Y:S02]  /*489f0*/  LEA.HI.X.SX32 R133, R210, R2, 0x1, P4 ;  /* 0x00000002d2857211 */ /* 0x000fe400020f0eff */
[----:B------:R-:W2:Y:S01]  /*48a00*/  LDL.LU R210, [R1+0xc44] ;  /* 0x000c440001d27983 */ /* 0x000ea20000300800 */
        /* <DEDUP_REMOVED lines=301> */
[----:B------:R4:W-:Y:S01]  /*49ce0*/  STL.64 [R1+0x358], R8 ;  /* 0x0003580801007387 */ /* 0x0009e20000100a00 */
[----:B------:R-:W-:-:S04]  /*49cf0*/  IADD3 R112, P4, R216, R10, RZ ;  /* 0x0000000ad8707210 */ /* 0x000fc80007f9e0ff */
[----:B------:R-:W-:Y:S02]  /*49d00*/  LEA.HI.X.SX32 R113, R216, R2, 0x1, P4 ;  /* 0x00000002d8717211 */ /* 0x000fe400020f0eff */
[----:B------:R-:W3:Y:S01]  /*49d10*/  LDL.LU R216, [R1+0x1008] ;  /* 0x0010080001d87983 */ /* 0x000ee20000300800 */
        /* <DEDUP_REMOVED lines=321> */
[----:B------:R-:W-:-:S04]  /*4b130*/  IADD3 R246, P4, R196, R10, RZ ;  /* 0x0000000ac4f67210 */ /* 0x000fc80007f9e0ff */
[----:B------:R-:W-:Y:S02]  /*4b140*/  LEA.HI.X.SX32 R247, R196, R2, 0x1, P4 ;  /* 0x00000002c4f77211 */ /* 0x000fe400020f0eff */
[----:B------:R-:W4:Y:S01]  /*4b150*/  LDL.LU R196, [R1+0xc68] ;  /* 0x000c680001c47983 */ /* 0x000f220000300800 */
        /* <DEDUP_REMOVED lines=226> */
[----:B0-----:R-:W-:-:S04]  /*4bf80*/  IADD3 R8, P4, R216, R10, RZ ;  /* 0x0000000ad8087210 */ /* 0x001fc80007f9e0ff */
[----:B------:R-:W-:-:S05]  /*4bf90*/  LEA.HI.X.SX32 R9, R216, R2, 0x1, P4 ;  /* 0x00000002d8097211 */ /* 0x000fca00020f0eff */
        /* <DEDUP_REMOVED lines=71> */
[----:B------:R-:W4:Y:S01]  /*4c410*/  LDL.LU R226, [R1+0xe74] ;  /* 0x000e740001e27983 */ /* 0x000f220000300800 */
[----:B0-----:R-:W-:-:S04]  /*4c420*/  IADD3 R8, P4, R212, R10, RZ ;  /* 0x0000000ad4087210 */ /* 0x001fc80007f9e0ff */
[----:B------:R-:W-:-:S05]  /*4c430*/  LEA.HI.X.SX32 R9, R212, R2, 0x1, P4 ;  /* 0x00000002d4097211 */ /* 0x000fca00020f0eff */
[----:B------:R2:W-:Y:S04]  /*4c440*/  STL.64 [R1+0xb10], R8 ;  /* 0x000b100801007387 */ /* 0x0005e80000100a00 */
[----:B------:R-:W4:Y:S04]  /*4c450*/  LDL.LU R224, [R1+0xe78] ;  /* 0x000e780001e07983 */ /* 0x000f280000300800 */
[----:B------:R-:W4:Y:S01]  /*4c460*/  LDL.LU R222, [R1+0xe7c] ;  /* 0x000e7c0001de7983 */ /* 0x000f220000300800 */
[----:B--2---:R-:W-:-:S04]  /*4c470*/  IADD3 R8, P4, R210, R10, RZ ;  /* 0x0000000ad2087210 */ /* 0x004fc80007f9e0ff */
[----:B------:R-:W-:-:S05]  /*4c480*/  LEA.HI.X.SX32 R9, R210, R2, 0x1, P4 ;  /* 0x00000002d2097211 */ /* 0x000fca00020f0eff */
[----:B------:R4:W-:Y:S04]  /*4c490*/  STL.64 [R1+0x150], R8 ;  /* 0x0001500801007387 */ /* 0x0009e80000100a00 */
[----:B------:R-:W2:Y:S04]  /*4c4a0*/  LDL.LU R220, [R1+0xe80] ;  /* 0x000e800001dc7983 */ /* 0x000ea80000300800 */
[----:B------:R-:W2:Y:S04]  /*4c4b0*/  LDL.LU R218, [R1+0xe84] ;  /* 0x000e840001da7983 */ /* 0x000ea80000300800 */
[----:B------:R-:W2:Y:S04]  /*4c4c0*/  LDL.LU R216, [R1+0xe88] ;  /* 0x000e880001d87983 */ /* 0x000ea80000300800 */
[----:B------:R-:W2:Y:S01]  /*4c4d0*/  LDL.LU R214, [R1+0xe8c] ;  /* 0x000e8c0001d67983 */ /* 0x000ea20000300800 */
[----:B---3--:R-:W-:-:S04]  /*4c4e0*/  IADD3 R74, P4, R208, R10, RZ ;  /* 0x0000000ad04a7210 */ /* 0x008fc80007f9e0ff */
[----:B------:R-:W-:Y:S02]  /*4c4f0*/  LEA.HI.X.SX32 R75, R208, R2, 0x1, P4 ;  /* 0x00000002d04b7211 */ /* 0x000fe400020f0eff */
[----:B----4-:R-:W-:-:S04]  /*4c500*/  IADD3 R8, P4, R206, R10, RZ ;  /* 0x0000000ace087210 */ /* 0x010fc80007f9e0ff */
[----:B------:R-:W-:-:S05]  /*4c510*/  LEA.HI.X.SX32 R9, R206, R2, 0x1, P4 ;  /* 0x00000002ce097211 */ /* 0x000fca00020f0eff */
[----:B------:R0:W-:Y:S04]  /*4c520*/  STL.64 [R1+0x140], R8 ;  /* 0x0001400801007387 */ /* 0x0001e80000100a00 */
[----:B------:R-:W3:Y:S04]  /*4c530*/  LDL.LU R212, [R1+0xe90] ;  /* 0x000e900001d47983 */ /* 0x000ee80000300800 */
[----:B------:R-:W4:Y:S01]  /*4c540*/  LDL.LU R210, [R1+0xe94] ;  /* 0x000e940001d27983 */ /* 0x000f220000300800 */
[----:B0-----:R-:W-:-:S04]  /*4c550*/  IADD3 R8, P4, R204, R10, RZ ;  /* 0x0000000acc087210 */ /* 0x001fc80007f9e0ff */
[----:B------:R-:W-:-:S05]  /*4c560*/  LEA.HI.X.SX32 R9, R204, R2, 0x1, P4 ;  /* 0x00000002cc097211 */ /* 0x000fca00020f0eff */
[----:B------:R0:W-:Y:S04]  /*4c570*/  STL.64 [R1+0x138], R8 ;  /* 0x0001380801007387 */ /* 0x0001e80000100a00 */
[----:B------:R-:W4:Y:S04]  /*4c580*/  LDL.LU R208, [R1+0xe98] ;  /* 0x000e980001d07983 */ /* 0x000f280000300800 */
        /* <DEDUP_REMOVED lines=22> */
[----:B------:R-:W-:-:S05]  /*4c6f0*/  LEA.HI.X.SX32 R9, R224, R2, 0x1, P4 ;  /* 0x00000002e0097211 */ /* 0x000fca00020f0eff */
[----:B------:R0:W-:Y:S02]  /*4c700*/  STL.64 [R1+0x108], R8 ;  /* 0x0001080801007387 */ /* 0x0001e40000100a00 */
[----:B0-----:R-:W-:-:S04]  /*4c710*/  IADD3 R8, P4, R222, R10, RZ ;  /* 0x0000000ade087210 */ /* 0x001fc80007f9e0ff */
[----:B------:R-:W-:-:S05]  /*4c720*/  LEA.HI.X.SX32 R9, R222, R2, 0x1, P4 ;  /* 0x00000002de097211 */ /* 0x000fca00020f0eff */
[----:B------:R2:W-:Y:S02]  /*4c730*/  STL.64 [R1+0x100], R8 ;  /* 0x0001000801007387 */ /* 0x0005e40000100a00 */
[----:B--2---:R-:W-:-:S04]  /*4c740*/  IADD3 R8, P4, R220, R10, RZ ;  /* 0x0000000adc087210 */ /* 0x004fc80007f9e0ff */
        /* <DEDUP_REMOVED lines=9> */
[----:B------:R-:W-:Y:S02]  /*4c7e0*/  LEA.HI.X.SX32 R9, R214, R2, 0x1, P4 ;  /* 0x00000002d6097211 */ /* 0x000fe400020f0eff */
[----:B---3--:R-:W-:-:S03]  /*4c7f0*/  IADD3 R68, P4, R212, R10, RZ ;  /* 0x0000000ad4447210 */ /* 0x008fc60007f9e0ff */
[----:B------:R4:W-:Y:S01]  /*4c800*/  STL.64 [R1+0xe0], R8 ;  /* 0x0000e00801007387 */ /* 0x0009e20000100a00 */
[----:B------:R-:W-:Y:S02]  /*4c810*/  LEA.HI.X.SX32 R69, R212, R2, 0x1, P4 ;  /* 0x00000002d4457211 */ /* 0x000fe400020f0eff */
[----:B----4-:R-:W-:-:S04]  /*4c820*/  IADD3 R8, P4, R210, R10, RZ ;  /* 0x0000000ad2087210 */ /* 0x010fc80007f9e0ff */
[----:B------:R-:W-:-:S05]  /*4c830*/  LEA.HI.X.SX32 R9, R210, R2, 0x1, P4 ;  /* 0x00000002d2097211 */ /* 0x000fca00020f0eff */
[----:B------:R0:W-:Y:S02]  /*4c840*/  STL.64 [R1+0xd0], R8 ;  /* 0x0000d00801007387 */ /* 0x0001e40000100a00 */
[----:B0-----:R-:W-:-:S04]  /*4c850*/  IADD3 R8, P4, R208, R10, RZ ;  /* 0x0000000ad0087210 */ /* 0x001fc80007f9e0ff */
[----:B------:R-:W-:Y:S02]  /*4c860*/  LEA.HI.X.SX32 R9, R208, R2, 0x1, P4 ;  /* 0x00000002d0097211 */ /* 0x000fe400020f0eff */
[----:B------:R-:W-:-:S03]  /*4c870*/  IADD3 R70, P4, R206, R10, RZ ;  /* 0x0000000ace467210 */ /* 0x000fc60007f9e0ff */
[----:B------:R0:W-:Y:S01]  /*4c880*/  STL.64 [R1+0xc8], R8 ;  /* 0x0000c80801007387 */ /* 0x0001e20000100a00 */
[----:B------:R-:W-:Y:S02]  /*4c890*/  LEA.HI.X.SX32 R71, R206, R2, 0x1, P4 ;  /* 0x00000002ce477211 */ /* 0x000fe400020f0eff */
        /* <DEDUP_REMOVED lines=54> */
[----:B------:R0:W-:Y:S01]  /*4cc00*/  STL.64 [R1+0x28], R8 ;  /* 0x0000280801007387 */ /* 0x0001e20000100a00 */
[----:B------:R-:W-:Y:S02]  /*4cc10*/  IMAD.MOV.U32 R166, RZ, RZ, R56 ;  /* 0x000000ffffa67224 */ /* 0x000fe400078e0038 */
[----:B------:R-:W-:Y:S01]  /*4cc20*/  IMAD.MOV.U32 R167, RZ, RZ, R57 ;  /* 0x000000ffffa77224 */ /* 0x000fe200078e0039 */
[----:B0-----:R-:W-:-:S04]  /*4cc30*/  IADD3 R8, P4, R34, R10, RZ ;  /* 0x0000000a22087210 */ /* 0x001fc80007f9e0ff */
[----:B------:R-:W-:Y:S02]  /*4cc40*/  LEA.HI.X.SX32 R9, R34, R2, 0x1, P4 ;  /* 0x0000000222097211 */ /* 0x000fe400020f0eff */
[----:B------:R-:W-:Y:S01]  /*4cc50*/  IADD3 R56, P4, R35, R10, RZ ;  /* 0x0000000a23387210 */ /* 0x000fe20007f9e0ff */
[----:B------:R-:W-:-:S03]  /*4cc60*/  IMAD.MOV.U32 R164, RZ, RZ, R58 ;  /* 0x000000ffffa47224 */ /* 0x000fc600078e003a */
[----:B------:R-:W-:Y:S02]  /*4cc70*/  LEA.HI.X.SX32 R57, R35, R2, 0x1, P4 ;  /* 0x0000000223397211 */ /* 0x000fe400020f0eff */
[C---:B------:R-:W-:Y:S01]  /*4cc80*/  IADD3 R58, P4, R36.reuse, R10, RZ ;  /* 0x0000000a243a7210 */ /* 0x040fe20007f9e0ff */
[----:B------:R-:W-:Y:S02]  /*4cc90*/  IMAD.MOV.U32 R165, RZ, RZ, R59 ;  /* 0x000000ffffa57224 */ /* 0x000fe400078e003b */
[----:B------:R-:W-:Y:S01]  /*4cca0*/  IMAD.MOV.U32 R170, RZ, RZ, R60 ;  /* 0x000000ffffaa7224 */ /* 0x000fe200078e003c */
[----:B------:R-:W-:Y:S02]  /*4ccb0*/  LEA.HI.X.SX32 R59, R36, R2, 0x1, P4 ;  /* 0x00000002243b7211 */ /* 0x000fe400020f0eff */
[C---:B------:R-:W-:Y:S01]  /*4ccc0*/  IADD3 R60, P4, R37.reuse, R10, RZ ;  /* 0x0000000a253c7210 */ /* 0x040fe20007f9e0ff */
[----:B------:R-:W-:Y:S02]  /*4ccd0*/  IMAD.MOV.U32 R171, RZ, RZ, R61 ;  /* 0x000000ffffab7224 */ /* 0x000fe400078e003d */
[----:B------:R-:W-:Y:S01]  /*4cce0*/  IMAD.MOV.U32 R168, RZ, RZ, R62 ;  /* 0x000000ffffa87224 */ /* 0x000fe200078e003e */
[----:B------:R-:W-:-:S02]  /*4ccf0*/  LEA.HI.X.SX32 R61, R37, R2, 0x1, P4 ;  /* 0x00000002253d7211 */ /* 0x000fc400020f0eff */
        /* <DEDUP_REMOVED lines=12> */
[----:B------:R-:W-:Y:S01]  /*4cdc0*/  IADD3 R16, P4, R41, R10, RZ ;  /* 0x0000000a29107210 */ /* 0x000fe20007f9e0ff */
[----:B------:R-:W-:-:S03]  /*4cdd0*/  IMAD.MOV.U32 R157, RZ, RZ, R17 ;  /* 0x000000ffff9d7224 */ /* 0x000fc600078e0011 */
[----:B------:R-:W-:Y:S02]  /*4cde0*/  LEA.HI.X.SX32 R17, R41, R2, 0x1, P4 ;  /* 0x0000000229117211 */ /* 0x000fe400020f0eff */
[----:B------:R-:W-:Y:S01]  /*4cdf0*/  IADD3 R18, P4, R42, R10, RZ ;  /* 0x0000000a2a127210 */ /* 0x000fe20007f9e0ff */
[----:B------:R-:W-:-:S03]  /*4ce00*/  IMAD.MOV.U32 R158, RZ, RZ, R20 ;  /* 0x000000ffff9e7224 */ /* 0x000fc600078e0014 */
[----:B------:R-:W-:Y:S02]  /*4ce10*/  LEA.HI.X.SX32 R19, R42, R2, 0x1, P4 ;  /* 0x000000022a137211 */ /* 0x000fe400020f0eff */
[C---:B------:R-:W-:Y:S01]  /*4ce20*/  IADD3 R20, P4, R43.reuse, R10, RZ ;  /* 0x0000000a2b147210 */ /* 0x040fe20007f9e0ff */
[----:B------:R0:W-:Y:S01]  /*4ce30*/  STL.64 [R1+0x20], R8 ;  /* 0x0000200801007387 */ /* 0x0001e20000100a00 */
[----:B------:R-:W-:Y:S02]  /*4ce40*/  IMAD.MOV.U32 R159, RZ, RZ, R21 ;  /* 0x000000ffff9f7224 */ /* 0x000fe400078e0015 */
[----:B------:R-:W-:Y:S01]  /*4ce50*/  LEA.HI.X.SX32 R21, R43, R2, 0x1, P4 ;  /* 0x000000022b157211 */ /* 0x000fe200020f0eff */
[----:B0-----:R-:W-:Y:S01]  /*4ce60*/  IMAD.MOV.U32 R8, RZ, RZ, R22 ;  /* 0x000000ffff087224 */ /* 0x001fe200078e0016 */
[----:B------:R-:W-:Y:S01]  /*4ce70*/  IADD3 R22, P4, R44, R10, RZ ;  /* 0x0000000a2c167210 */ /* 0x000fe20007f9e0ff */
[----:B------:R-:W-:-:S03]  /*4ce80*/  IMAD.MOV.U32 R9, RZ, RZ, R23 ;  /* 0x000000ffff097224 */ /* 0x000fc600078e0017 */
[----:B------:R-:W-:Y:S02]  /*4ce90*/  LEA.HI.X.SX32 R23, R44, R2, 0x1, P4 ;  /* 0x000000022c177211 */ /* 0x000fe400020f0eff */
[----:B------:R-:W-:-:S04]  /*4cea0*/  IADD3 R24, P4, R45, R10, RZ ;  /* 0x0000000a2d187210 */ /* 0x000fc80007f9e0ff */
        /* <DEDUP_REMOVED lines=85> */
[----:B------:R-:W-:Y:S02]  /*4d400*/  IADD3 R234, P4, R235, R10, RZ ;  /* 0x0000000aebea7210 */ /* 0x000fe40007f9e0ff */
[----:B------:R-:W-:Y:S02]  /*4d410*/  LOP3.LUT P5, RZ, R5, 0x4000, RZ, 0xc0, !PT ;  /* 0x0000400005ff7812 */ /* 0x000fe400078ac0ff */
[----:B------:R-:W-:Y:S02]  /*4d420*/  LEA.HI.X.SX32 R235, R235, R2, 0x1, P4 ;  /* 0x00000002ebeb7211 */ /* 0x000fe400020f0eff */
[----:B------:R-:W-:-:S04]  /*4d430*/  IADD3 R236, P4, R237, R10, RZ ;  /* 0x0000000aedec7210 */ /* 0x000fc80007f9e0ff */
[----:B------:R-:W-:Y:S02]  /*4d440*/  LEA.HI.X.SX32 R237, R237, R2, 0x1, P4 ;  /* 0x00000002eded7211 */ /* 0x000fe400020f0eff */
[C---:B------:R-:W-:Y:S02]  /*4d450*/  IADD3 R238, P4, R239.reuse, R10, RZ ;  /* 0x0000000aefee7210 */ /* 0x040fe40007f9e0ff */
[----:B------:R-:W-:Y:S02]  /*4d460*/  LOP3.LUT R250, R250, 0xffffffef, RZ, 0xc0, !PT ;  /* 0xffffffeffafa7812 */ /* 0x000fe400078ec0ff */
[----:B------:R-:W-:Y:S02]  /*4d470*/  LEA.HI.X.SX32 R239, R239, R2, 0x1, P4 ;  /* 0x00000002efef7211 */ /* 0x000fe400020f0eff */
[----:B------:R-:W-:Y:S02]  /*4d480*/  IADD3 R240, P4, R241, R10, RZ ;  /* 0x0000000af1f07210 */ /* 0x000fe40007f9e0ff */
[----:B------:R-:W-:-:S02]  /*4d490*/  @P5 LOP3.LUT R250, R250, 0x10, RZ, 0xfc, !PT ;  /* 0x00000010fafa5812 */ /* 0x000fc400078efcff */
[----:B------:R-:W-:Y:S02]  /*4d4a0*/  LOP3.LUT P5, RZ, R5, 0x1000, RZ, 0xc0, !PT ;  /* 0x0000100005ff7812 */ /* 0x000fe400078ac0ff */
[----:B------:R-:W-:Y:S02]  /*4d4b0*/  LEA.HI.X.SX32 R241, R241, R2, 0x1, P4 ;  /* 0x00000002f1f17211 */ /* 0x000fe400020f0eff */
[----:B------:R-:W-:-:S04]  /*4d4c0*/  IADD3 R10, P4, R252, R10, RZ ;  /* 0x0000000afc0a7210 */ /* 0x000fc80007f9e0ff */
[----:B------:R-:W-:Y:S02]  /*4d4d0*/  LEA.HI.X.SX32 R11, R252, R2, 0x1, P4 ;  /* 0x00000002fc0b7211 */ /* 0x000fe400020f0eff */
[----:B------:R-:W-:Y:S02]  /*4d4e0*/  LOP3.LUT P4, RZ, R5, 0x2000, RZ, 0xc0, !PT ;  /* 0x0000200005ff7812 */ /* 0x000fe4000788c0ff */
[----:B------:R-:W-:-:S05]  /*4d4f0*/  PRMT R252, R178, 0x7771, RZ ;  /* 0x00007771b2fc7816 */ /* 0x000fca00000000ff */
[----:B------:R0:W-:Y:S01]  /*4d500*/  @P5 STG.E.U8 desc[UR32][R8.64], R252 ;  /* 0x000000fc08005986 */ /* 0x0001e2000c101120 */
[----:B------:R-:W-:Y:S02]  /*4d510*/  LOP3.LUT P5, RZ, R250, 0x10, RZ, 0xc0, !PT ;  /* 0x00000010faff7812 */ /* 0x000fe400078ac0ff */
[C---:B------:R-:W-:Y:S02]  /*4d520*/  LOP3.LUT P6, RZ, R5.reuse, 0x8000, RZ, 0xc0, !PT ;  /* 0x0000800005ff7812 */ /* 0x040fe400078cc0ff */
[----:B------:R-:W-:Y:S02]  /*4d530*/  LOP3.LUT P0, RZ, R5, 0x10000, RZ, 0xc0, !PT ;  /* 0x0001000005ff7812 */ /* 0x000fe4000780c0ff */
[----:B0-----:R-:W-:-:S05]  /*4d540*/  PRMT R252, R179, 0x7770, RZ ;  /* 0x00007770b3fc7816 */ /* 0x001fca00000000ff */
[----:B------:R0:W-:Y:S01]  /*4d550*/  @P4 STG.E.U8 desc[UR32][R158.64], R252 ;  /* 0x000000fc9e004986 */ /* 0x0001e2000c101120 */
[----:B------:R-:W-:Y:S02]  /*4d560*/  LOP3.LUT P1, RZ, R5, 0x20000, RZ, 0xc0, !PT ;  /* 0x0002000005ff7812 */ /* 0x000fe4000782c0ff */
[----:B0-----:R-:W-:-:S05]  /*4d570*/  PRMT R252, R179, 0x7771, RZ ;  /* 0x00007771b3fc7816 */ /* 0x001fca00000000ff */
[----:B------:R0:W-:Y:S01]  /*4d580*/  @P5 STG.E.U8 desc[UR32][R156.64], R252 ;  /* 0x000000fc9c005986 */ /* 0x0001e2000c101120 */
[C---:B------:R-:W-:Y:S02]  /*4d590*/  LOP3.LUT P2, RZ, R5.reuse, 0x40000, RZ, 0xc0, !PT ;  /* 0x0004000005ff7812 */ /* 0x040fe4000784c0ff */
[----:B------:R-:W-:Y:S02]  /*4d5a0*/  LOP3.LUT P3, RZ, R5, 0x80000, RZ, 0xc0, !PT ;  /* 0x0008000005ff7812 */ /* 0x000fe4000786c0ff */
[C---:B0-----:R-:W-:Y:S02]  /*4d5b0*/  PRMT R252, R176.reuse, 0x7772, RZ ;  /* 0x00007772b0fc7816 */ /* 0x041fe400000000ff */
[----:B------:R-:W-:-:S03]  /*4d5c0*/  PRMT R176, R176, 0x7773, RZ ;  /* 0x00007773b0b07816 */ /* 0x000fc600000000ff */
[----:B------:R-:W-:Y:S04]  /*4d5d0*/  @P6 STG.E.U8 desc[UR32][R162.64], R252 ;  /* 0x000000fca2006986 */ /* 0x000fe8000c101120 */
[----:B------:R0:W-:Y:S02]  /*4d5e0*/  @P0 STG.E.U8 desc[UR32][R160.64], R176 ;  /* 0x000000b0a0000986 */ /* 0x0001e4000c101120 */
[C---:B0-----:R-:W-:Y:S02]  /*4d5f0*/  PRMT R176, R177.reuse, 0x7772, RZ ;  /* 0x00007772b1b07816 */ /* 0x041fe400000000ff */
[----:B------:R-:W-:-:S03]  /*4d600*/  PRMT R177, R177, 0x7773, RZ ;  /* 0x00007773b1b17816 */ /* 0x000fc600000000ff */
[----:B------:R0:W-:Y:S04]  /*4d610*/  @P1 STG.E.U8 desc[UR32][R166.64], R176 ;  /* 0x000000b0a6001986 */ /* 0x0001e8000c101120 */
[----:B------:R-:W-:Y:S01]  /*4d620*/  @P2 STG.E.U8 desc[UR32][R164.64], R177 ;  /* 0x000000b1a4002986 */ /* 0x000fe2000c101120 */
[----:B0-----:R-:W-:-:S05]  /*4d630*/  PRMT R176, R178, 0x7772, RZ ;  /* 0x00007772b2b07816 */ /* 0x001fca00000000ff */
[----:B------:R0:W-:Y:S02]  /*4d640*/  @P3 STG.E.U8 desc[UR32][R170.64], R176 ;  /* 0x000000b0aa003986 */ /* 0x0001e4000c101120 */
[----:B0-----:R-:W-:Y:S02]  /*4d650*/  IMAD.MOV.U32 R170, RZ, RZ, R168 ;  /* 0x000000ffffaa7224 */ /* 0x001fe400078e00a8 */
[----:B------:R-:W-:Y:S02]  /*4d660*/  IMAD.MOV.U32 R171, RZ, RZ, R169 ;  /* 0x000000ffffab7224 */ /* 0x000fe400078e00a9 */
[----:B------:R-:W2:Y:S04]  /*4d670*/  LDL.LU.64 R168, [R1+0xab8] ;  /* 0x000ab80001a87983 */ /* 0x000ea80000300a00 */
[----:B------:R-:W3:Y:S04]  /*4d680*/  LDL.LU.64 R162, [R1+0xab0] ;  /* 0x000ab00001a27983 */ /* 0x000ee80000300a00 */
[----:B------:R-:W4:Y:S04]  /*4d690*/  LDL.LU.64 R160, [R1+0xaa8] ;  /* 0x000aa80001a07983 */ /* 0x000f280000300a00 */
[----:B------:R-:W4:Y:S04]  /*4d6a0*/  LDL.LU.64 R166, [R1+0xaa0] ;  /* 0x000aa00001a67983 */ /* 0x000f280000300a00 */
[----:B------:R-:W4:Y:S01]  /*4d6b0*/  LDL.LU.64 R164, [R1+0xa98] ;  /* 0x000a980001a47983 */ /* 0x000f220000300a00 */
[----:B------:R-:W-:-:S02]  /*4d6c0*/  LOP3.LUT P4, RZ, R6, 0x1, RZ, 0xc0, !PT ;  /* 0x0000000106ff7812 */ /* 0x000fc4000788c0ff */
[----:B------:R-:W-:Y:S01]  /*4d6d0*/  LOP3.LUT R2, R2, 0xefffffff, RZ, 0xc0, !PT ;  /* 0xefffffff02027812 */ /* 0x000fe200078ec0ff */
[----:B------:R-:W4:Y:S10]  /*4d6e0*/  LDL.LU.64 R152, [R1+0xa88] ;  /* 0x000a880001987983 */ /* 0x000f340000300a00 */
[----:B------:R-:W-:-:S02]  /*4d6f0*/  @P4 LOP3.LUT R2, R2, 0x10000000, RZ, 0xfc, !PT ;  /* 0x1000000002024812 */ /* 0x000fc400078efcff */
[----:B------:R-:W-:Y:S02]  /*4d700*/  LOP3.LUT P4, RZ, R5, 0x80000000, RZ, 0xc0, !PT ;  /* 0x8000000005ff7812 */ /* 0x000fe4000788c0ff */
[----:B------:R-:W-:-:S11]  /*4d710*/  LOP3.LUT R2, R2, 0xdfffffff, RZ, 0xc0, !PT ;  /* 0xdfffffff02027812 */ /* 0x000fd600078ec0ff */
[----:B------:R-:W-:Y:S02]  /*4d720*/  @P4 LOP3.LUT R2, R2, 0x20000000, RZ, 0xfc, !PT ;  /* 0x2000000002024812 */ /* 0x000fe400078efcff */
        /* <DEDUP_REMOVED lines=12> */
[C---:B------:R-:W-:Y:S02]  /*4d7f0*/  LOP3.LUT P4, RZ, R5.reuse, 0x4000000, RZ, 0xc0, !PT ;  /* 0x0400000005ff7812 */ /* 0x040fe4000788c0ff */
[----:B------:R-:W-:Y:S02]  /*4d800*/  LOP3.LUT R250, R250, 0xfffffffb, RZ, 0xc0, !PT ;  /* 0xfffffffbfafa7812 */ /* 0x000fe400078ec0ff */
[C---:B------:R-:W-:Y:S02]  /*4d810*/  LOP3.LUT P0, RZ, R5.reuse, 0x100000, RZ, 0xc0, !PT ;  /* 0x0010000005ff7812 */ /* 0x040fe4000780c0ff */
[----:B------:R-:W-:-:S07]  /*4d820*/  LOP3.LUT P1, RZ, R5, 0x200000, RZ, 0xc0, !PT ;  /* 0x0020000005ff7812 */ /* 0x000fce000782c0ff */
[----:B------:R-:W-:Y:S02]  /*4d830*/  @P4 LOP3.LUT R250, R250, 0x4, RZ, 0xfc, !PT ;  /* 0x00000004fafa4812 */ /* 0x000fe400078efcff */
[C---:B------:R-:W-:Y:S02]  /*4d840*/  LOP3.LUT P4, RZ, R5.reuse, 0x2000000, RZ, 0xc0, !PT ;  /* 0x0200000005ff7812 */ /* 0x040fe4000788c0ff */
[C---:B------:R-:W-:Y:S02]  /*4d850*/  LOP3.LUT P2, RZ, R5.reuse, 0x400000, RZ, 0xc0, !PT ;  /* 0x0040000005ff7812 */ /* 0x040fe4000784c0ff */
[----:B------:R-:W-:Y:S02]  /*4d860*/  LOP3.LUT P3, RZ, R5, 0x800000, RZ, 0xc0, !PT ;  /* 0x0080000005ff7812 */ /* 0x000fe4000786c0ff */
[----:B------:R-:W-:Y:S02]  /*4d870*/  LOP3.LUT R250, R250, 0xfffffff7, RZ, 0xc0, !PT ;  /* 0xfffffff7fafa7812 */ /* 0x000fe400078ec0ff */
[----:B------:R-:W-:-:S02]  /*4d880*/  PRMT R178, R178, 0x7773, RZ ;  /* 0x00007773b2b27816 */ /* 0x000fc400000000ff */
[----:B------:R-:W-:-:S03]  /*4d890*/  PRMT R176, R179, 0x7772, RZ ;  /* 0x00007772b3b07816 */ /* 0x000fc600000000ff */
[----:B------:R-:W-:Y:S01]  /*4d8a0*/  @P4 LOP3.LUT R250, R250, 0x8, RZ, 0xfc, !PT ;  /* 0x00000008fafa4812 */ /* 0x000fe200078efcff */
[----:B------:R0:W-:Y:S01]  /*4d8b0*/  @P0 STG.E.U8 desc[UR32][R170.64], R178 ;  /* 0x000000b2aa000986 */ /* 0x0001e2000c101120 */
[----:B------:R-:W-:Y:S02]  /*4d8c0*/  LOP3.LUT P4, RZ, R5, 0x1000000, RZ, 0xc0, !PT ;  /* 0x0100000005ff7812 */ /* 0x000fe4000788c0ff */
[----:B------:R-:W-:Y:S01]  /*4d8d0*/  PRMT R179, R179, 0x7773, RZ ;  /* 0x00007773b3b37816 */ /* 0x000fe200000000ff */
[----:B0-----:R-:W4:Y:S04]  /*4d8e0*/  LDL.LU.64 R170, [R1+0xa80] ;  /* 0x000a800001aa7983 */ /* 0x001f280000300a00 */
[----:B--2---:R0:W-:Y:S04]  /*4d8f0*/  @P1 STG.E.U8 desc[UR32][R168.64], R176 ;  /* 0x000000b0a8001986 */ /* 0x0041e8000c101120 */
[----:B---3--:R1:W-:Y:S01]  /*4d900*/  @P2 STG.E.U8 desc[UR32][R162.64], R179 ;  /* 0x000000b3a2002986 */ /* 0x0083e2000c101120 */
[----:B0-----:R-:W-:-:S03]  /*4d910*/  PRMT R176, R172, 0x7770, RZ ;  /* 0x00007770acb07816 */ /* 0x001fc600000000ff */
[----:B------:R-:W2:Y:S04]  /*4d920*/  LDL.LU.64 R168, [R1+0xa78] ;  /* 0x000a780001a87983 */ /* 0x000ea80000300a00 */
[----:B----4-:R0:W-:Y:S04]  /*4d930*/  @P3 STG.E.U8 desc[UR32][R160.64], R176 ;  /* 0x000000b0a0003986 */ /* 0x0101e8000c101120 */
[----:B-1----:R-:W3:Y:S04]  /*4d940*/  LDL.LU.64 R178, [R1+0xa70] ;  /* 0x000a700001b27983 */ /* 0x002ee80000300a00 */
[----:B------:R-:W4:Y:S01]  /*4d950*/  LDL.LU.64 R8, [R1+0xa68] ;  /* 0x000a680001087983 */ /* 0x000f220000300a00 */
[----:B0-----:R-:W-:-:S03]  /*4d960*/  PRMT R176, R172, 0x7771, RZ ;  /* 0x00007771acb07816 */ /* 0x001fc600000000ff */
[----:B------:R-:W4:Y:S04]  /*4d970*/  LDL.LU.64 R158, [R1+0xa60] ;  /* 0x000a6000019e7983 */ /* 0x000f280000300a00 */
[----:B------:R0:W-:Y:S01]  /*4d980*/  @P4 STG.E.U8 desc[UR32][R166.64], R176 ;  /* 0x000000b0a6004986 */ /* 0x0001e2000c101120 */
[----:B------:R-:W-:-:S03]  /*4d990*/  LOP3.LUT P4, RZ, R250, 0x8, RZ, 0xc0, !PT ;  /* 0x00000008faff7812 */ /* 0x000fc6000788c0ff */
[----:B------:R-:W4:Y:S04]  /*4d9a0*/  LDL.LU.64 R156, [R1+0xa58] ;  /* 0x000a5800019c7983 */ /* 0x000f280000300a00 */
[----:B------:R-:W4:Y:S01]  /*4d9b0*/  LDL.LU.64 R162, [R1+0xa50] ;  /* 0x000a500001a27983 */ /* 0x000f220000300a00 */
[----:B0-----:R-:W-:-:S03]  /*4d9c0*/  PRMT R176, R173, 0x7770, RZ ;  /* 0x00007770adb07816 */ /* 0x001fc600000000ff */
[----:B------:R-:W4:Y:S04]  /*4d9d0*/  LDL.LU.64 R160, [R1+0xa48] ;  /* 0x000a480001a07983 */ /* 0x000f280000300a00 */
[----:B------:R0:W-:Y:S01]  /*4d9e0*/  @P4 STG.E.U8 desc[UR32][R164.64], R176 ;  /* 0x000000b0a4004986 */ /* 0x0001e2000c101120 */
[----:B------:R-:W-:-:S03]  /*4d9f0*/  LOP3.LUT P4, RZ, R250, 0x4, RZ, 0xc0, !PT ;  /* 0x00000004faff7812 */ /* 0x000fc6000788c0ff */
[----:B------:R-:W4:Y:S01]  /*4da00*/  LDL.LU.64 R166, [R1+0xa40] ;  /* 0x000a400001a67983 */ /* 0x000f220000300a00 */
[----:B0-----:R-:W-:-:S03]  /*4da10*/  PRMT R176, R173, 0x7771, RZ ;  /* 0x00007771adb07816 */ /* 0x001fc600000000ff */
[----:B------:R-:W4:Y:S06]  /*4da20*/  LDL.LU.64 R164, [R1+0xa38] ;  /* 0x000a380001a47983 */ /* 0x000f2c0000300a00 */
[----:B------:R0:W-:Y:S04]  /*4da30*/  @P4 STG.E.U8 desc[UR32][R174.64], R176 ;  /* 0x000000b0ae004986 */ /* 0x0001e8000c101120 */
[----:B0-----:R-:W2:Y:S01]  /*4da40*/  LDL.LU.64 R174, [R1+0x1278] ;  /* 0x0012780001ae7983 */ /* 0x001ea20000300a00 */
[----:B------:R-:W-:-:S02]  /*4da50*/  LOP3.LUT P4, RZ, R250, 0x2, RZ, 0xc0, !PT ;  /* 0x00000002faff7812 */ /* 0x000fc4000788c0ff */
[----:B--2---:R-:W-:-:S11]  /*4da60*/  PRMT R176, R174, 0x7770, RZ ;  /* 0x00007770aeb07816 */ /* 0x004fd600000000ff */
[----:B------:R0:W-:Y:S01]  /*4da70*/  @P4 STG.E.U8 desc[UR32][R152.64], R176 ;  /* 0x000000b098004986 */ /* 0x0001e2000c101120 */
[----:B------:R-:W-:Y:S02]  /*4da80*/  LOP3.LUT P4, RZ, R250, 0x1, RZ, 0xc0, !PT ;  /* 0x00000001faff7812 */ /* 0x000fe4000788c0ff */
[----:B0-----:R-:W-:Y:S01]  /*4da90*/  PRMT R176, R174, 0x7771, RZ ;  /* 0x00007771aeb07816 */ /* 0x001fe200000000ff */
[----:B------:R-:W2:Y:S10]  /*4daa0*/  LDL.LU.64 R152, [R1+0x1270] ;  /* 0x0012700001987983 */ /* 0x000eb40000300a00 */
[----:B------:R0:W-:Y:S01]  /*4dab0*/  @P4 STG.E.U8 desc[UR32][R170.64], R176 ;  /* 0x000000b0aa004986 */ /* 0x0001e2000c101120 */
[----:B------:R-:W-:-:S02]  /*4dac0*/  LOP3.LUT P4, RZ, R2, 0x80000000, RZ, 0xc0, !PT ;  /* 0x8000000002ff7812 */ /* 0x000fc4000788c0ff */
[----:B0-----:R-:W-:Y:S01]  /*4dad0*/  PRMT R176, R175, 0x7770, RZ ;  /* 0x00007770afb07816 */ /* 0x001fe200000000ff */
[----:B------:R-:W2:Y:S10]  /*4dae0*/  LDL.LU.64 R170, [R1+0x1268] ;  /* 0x0012680001aa7983 */ /* 0x000eb40000300a00 */
[----:B------:R0:W-:Y:S04]  /*4daf0*/  @P4 STG.E.U8 desc[UR32][R168.64], R176 ;  /* 0x000000b0a8004986 */ /* 0x0001e8000c101120 */
[----:B0-----:R-:W2:Y:S01]  /*4db00*/  LDL.LU.64 R168, [R1+0x1260] ;  /* 0x0012600001a87983 */ /* 0x001ea20000300a00 */
[----:B------:R-:W-:-:S02]  /*4db10*/  LOP3.LUT P4, RZ, R2, 0x40000000, RZ, 0xc0, !PT ;  /* 0x4000000002ff7812 */ /* 0x000fc4000788c0ff */
[----:B------:R-:W-:-:S11]  /*4db20*/  PRMT R176, R175, 0x7771, RZ ;  /* 0x00007771afb07816 */ /* 0x000fd600000000ff */
[----:B---3--:R0:W-:Y:S01]  /*4db30*/  @P4 STG.E.U8 desc[UR32][R178.64], R176 ;  /* 0x000000b0b2004986 */ /* 0x0081e2000c101120 */
[----:B------:R-:W-:Y:S02]  /*4db40*/  LOP3.LUT P4, RZ, R2, 0x20000000, RZ, 0xc0, !PT ;  /* 0x2000000002ff7812 */ /* 0x000fe4000788c0ff */
[----:B0-----:R-:W-:-:S11]  /*4db50*/  PRMT R176, R172, 0x7772, RZ ;  /* 0x00007772acb07816 */ /* 0x001fd600000000ff */
[----:B----4-:R-:W-:Y:S01]  /*4db60*/  @P4 STG.E.U8 desc[UR32][R8.64], R176 ;  /* 0x000000b008004986 */ /* 0x010fe2000c101120 */
[----:B------:R-:W-:Y:S02]  /*4db70*/  LOP3.LUT P4, RZ, R2, 0x10000000, RZ, 0xc0, !PT ;  /* 0x1000000002ff7812 */ /* 0x000fe4000788c0ff */
[----:B------:R-:W-:Y:S02]  /*4db80*/  LOP3.LUT P5, RZ, R6, 0x2, RZ, 0xc0, !PT ;  /* 0x0000000206ff7812 */ /* 0x000fe400078ac0ff */
[----:B------:R-:W-:Y:S02]  /*4db90*/  PRMT R172, R172, 0x7773, RZ ;  /* 0x00007773acac7816 */ /* 0x000fe400000000ff */
[C---:B------:R-:W-:Y:S02]  /*4dba0*/  LOP3.LUT P6, RZ, R6.reuse, 0x4, RZ, 0xc0, !PT ;  /* 0x0000000406ff7812 */ /* 0x040fe400078cc0ff */
[----:B------:R-:W-:-:S05]  /*4dbb0*/  LOP3.LUT P0, RZ, R6, 0x8, RZ, 0xc0, !PT ;  /* 0x0000000806ff7812 */ /* 0x000fca000780c0ff */
[----:B------:R0:W-:Y:S01]  /*4dbc0*/  @P4 STG.E.U8 desc[UR32][R158.64], R172 ;  /* 0x000000ac9e004986 */ /* 0x0001e2000c101120 */
[C---:B------:R-:W-:Y:S02]  /*4dbd0*/  LOP3.LUT P1, RZ, R6.reuse, 0x10, RZ, 0xc0, !PT ;  /* 0x0000001006ff7812 */ /* 0x040fe4000782c0ff */
[C---:B------:R-:W-:Y:S02]  /*4dbe0*/  LOP3.LUT P2, RZ, R6.reuse, 0x20, RZ, 0xc0, !PT ;  /* 0x0000002006ff7812 */ /* 0x040fe4000784c0ff */
[----:B------:R-:W-:Y:S02]  /*4dbf0*/  LOP3.LUT P3, RZ, R6, 0x40, RZ, 0xc0, !PT ;  /* 0x0000004006ff7812 */ /* 0x000fe4000786c0ff */
[C---:B0-----:R-:W-:Y:S02]  /*4dc00*/  PRMT R172, R173.reuse, 0x7772, RZ ;  /* 0x00007772adac7816 */ /* 0x041fe400000000ff */
[----:B------:R-:W-:-:S03]  /*4dc10*/  PRMT R173, R173, 0x7773, RZ ;  /* 0x00007773adad7816 */ /* 0x000fc600000000ff */
[----:B------:R0:W-:Y:S04]  /*4dc20*/  @P5 STG.E.U8 desc[UR32][R156.64], R172 ;  /* 0x000000ac9c005986 */ /* 0x0001e8000c101120 */
[----:B------:R-:W-:Y:S01]  /*4dc30*/  @P6 STG.E.U8 desc[UR32][R162.64], R173 ;  /* 0x000000ada2006986 */ /* 0x000fe2000c101120 */
[C---:B0-----:R-:W-:Y:S02]  /*4dc40*/  PRMT R172, R174.reuse, 0x7772, RZ ;  /* 0x00007772aeac7816 */ /* 0x041fe400000000ff */
[----:B------:R-:W-:-:S03]  /*4dc50*/  PRMT R174, R174, 0x7773, RZ ;  /* 0x00007773aeae7816 */ /* 0x000fc600000000ff */
[----:B------:R0:W-:Y:S04]  /*4dc60*/  @P0 STG.E.U8 desc[UR32][R160.64], R172 ;  /* 0x000000aca0000986 */ /* 0x0001e8000c101120 */
[----:B------:R-:W-:Y:S01]  /*4dc70*/  @P1 STG.E.U8 desc[UR32][R166.64], R174 ;  /* 0x000000aea6001986 */ /* 0x000fe2000c101120 */
[C---:B0-----:R-:W-:Y:S02]  /*4dc80*/  PRMT R172, R175.reuse, 0x7772, RZ ;  /* 0x00007772afac7816 */ /* 0x041fe400000000ff */
[----:B------:R-:W-:-:S03]  /*4dc90*/  PRMT R175, R175, 0x7773, RZ ;  /* 0x00007773afaf7816 */ /* 0x000fc600000000ff */
[----:B------:R-:W-:Y:S04]  /*4dca0*/  @P2 STG.E.U8 desc[UR32][R164.64], R172 ;  /* 0x000000aca4002986 */ /* 0x000fe8000c101120 */
[----:B--2---:R0:W-:Y:S04]  /*4dcb0*/  @P3 STG.E.U8 desc[UR32][R168.64], R175 ;  /* 0x000000afa8003986 */ /* 0x0041e8000c101120 */
[----:B0-----:R-:W2:Y:S04]  /*4dcc0*/  LDL.LU.64 R168, [R1+0x1258] ;  /* 0x0012580001a87983 */ /* 0x001ea80000300a00 */
[----:B------:R-:W3:Y:S01]  /*4dcd0*/  LDL.LU.64 R164, [R1+0xa28] ;  /* 0x000a280001a47983 */ /* 0x000ee20000300a00 */
[----:B------:R-:W-:-:S02]  /*4dce0*/  LOP3.LUT P0, RZ, R6, 0x80, RZ, 0xc0, !PT ;  /* 0x0000008006ff7812 */ /* 0x000fc4000780c0ff */
[C---:B------:R-:W-:Y:S01]  /*4dcf0*/  LOP3.LUT P1, RZ, R6.reuse, 0x100, RZ, 0xc0, !PT ;  /* 0x0000010006ff7812 */ /* 0x040fe2000782c0ff */
[----:B------:R-:W4:Y:S04]  /*4dd00*/  LDL.LU.64 R178, [R1+0xa18] ;  /* 0x000a180001b27983 */ /* 0x000f280000300a00 */
[----:B------:R-:W4:Y:S04]  /*4dd10*/  LDL.LU.64 R156, [R1+0xa10] ;  /* 0x000a1000019c7983 */ /* 0x000f280000300a00 */
[----:B------:R-:W4:Y:S04]  /*4dd20*/  LDL.LU.64 R162, [R1+0xa08] ;  /* 0x000a080001a27983 */ /* 0x000f280000300a00 */
[----:B------:R-:W4:Y:S04]  /*4dd30*/  LDL.LU.64 R160, [R1+0xa00] ;  /* 0x000a000001a07983 */ /* 0x000f280000300a00 */
[----:B------:R-:W4:Y:S04]  /*4dd40*/  LDL.LU.64 R8, [R1+0x9f8] ;  /* 0x0009f80001087983 */ /* 0x000f280000300a00 */
[----:B------:R-:W4:Y:S04]  /*4dd50*/  LDL.LU.64 R158, [R1+0x9f0] ;  /* 0x0009f000019e7983 */ /* 0x000f280000300a00 */
[----:B------:R-:W4:Y:S01]  /*4dd60*/  LDL.LU.64 R166, [R1+0x9e8] ;  /* 0x0009e80001a67983 */ /* 0x000f220000300a00 */
[----:B------:R-:W-:-:S02]  /*4dd70*/  LOP3.LUT P4, RZ, R6, 0x80000, RZ, 0xc0, !PT ;  /* 0x0008000006ff7812 */ /* 0x000fc4000788c0ff */
[----:B------:R-:W-:-:S11]  /*4dd80*/  LOP3.LUT R2, R2, 0xffefffff, RZ, 0xc0, !PT ;  /* 0xffefffff02027812 */ /* 0x000fd600078ec0ff */
[----:B------:R-:W-:Y:S02]  /*4dd90*/  @P4 LOP3.LUT R2, R2, 0x100000, RZ, 0xfc, !PT ;  /* 0x0010000002024812 */ /* 0x000fe400078efcff */
[----:B------:R-:W-:Y:S02]  /*4dda0*/  LOP3.LUT P4, RZ, R6, 0x40000, RZ, 0xc0, !PT ;  /* 0x0004000006ff7812 */ /* 0x000fe4000788c0ff */
[----:B------:R-:W-:-:S11]  /*4ddb0*/  LOP3.LUT R2, R2, 0xffdfffff, RZ, 0xc0, !PT ;  /* 0xffdfffff02027812 */ /* 0x000fd600078ec0ff */
[----:B------:R-:W-:Y:S02]  /*4ddc0*/  @P4 LOP3.LUT R2, R2, 0x200000, RZ, 0xfc, !PT ;  /* 0x0020000002024812 */ /* 0x000fe400078efcff */
[----:B------:R-:W-:Y:S02]  /*4ddd0*/  LOP3.LUT P4, RZ, R6, 0x20000, RZ, 0xc0, !PT ;  /* 0x0002000006ff7812 */ /* 0x000fe4000788c0ff */
[----:B------:R-:W-:Y:S02]  /*4dde0*/  LOP3.LUT R2, R2, 0xffbfffff, RZ, 0xc0, !PT ;  /* 0xffbfffff02027812 */ /* 0x000fe400078ec0ff */
[----:B--2---:R-:W-:-:S05]  /*4ddf0*/  PRMT R172, R168, 0x7770, RZ ;  /* 0x00007770a8ac7816 */ /* 0x004fca00000000ff */
[----:B---3--:R0:W-:Y:S02]  /*4de00*/  @P0 STG.E.U8 desc[UR32][R164.64], R172 ;  /* 0x000000aca4000986 */ /* 0x0081e4000c101120 */
[----:B0-----:R-:W-:-:S05]  /*4de10*/  PRMT R172, R168, 0x7771, RZ ;  /* 0x00007771a8ac7816 */ /* 0x001fca00000000ff */
[----:B------:R0:W-:Y:S04]  /*4de20*/  @P1 STG.E.U8 desc[UR32][R170.64], R172 ;  /* 0x000000acaa001986 */ /* 0x0001e8000c101120 */
[----:B0-----:R-:W2:Y:S04]  /*4de30*/  LDL.LU.64 R170, [R1+0x1250] ;  /* 0x0012500001aa7983 */ /* 0x001ea80000300a00 */
[----:B------:R-:W3:Y:S01]  /*4de40*/  LDL.LU.64 R164, [R1+0x9e0] ;  /* 0x0009e00001a47983 */ /* 0x000ee20000300a00 */
[----:B------:R-:W-:Y:S02]  /*4de50*/  @P4 LOP3.LUT R2, R2, 0x400000, RZ, 0xfc, !PT ;  /* 0x0040000002024812 */ /* 0x000fe400078efcff */
[----:B------:R-:W-:Y:S01]  /*4de60*/  LOP3.LUT P4, RZ, R6, 0x10000, RZ, 0xc0, !PT ;  /* 0x0001000006ff7812 */ /* 0x000fe2000788c0ff */
[----:B------:R-:W3:Y:S01]  /*4de70*/  LDL.LU.64 R174, [R1+0x9c8] ;  /* 0x0009c80001ae7983 */ /* 0x000ee20000300a00 */
[----:B------:R-:W-:-:S02]  /*4de80*/  LOP3.LUT R2, R2, 0xff7fffff, RZ, 0xc0, !PT ;  /* 0xff7fffff02027812 */ /* 0x000fc400078ec0ff */
[----:B------:R-:W-:Y:S01]  /*4de90*/  LOP3.LUT P2, RZ, R6, 0x200, RZ, 0xc0, !PT ;  /* 0x0000020006ff7812 */ /* 0x000fe2000784c0ff */
[----:B------:R-:W3:Y:S08]  /*4dea0*/  LDL.LU.64 R176, [R1+0x9c0] ;  /* 0x0009c00001b07983 */ /* 0x000ef00000300a00 */
[----:B------:R-:W-:Y:S02]  /*4deb0*/  @P4 LOP3.LUT R2, R2, 0x800000, RZ, 0xfc, !PT ;  /* 0x0080000002024812 */ /* 0x000fe400078efcff */
        /* <DEDUP_REMOVED lines=8> */
[----:B------:R-:W-:-:S09]  /*4df40*/  LOP3.LUT P3, RZ, R6, 0x400, RZ, 0xc0, !PT ;  /* 0x0000040006ff7812 */ /* 0x000fd2000786c0ff */
[----:B------:R-:W-:Y:S02]  /*4df50*/  @P4 LOP3.LUT R2, R2, 0x4000000, RZ, 0xfc, !PT ;  /* 0x0400000002024812 */ /* 0x000fe400078efcff */
[----:B------:R-:W-:Y:S02]  /*4df60*/  LOP3.LUT P4, RZ, R6, 0x1000, RZ, 0xc0, !PT ;  /* 0x0000100006ff7812 */ /* 0x000fe4000788c0ff */
[----:B------:R-:W-:Y:S02]  /*4df70*/  LOP3.LUT R2, R2, 0xf7ffffff, RZ, 0xc0, !PT ;  /* 0xf7ffffff02027812 */ /* 0x000fe400078ec0ff */
[----:B------:R-:W-:-:S05]  /*4df80*/  PRMT R172, R169, 0x7770, RZ ;  /* 0x00007770a9ac7816 */ /* 0x000fca00000000ff */
[----:B----4-:R0:W-:Y:S04]  /*4df90*/  @P2 STG.E.U8 desc[UR32][R178.64], R172 ;  /* 0x000000acb2002986 */ /* 0x0101e8000c101120 */
[----:B------:R-:W-:Y:S02]  /*4dfa0*/  @P4 LOP3.LUT R2, R2, 0x8000000, RZ, 0xfc, !PT ;  /* 0x0800000002024812 */ /* 0x000fe400078efcff */
[----:B------:R-:W-:Y:S02]  /*4dfb0*/  LOP3.LUT P4, RZ, R6, 0x800, RZ, 0xc0, !PT ;  /* 0x0000080006ff7812 */ /* 0x000fe4000788c0ff */
[----:B0-----:R-:W-:Y:S01]  /*4dfc0*/  PRMT R172, R169, 0x7771, RZ ;  /* 0x00007771a9ac7816 */ /* 0x001fe200000000ff */
[----:B------:R-:W4:Y:S04]  /*4dfd0*/  LDL.LU.64 R178, [R1+0x9b8] ;  /* 0x0009b80001b27983 */ /* 0x000f280000300a00 */
[----:B------:R0:W-:Y:S04]  /*4dfe0*/  @P3 STG.E.U8 desc[UR32][R156.64], R172 ;  /* 0x000000ac9c003986 */ /* 0x0001e8000c101120 */
[----:B0-----:R-:W4:Y:S01]  /*4dff0*/  LDL.LU.64 R156, [R1+0x9b0] ;  /* 0x0009b000019c7983 */ /* 0x001f220000300a00 */
[----:B--2---:R-:W-:-:S05]  /*4e000*/  PRMT R172, R170, 0x7770, RZ ;  /* 0x00007770aaac7816 */ /* 0x004fca00000000ff */
        /* <DEDUP_REMOVED lines=18> */
[----:B------:R-:W-:Y:S01]  /*4e130*/  PRMT R168, R168, 0x7773, RZ ;  /* 0x00007773a8a87816 */ /* 0x000fe200000000ff */
[----:B0-----:R-:W2:Y:S04]  /*4e140*/  LDL.LU.64 R166, [R1+0x1238] ;  /* 0x0012380001a67983 */ /* 0x001ea80000300a00 */
[----:B------:R-:W4:Y:S06]  /*4e150*/  LDL.LU.64 R172, [R1+0x9d0] ;  /* 0x0009d00001ac7983 */ /* 0x000f2c0000300a00 */
[----:B---3--:R0:W-:Y:S04]  /*4e160*/  @P4 STG.E.U8 desc[UR32][R164.64], R168 ;  /* 0x000000a8a4004986 */ /* 0x0081e8000c101120 */
[----:B0-----:R-:W3:Y:S01]  /*4e170*/  LDL.LU.64 R164, [R1+0x1230] ;  /* 0x0012300001a47983 */ /* 0x001ee20000300a00 */
[----:B------:R-:W-:-:S02]  /*4e180*/  LOP3.LUT P4, RZ, R2, 0x400000, RZ, 0xc0, !PT ;  /* 0x0040000002ff7812 */ /* 0x000fc4000788c0ff */
[C---:B------:R-:W-:Y:S02]  /*4e190*/  PRMT R168, R169.reuse, 0x7772, RZ ;  /* 0x00007772a9a87816 */ /* 0x040fe400000000ff */
[----:B------:R-:W-:Y:S02]  /*4e1a0*/  PRMT R169, R169, 0x7773, RZ ;  /* 0x00007773a9a97816 */ /* 0x000fe400000000ff */
[C---:B------:R-:W-:Y:S02]  /*4e1b0*/  LOP3.LUT P5, RZ, R6.reuse, 0x100000, RZ, 0xc0, !PT ;  /* 0x0010000006ff7812 */ /* 0x040fe400078ac0ff */
[----:B------:R-:W-:-:S05]  /*4e1c0*/  LOP3.LUT P6, RZ, R6, 0x200000, RZ, 0xc0, !PT ;  /* 0x0020000006ff7812 */ /* 0x000fca00078cc0ff */
[----:B---3--:R0:W-:Y:S04]  /*4e1d0*/  @P4 STG.E.U8 desc[UR32][R164.64], R168 ;  /* 0x000000a8a4004986 */ /* 0x0081e8000c101120 */
[----:B0-----:R-:W3:Y:S01]  /*4e1e0*/  LDL.LU.64 R164, [R1+0x1228] ;  /* 0x0012280001a47983 */ /* 0x001ee20000300a00 */
[----:B------:R-:W-:Y:S02]  /*4e1f0*/  LOP3.LUT P4, RZ, R2, 0x200000, RZ, 0xc0, !PT ;  /* 0x0020000002ff7812 */ /* 0x000fe4000788c0ff */
[----:B------:R-:W-:-:S11]  /*4e200*/  PRMT R168, R170, 0x7772, RZ ;  /* 0x00007772aaa87816 */ /* 0x000fd600000000ff */
[----:B----4-:R-:W-:Y:S01]  /*4e210*/  @P4 STG.E.U8 desc[UR32][R172.64], R169 ;  /* 0x000000a9ac004986 */ /* 0x010fe2000c101120 */
[----:B------:R-:W-:Y:S02]  /*4e220*/  LOP3.LUT P4, RZ, R2, 0x100000, RZ, 0xc0, !PT ;  /* 0x0010000002ff7812 */ /* 0x000fe4000788c0ff */
[C---:B------:R-:W-:Y:S02]  /*4e230*/  LOP3.LUT P0, RZ, R6.reuse, 0x400000, RZ, 0xc0, !PT ;  /* 0x0040000006ff7812 */ /* 0x040fe4000780c0ff */
[----:B------:R-:W-:Y:S02]  /*4e240*/  LOP3.LUT P1, RZ, R6, 0x800000, RZ, 0xc0, !PT ;  /* 0x0080000006ff7812 */ /* 0x000fe4000782c0ff */
[----:B------:R-:W-:Y:S02]  /*4e250*/  PRMT R170, R170, 0x7773, RZ ;  /* 0x00007773aaaa7816 */ /* 0x000fe400000000ff */
[----:B------:R-:W-:-:S05]  /*4e260*/  LOP3.LUT P2, RZ, R6, 0x1000000, RZ, 0xc0, !PT ;  /* 0x0100000006ff7812 */ /* 0x000fca000784c0ff */
[----:B------:R0:W-:Y:S04]  /*4e270*/  @P4 STG.E.U8 desc[UR32][R174.64], R168 ;  /* 0x000000a8ae004986 */ /* 0x0001e8000c101120 */
[----:B------:R-:W-:Y:S01]  /*4e280*/  @P5 STG.E.U8 desc[UR32][R176.64], R170 ;  /* 0x000000aab0005986 */ /* 0x000fe2000c101120 */
[C---:B0-----:R-:W-:Y:S02]  /*4e290*/  PRMT R168, R171.reuse, 0x7772, RZ ;  /* 0x00007772aba87816 */ /* 0x041fe400000000ff */
[----:B------:R-:W-:-:S03]  /*4e2a0*/  PRMT R171, R171, 0x7773, RZ ;  /* 0x00007773abab7816 */ /* 0x000fc600000000ff */
[----:B------:R3:W-:Y:S01]  /*4e2b0*/  @P6 STG.E.U8 desc[UR32][R178.64], R168 ;  /* 0x000000a8b2006986 */ /* 0x0007e2000c101120 */
[----:B------:R-:W-:-:S03]  /*4e2c0*/  LOP3.LUT P3, RZ, R6, 0x2000000, RZ, 0xc0, !PT ;  /* 0x0200000006ff7812 */ /* 0x000fc6000786c0ff */
[----:B------:R-:W-:Y:S01]  /*4e2d0*/  @P0 STG.E.U8 desc[UR32][R156.64], R171 ;  /* 0x000000ab9c000986 */ /* 0x000fe2000c101120 */
[----:B---3--:R-:W-:-:S05]  /*4e2e0*/  PRMT R168, R164, 0x7770, RZ ;  /* 0x00007770a4a87816 */ /* 0x008fca00000000ff */
[----:B--2---:R0:W-:Y:S02]  /*4e2f0*/  @P1 STG.E.U8 desc[UR32][R162.64], R168 ;  /* 0x000000a8a2001986 */ /* 0x0041e4000c101120 */
[----:B0-----:R-:W-:-:S05]  /*4e300*/  PRMT R168, R164, 0x7771, RZ ;  /* 0x00007771a4a87816 */ /* 0x001fca00000000ff */
[----:B------:R0:W-:Y:S02]  /*4e310*/  @P2 STG.E.U8 desc[UR32][R160.64], R168 ;  /* 0x000000a8a0002986 */ /* 0x0001e4000c101120 */
[----:B0-----:R-:W-:-:S05]  /*4e320*/  PRMT R168, R165, 0x7770, RZ ;  /* 0x00007770a5a87816 */ /* 0x001fca00000000ff */
[----:B------:R0:W-:Y:S04]  /*4e330*/  @P3 STG.E.U8 desc[UR32][R166.64], R168 ;  /* 0x000000a8a6003986 */ /* 0x0001e8000c101120 */
[----:B0-----:R-:W2:Y:S04]  /*4e340*/  LDL.LU.64 R166, [R1+0x1220] ;  /* 0x0012200001a67983 */ /* 0x001ea80000300a00 */
[----:B------:R-:W3:Y:S04]  /*4e350*/  LDL.LU.64 R160, [R1+0x990] ;  /* 0x0009900001a07983 */ /* 0x000ee80000300a00 */
[----:B------:R-:W4:Y:S04]  /*4e360*/  LDL.LU.64 R156, [R1+0x988] ;  /* 0x00098800019c7983 */ /* 0x000f280000300a00 */
[----:B------:R-:W4:Y:S04]  /*4e370*/  LDL.LU.64 R170, [R1+0x980] ;  /* 0x0009800001aa7983 */ /* 0x000f280000300a00 */
[----:B------:R-:W4:Y:S04]  /*4e380*/  LDL.LU.64 R172, [R1+0x978] ;  /* 0x0009780001ac7983 */ /* 0x000f280000300a00 */
[----:B------:R-:W4:Y:S04]  /*4e390*/  LDL.LU.64 R174, [R1+0x970] ;  /* 0x0009700001ae7983 */ /* 0x000f280000300a00 */
[----:B------:R-:W4:Y:S04]  /*4e3a0*/  LDL.LU.64 R176, [R1+0x968] ;  /* 0x0009680001b07983 */ /* 0x000f280000300a00 */
[----:B------:R-:W4:Y:S01]  /*4e3b0*/  LDL.LU.64 R178, [R1+0x960] ;  /* 0x0009600001b27983 */ /* 0x000f220000300a00 */
[----:B------:R-:W-:-:S03]  /*4e3c0*/  LOP3.LUT P0, RZ, R6, 0x4000000, RZ, 0xc0, !PT ;  /* 0x0400000006ff7812 */ /* 0x000fc6000780c0ff */
[----:B------:R-:W4:Y:S01]  /*4e3d0*/  LDL.LU.64 R162, [R1+0x958] ;  /* 0x0009580001a27983 */ /* 0x000f220000300a00 */
[----:B------:R-:W-:Y:S02]  /*4e3e0*/  PRMT R168, R165, 0x7771, RZ ;  /* 0x00007771a5a87816 */ /* 0x000fe400000000ff */
        /* <DEDUP_REMOVED lines=15> */
[----:B------:R-:W-:Y:S01]  /*4e4e0*/  LOP3.LUT P4, RZ, R7, 0x2, RZ, 0xc0, !PT ;  /* 0x0000000207ff7812 */ /* 0x000fe2000788c0ff */
[----:B---3--:R0:W-:Y:S04]  /*4e4f0*/  @P0 STG.E.U8 desc[UR32][R160.64], R168 ;  /* 0x000000a8a0000986 */ /* 0x0081e8000c101120 */
[----:B0-----:R-:W3:Y:S01]  /*4e500*/  LDL.LU.64 R160, [R1+0x950] ;  /* 0x0009500001a07983 */ /* 0x001ee20000300a00 */
[----:B------:R-:W-:-:S07]  /*4e510*/  LOP3.LUT R2, R2, 0xfffdffff, RZ, 0xc0, !PT ;  /* 0xfffdffff02027812 */ /* 0x000fce00078ec0ff */
[----:B------:R-:W-:Y:S02]  /*4e520*/  @P4 LOP3.LUT R2, R2, 0x20000, RZ, 0xfc, !PT ;  /* 0x0002000002024812 */ /* 0x000fe400078efcff */
[----:B------:R-:W-:Y:S02]  /*4e530*/  LOP3.LUT P4, RZ, R7, 0x1, RZ, 0xc0, !PT ;  /* 0x0000000107ff7812 */ /* 0x000fe4000788c0ff */
[----:B------:R-:W-:Y:S02]  /*4e540*/  LOP3.LUT R2, R2, 0xfffbffff, RZ, 0xc0, !PT ;  /* 0xfffbffff02027812 */ /* 0x000fe400078ec0ff */
[C---:B------:R-:W-:Y:S02]  /*4e550*/  LOP3.LUT P1, RZ, R6.reuse, 0x8000000, RZ, 0xc0, !PT ;  /* 0x0800000006ff7812 */ /* 0x040fe4000782c0ff */
[----:B------:R-:W-:Y:S02]  /*4e560*/  LOP3.LUT P2, RZ, R6, 0x10000000, RZ, 0xc0, !PT ;  /* 0x1000000006ff7812 */ /* 0x000fe4000784c0ff */
[----:B--2---:R-:W-:-:S05]  /*4e570*/  PRMT R168, R166, 0x7770, RZ ;  /* 0x00007770a6a87816 */ /* 0x004fca00000000ff */
[----:B------:R-:W-:Y:S02]  /*4e580*/  @P4 LOP3.LUT R2, R2, 0x40000, RZ, 0xfc, !PT ;  /* 0x0004000002024812 */ /* 0x000fe400078efcff */
[C---:B------:R-:W-:Y:S02]  /*4e590*/  LOP3.LUT P4, RZ, R6.reuse, 0x80000000, RZ, 0xc0, !PT ;  /* 0x8000000006ff7812 */ /* 0x040fe4000788c0ff */
[----:B------:R-:W-:Y:S01]  /*4e5a0*/  LOP3.LUT P3, RZ, R6, 0x20000000, RZ, 0xc0, !PT ;  /* 0x2000000006ff7812 */ /* 0x000fe2000786c0ff */
[----:B----4-:R0:W-:Y:S01]  /*4e5b0*/  @P1 STG.E.U8 desc[UR32][R156.64], R168 ;  /* 0x000000a89c001986 */ /* 0x0101e2000c101120 */
[----:B------:R-:W-:Y:S02]  /*4e5c0*/  LOP3.LUT R2, R2, 0xfff7ffff, RZ, 0xc0, !PT ;  /* 0xfff7ffff02027812 */ /* 0x000fe400078ec0ff */
[----:B0-----:R-:W-:Y:S01]  /*4e5d0*/  PRMT R168, R166, 0x7771, RZ ;  /* 0x00007771a6a87816 */ /* 0x001fe200000000ff */
[----:B------:R-:W2:Y:S06]  /*4e5e0*/  LDL.LU.64 R156, [R1+0x1218] ;  /* 0x00121800019c7983 */ /* 0x000eac0000300a00 */
[----:B------:R-:W-:-:S02]  /*4e5f0*/  @P4 LOP3.LUT R2, R2, 0x80000, RZ, 0xfc, !PT ;  /* 0x0008000002024812 */ /* 0x000fc400078efcff */
[----:B------:R-:W-:Y:S01]  /*4e600*/  LOP3.LUT P4, RZ, R6, 0x40000000, RZ, 0xc0, !PT ;  /* 0x4000000006ff7812 */ /* 0x000fe2000788c0ff */
[----:B------:R0:W-:Y:S02]  /*4e610*/  @P2 STG.E.U8 desc[UR32][R170.64], R168 ;  /* 0x000000a8aa002986 */ /* 0x0001e4000c101120 */
[C---:B0-----:R-:W-:Y:S02]  /*4e620*/  PRMT R168, R167.reuse, 0x7770, RZ ;  /* 0x00007770a7a87816 */ /* 0x041fe400000000ff */
[----:B------:R-:W4:Y:S04]  /*4e630*/  LDL.LU.64 R170, [R1+0x920] ;  /* 0x0009200001aa7983 */ /* 0x000f280000300a00 */
[----:B------:R0:W-:Y:S02]  /*4e640*/  @P3 STG.E.U8 desc[UR32][R172.64], R168 ;  /* 0x000000a8ac003986 */ /* 0x0001e4000c101120 */
[----:B0-----:R-:W-:-:S02]  /*4e650*/  PRMT R168, R167, 0x7771, RZ ;  /* 0x00007771a7a87816 */ /* 0x001fc400000000ff */
[----:B------:R-:W2:Y:S04]  /*4e660*/  LDL.LU.64 R172, [R1+0x918] ;  /* 0x0009180001ac7983 */ /* 0x000ea80000300a00 */
[----:B------:R0:W-:Y:S01]  /*4e670*/  @P4 STG.E.U8 desc[UR32][R174.64], R168 ;  /* 0x000000a8ae004986 */ /* 0x0001e2000c101120 */
[----:B------:R-:W-:Y:S02]  /*4e680*/  LOP3.LUT P4, RZ, R2, 0x80000, RZ, 0xc0, !PT ;  /* 0x0008000002ff7812 */ /* 0x000fe4000788c0ff */
[----:B0-----:R-:W-:-:S11]  /*4e690*/  PRMT R168, R164, 0x7772, RZ ;  /* 0x00007772a4a87816 */ /* 0x001fd600000000ff */
[----:B------:R0:W-:Y:S01]  /*4e6a0*/  @P4 STG.E.U8 desc[UR32][R176.64], R168 ;  /* 0x000000a8b0004986 */ /* 0x0001e2000c101120 */
[----:B------:R-:W-:Y:S02]  /*4e6b0*/  LOP3.LUT P4, RZ, R2, 0x40000, RZ, 0xc0, !PT ;  /* 0x0004000002ff7812 */ /* 0x000fe4000788c0ff */
[----:B------:R-:W-:Y:S01]  /*4e6c0*/  PRMT R164, R164, 0x7773, RZ ;  /* 0x00007773a4a47816 */ /* 0x000fe200000000ff */
[----:B0-----:R-:W4:Y:S10]  /*4e6d0*/  LDL.LU.64 R168, [R1+0x928] ;  /* 0x0009280001a87983 */ /* 0x001f340000300a00 */
[----:B------:R0:W-:Y:S01]  /*4e6e0*/  @P4 STG.E.U8 desc[UR32][R178.64], R164 ;  /* 0x000000a4b2004986 */ /* 0x0001e2000c101120 */
[----:B------:R-:W-:-:S03]  /*4e6f0*/  LOP3.LUT P4, RZ, R2, 0x20000, RZ, 0xc0, !PT ;  /* 0x0002000002ff7812 */ /* 0x000fc6000788c0ff */
[----:B------:R-:W2:Y:S04]  /*4e700*/  LDL.LU.64 R174, [R1+0x910] ;  /* 0x0009100001ae7983 */ /* 0x000ea80000300a00 */
[----:B------:R-:W2:Y:S01]  /*4e710*/  LDL.LU.64 R176, [R1+0x908] ;  /* 0x0009080001b07983 */ /* 0x000ea20000300a00 */
[----:B0-----:R-:W-:-:S03]  /*4e720*/  PRMT R164, R165, 0x7772, RZ ;  /* 0x00007772a5a47816 */ /* 0x001fc600000000ff */
[----:B------:R-:W2:Y:S04]  /*4e730*/  LDL.LU.64 R178, [R1+0x900] ;  /* 0x0009000001b27983 */ /* 0x000ea80000300a00 */
[----:B------:R0:W-:Y:S01]  /*4e740*/  @P4 STG.E.U8 desc[UR32][R162.64], R164 ;  /* 0x000000a4a2004986 */ /* 0x0001e2000c101120 */
[C---:B------:R-:W-:Y:S02]  /*4e750*/  LOP3.LUT P4, RZ, R2.reuse, 0x10000, RZ, 0xc0, !PT ;  /* 0x0001000002ff7812 */ /* 0x040fe4000788c0ff */
[----:B------:R-:W-:Y:S01]  /*4e760*/  PRMT R165, R165, 0x7773, RZ ;  /* 0x00007773a5a57816 */ /* 0x000fe200000000ff */
[----:B0-----:R-:W4:Y:S10]  /*4e770*/  LDL.LU.64 R162, [R1+0x1210] ;  /* 0x0012100001a27983 */ /* 0x001f340000300a00 */
[----:B---3--:R0:W-:Y:S04]  /*4e780*/  @P4 STG.E.U8 desc[UR32][R160.64], R165 ;  /* 0x000000a5a0004986 */ /* 0x0081e8000c101120 */
[----:B0-----:R-:W3:Y:S01]  /*4e790*/  LDL.LU.64 R160, [R1+0x1208] ;  /* 0x0012080001a07983 */ /* 0x001ee20000300a00 */
[----:B------:R-:W-:-:S02]  /*4e7a0*/  LOP3.LUT P4, RZ, R2, 0x8000, RZ, 0xc0, !PT ;  /* 0x0000800002ff7812 */ /* 0x000fc4000788c0ff */
[----:B------:R-:W-:-:S11]  /*4e7b0*/  PRMT R164, R166, 0x7772, RZ ;  /* 0x00007772a6a47816 */ /* 0x000fd600000000ff */
[----:B---3--:R0:W-:Y:S04]  /*4e7c0*/  @P4 STG.E.U8 desc[UR32][R160.64], R164 ;  /* 0x000000a4a0004986 */ /* 0x0081e8000c101120 */
[----:B0-----:R-:W3:Y:S04]  /*4e7d0*/  LDL.LU.64 R160, [R1+0x1200] ;  /* 0x0012000001a07983 */ /* 0x001ee80000300a00 */
[----:B------:R-:W2:Y:S01]  /*4e7e0*/  LDL.LU.64 R164, [R1+0x940] ;  /* 0x0009400001a47983 */ /* 0x000ea20000300a00 */
[----:B------:R-:W-:Y:S02]  /*4e7f0*/  LOP3.LUT P4, RZ, R2, 0x4000, RZ, 0xc0, !PT ;  /* 0x0000400002ff7812 */ /* 0x000fe4000788c0ff */
[----:B------:R-:W-:-:S11]  /*4e800*/  PRMT R166, R166, 0x7773, RZ ;  /* 0x00007773a6a67816 */ /* 0x000fd600000000ff */
[----:B--2---:R0:W-:Y:S01]  /*4e810*/  @P4 STG.E.U8 desc[UR32][R164.64], R166 ;  /* 0x000000a6a4004986 */ /* 0x0041e2000c101120 */
[----:B------:R-:W-:Y:S02]  /*4e820*/  LOP3.LUT P4, RZ, R2, 0x2000, RZ, 0xc0, !PT ;  /* 0x0000200002ff7812 */ /* 0x000fe4000788c0ff */
[----:B0-----:R-:W-:-:S11]  /*4e830*/  PRMT R164, R167, 0x7772, RZ ;  /* 0x00007772a7a47816 */ /* 0x001fd600000000ff */
[----:B----4-:R0:W-:Y:S04]  /*4e840*/  @P4 STG.E.U8 desc[UR32][R162.64], R164 ;  /* 0x000000a4a2004986 */ /* 0x0101e8000c101120 */
[----:B0-----:R-:W2:Y:S04]  /*4e850*/  LDL.LU.64 R162, [R1+0x11f8] ;  /* 0x0011f80001a27983 */ /* 0x001ea80000300a00 */
[----:B------:R-:W4:Y:S01]  /*4e860*/  LDL.LU.64 R164, [R1+0x930] ;  /* 0x0009300001a47983 */ /* 0x000f220000300a00 */
[----:B------:R-:W-:Y:S02]  /*4e870*/  LOP3.LUT P4, RZ, R2, 0x1000, RZ, 0xc0, !PT ;  /* 0x0000100002ff7812 */ /* 0x000fe4000788c0ff */
[----:B------:R-:W-:-:S02]  /*4e880*/  LOP3.LUT P5, RZ, R7, 0x80, RZ, 0xc0, !PT ;  /* 0x0000008007ff7812 */ /* 0x000fc400078ac0ff */
[----:B------:R-:W-:Y:S02]  /*4e890*/  PRMT R167, R167, 0x7773, RZ ;  /* 0x00007773a7a77816 */ /* 0x000fe400000000ff */
[C---:B------:R-:W-:Y:S02]  /*4e8a0*/  LOP3.LUT P6, RZ, R7.reuse, 0x100, RZ, 0xc0, !PT ;  /* 0x0000010007ff7812 */ /* 0x040fe400078cc0ff */
[C---:B------:R-:W-:Y:S02]  /*4e8b0*/  LOP3.LUT P0, RZ, R7.reuse, 0x200, RZ, 0xc0, !PT ;  /* 0x0000020007ff7812 */ /* 0x040fe4000780c0ff */
[C---:B------:R-:W-:Y:S02]  /*4e8c0*/  LOP3.LUT P1, RZ, R7.reuse, 0x400, RZ, 0xc0, !PT ;  /* 0x0000040007ff7812 */ /* 0x040fe4000782c0ff */
[C---:B------:R-:W-:Y:S02]  /*4e8d0*/  LOP3.LUT P2, RZ, R7.reuse, 0x800, RZ, 0xc0, !PT ;  /* 0x0000080007ff7812 */ /* 0x040fe4000784c0ff */
[----:B------:R-:W-:-:S02]  /*4e8e0*/  LOP3.LUT P3, RZ, R7, 0x1000, RZ, 0xc0, !PT ;  /* 0x0000100007ff7812 */ /* 0x000fc4000786c0ff */
[----:B------:R-:W-:Y:S01]  /*4e8f0*/  LOP3.LUT R2, R2, 0xffffffef, RZ, 0xc0, !PT ;  /* 0xffffffef02027812 */ /* 0x000fe200078ec0ff */
[----:B----4-:R3:W-:Y:S02]  /*4e900*/  @P4 STG.E.U8 desc[UR32][R164.64], R167 ;  /* 0x000000a7a4004986 */ /* 0x0107e4000c101120 */
[C---:B---3--:R-:W-:Y:S02]  /*4e910*/  PRMT R164, R160.reuse, 0x7770, RZ ;  /* 0x00007770a0a47816 */ /* 0x048fe400000000ff */
[----:B------:R-:W3:Y:S04]  /*4e920*/  LDL.LU.64 R166, [R1+0x8f8] ;  /* 0x0008f80001a67983 */ /* 0x000ee80000300a00 */
[----:B------:R0:W-:Y:S02]  /*4e930*/  @P5 STG.E.U8 desc[UR32][R168.64], R164 ;  /* 0x000000a4a8005986 */ /* 0x0001e4000c101120 */
[----:B0-----:R-:W-:-:S02]  /*4e940*/  PRMT R164, R160, 0x7771, RZ ;  /* 0x00007771a0a47816 */ /* 0x001fc400000000ff */
[----:B------:R-:W4:Y:S04]  /*4e950*/  LDL.LU.64 R168, [R1+0x8f0] ;  /* 0x0008f00001a87983 */ /* 0x000f280000300a00 */
[----:B------:R0:W-:Y:S02]  /*4e960*/  @P6 STG.E.U8 desc[UR32][R170.64], R164 ;  /* 0x000000a4aa006986 */ /* 0x0001e4000c101120 */
[C---:B0-----:R-:W-:Y:S02]  /*4e970*/  PRMT R164, R161.reuse, 0x7770, RZ ;  /* 0x00007770a1a47816 */ /* 0x041fe400000000ff */
[----:B------:R-:W4:Y:S04]  /*4e980*/  LDL.LU.64 R170, [R1+0x8e8] ;  /* 0x0008e80001aa7983 */ /* 0x000f280000300a00 */
[----:B------:R0:W-:Y:S02]  /*4e990*/  @P0 STG.E.U8 desc[UR32][R172.64], R164 ;  /* 0x000000a4ac000986 */ /* 0x0001e4000c101120 */
[----:B0-----:R-:W-:-:S02]  /*4e9a0*/  PRMT R164, R161, 0x7771, RZ ;  /* 0x00007771a1a47816 */ /* 0x001fc400000000ff */
[----:B------:R-:W4:Y:S04]  /*4e9b0*/  LDL.LU.64 R172, [R1+0x8e0] ;  /* 0x0008e00001ac7983 */ /* 0x000f280000300a00 */
[----:B------:R0:W-:Y:S04]  /*4e9c0*/  @P1 STG.E.U8 desc[UR32][R174.64], R164 ;  /* 0x000000a4ae001986 */ /* 0x0001e8000c101120 */
[----:B0-----:R-:W4:Y:S01]  /*4e9d0*/  LDL.LU.64 R174, [R1+0x8d8] ;  /* 0x0008d80001ae7983 */ /* 0x001f220000300a00 */
[----:B--2---:R-:W-:-:S05]  /*4e9e0*/  PRMT R164, R162, 0x7770, RZ ;  /* 0x00007770a2a47816 */ /* 0x004fca00000000ff */
[----:B------:R0:W-:Y:S04]  /*4e9f0*/  @P2 STG.E.U8 desc[UR32][R176.64], R164 ;  /* 0x000000a4b0002986 */ /* 0x0001e8000c101120 */
[----:B0-----:R-:W2:Y:S01]  /*4ea00*/  LDL.LU.64 R176, [R1+0x8d0] ;  /* 0x0008d00001b07983 */ /* 0x001ea20000300a00 */
[----:B------:R-:W-:-:S05]  /*4ea10*/  PRMT R164, R162, 0x7771, RZ ;  /* 0x00007771a2a47816 */ /* 0x000fca00000000ff */
[----:B------:R0:W-:Y:S04]  /*4ea20*/  @P3 STG.E.U8 desc[UR32][R178.64], R164 ;  /* 0x000000a4b2003986 */ /* 0x0001e8000c101120 */
[----:B0-----:R-:W2:Y:S01]  /*4ea30*/  LDL.LU.64 R178, [R1+0x8c8] ;  /* 0x0008c80001b27983 */ /* 0x001ea20000300a00 */
[----:B------:R-:W-:-:S13]  /*4ea40*/  LOP3.LUT P4, RZ, R7, 0x2000000, RZ, 0xc0, !PT ;  /* 0x0200000007ff7812 */ /* 0x000fda000788c0ff */
        /* <DEDUP_REMOVED lines=17> */
[C---:B------:R-:W-:Y:S02]  /*4eb60*/  LOP3.LUT P0, RZ, R7.reuse, 0x2000, RZ, 0xc0, !PT ;  /* 0x0000200007ff7812 */ /* 0x040fe4000780c0ff */
[----:B------:R-:W-:Y:S02]  /*4eb70*/  LOP3.LUT R2, R2, 0xfffffbff, RZ, 0xc0, !PT ;  /* 0xfffffbff02027812 */ /* 0x000fe400078ec0ff */
[----:B------:R-:W-:Y:S02]  /*4eb80*/  LOP3.LUT P1, RZ, R7, 0x4000, RZ, 0xc0, !PT ;  /* 0x0000400007ff7812 */ /* 0x000fe4000782c0ff */
[----:B------:R-:W-:-:S05]  /*4eb90*/  PRMT R164, R163, 0x7770, RZ ;  /* 0x00007770a3a47816 */ /* 0x000fca00000000ff */
[----:B------:R-:W-:Y:S02]  /*4eba0*/  @P4 LOP3.LUT R2, R2, 0x400, RZ, 0xfc, !PT ;  /* 0x0000040002024812 */ /* 0x000fe400078efcff */
[C---:B------:R-:W-:Y:S02]  /*4ebb0*/  LOP3.LUT P4, RZ, R7.reuse, 0x40000, RZ, 0xc0, !PT ;  /* 0x0004000007ff7812 */ /* 0x040fe4000788c0ff */
[C---:B------:R-:W-:Y:S02]  /*4ebc0*/  LOP3.LUT P2, RZ, R7.reuse, 0x8000, RZ, 0xc0, !PT ;  /* 0x0000800007ff7812 */ /* 0x040fe4000784c0ff */
[----:B------:R-:W-:Y:S02]  /*4ebd0*/  LOP3.LUT P3, RZ, R7, 0x10000, RZ, 0xc0, !PT ;  /* 0x0001000007ff7812 */ /* 0x000fe4000786c0ff */
[----:B------:R-:W-:-:S07]  /*4ebe0*/  LOP3.LUT R2, R2, 0xfffff7ff, RZ, 0xc0, !PT ;  /* 0xfffff7ff02027812 */ /* 0x000fce00078ec0ff */
[----:B------:R-:W-:Y:S02]  /*4ebf0*/  @P4 LOP3.LUT R2, R2, 0x800, RZ, 0xfc, !PT ;  /* 0x0000080002024812 */ /* 0x000fe400078efcff */
[----:B------:R-:W-:Y:S01]  /*4ec00*/  LOP3.LUT P4, RZ, R7, 0x20000, RZ, 0xc0, !PT ;  /* 0x0002000007ff7812 */ /* 0x000fe2000788c0ff */
[----:B---3--:R0:W-:Y:S02]  /*4ec10*/  @P0 STG.E.U8 desc[UR32][R166.64], R164 ;  /* 0x000000a4a6000986 */ /* 0x0081e4000c101120 */
[----:B0-----:R-:W-:-:S05]  /*4ec20*/  PRMT R164, R163, 0x7771, RZ ;  /* 0x00007771a3a47816 */ /* 0x001fca00000000ff */
[----:B----4-:R0:W-:Y:S02]  /*4ec30*/  @P1 STG.E.U8 desc[UR32][R168.64], R164 ;  /* 0x000000a4a8001986 */ /* 0x0101e4000c101120 */
[C---:B0-----:R-:W-:Y:S02]  /*4ec40*/  PRMT R164, R160.reuse, 0x7772, RZ ;  /* 0x00007772a0a47816 */ /* 0x041fe400000000ff */
[----:B------:R-:W-:-:S03]  /*4ec50*/  PRMT R160, R160, 0x7773, RZ ;  /* 0x00007773a0a07816 */ /* 0x000fc600000000ff */
[----:B------:R0:W-:Y:S04]  /*4ec60*/  @P2 STG.E.U8 desc[UR32][R170.64], R164 ;  /* 0x000000a4aa002986 */ /* 0x0001e8000c101120 */
[----:B0-----:R-:W3:Y:S04]  /*4ec70*/  LDL.LU.64 R164, [R1+0x8a8] ;  /* 0x0008a80001a47983 */ /* 0x001ee80000300a00 */
[----:B------:R-:W4:Y:S04]  /*4ec80*/  LDL.LU.64 R166, [R1+0x8a0] ;  /* 0x0008a00001a67983 */ /* 0x000f280000300a00 */
[----:B------:R0:W-:Y:S04]  /*4ec90*/  @P3 STG.E.U8 desc[UR32][R172.64], R160 ;  /* 0x000000a0ac003986 */ /* 0x0001e8000c101120 */
[----:B------:R-:W4:Y:S04]  /*4eca0*/  LDL.LU.64 R168, [R1+0x890] ;  /* 0x0008900001a87983 */ /* 0x000f280000300a00 */
[----:B------:R-:W4:Y:S01]  /*4ecb0*/  LDL.LU.64 R170, [R1+0x888] ;  /* 0x0008880001aa7983 */ /* 0x000f220000300a00 */
[----:B0-----:R-:W-:-:S03]  /*4ecc0*/  PRMT R160, R161, 0x7772, RZ ;  /* 0x00007772a1a07816 */ /* 0x001fc600000000ff */
[----:B------:R-:W4:Y:S04]  /*4ecd0*/  LDL.LU.64 R172, [R1+0x880] ;  /* 0x0008800001ac7983 */ /* 0x000f280000300a00 */
[----:B------:R0:W-:Y:S01]  /*4ece0*/  @P4 STG.E.U8 desc[UR32][R174.64], R160 ;  /* 0x000000a0ae004986 */ /* 0x0001e2000c101120 */
[----:B------:R-:W-:Y:S02]  /*4ecf0*/  LOP3.LUT P4, RZ, R2, 0x800, RZ, 0xc0, !PT ;  /* 0x0000080002ff7812 */ /* 0x000fe4000788c0ff */
[----:B------:R-:W-:Y:S02]  /*4ed00*/  PRMT R161, R161, 0x7773, RZ ;  /* 0x00007773a1a17816 */ /* 0x000fe400000000ff */
[----:B0-----:R-:W-:Y:S01]  /*4ed10*/  PRMT R160, R162, 0x7772, RZ ;  /* 0x00007772a2a07816 */ /* 0x001fe200000000ff */
[----:B------:R-:W4:Y:S08]  /*4ed20*/  LDL.LU.64 R174, [R1+0x878] ;  /* 0x0008780001ae7983 */ /* 0x000f300000300a00 */
[----:B--2---:R0:W-:Y:S01]  /*4ed30*/  @P4 STG.E.U8 desc[UR32][R176.64], R161 ;  /* 0x000000a1b0004986 */ /* 0x0041e2000c101120 */
[----:B------:R-:W-:-:S03]  /*4ed40*/  LOP3.LUT P4, RZ, R2, 0x400, RZ, 0xc0, !PT ;  /* 0x0000040002ff7812 */ /* 0x000fc6000788c0ff */
[----:B0-----:R-:W2:Y:S10]  /*4ed50*/  LDL.LU.64 R176, [R1+0x870] ;  /* 0x0008700001b07983 */ /* 0x001eb40000300a00 */
[----:B------:R0:W-:Y:S04]  /*4ed60*/  @P4 STG.E.U8 desc[UR32][R178.64], R160 ;  /* 0x000000a0b2004986 */ /* 0x0001e8000c101120 */
[----:B0-----:R-:W3:Y:S01]  /*4ed70*/  LDL.LU.64 R160, [R1+0x8c0] ;  /* 0x0008c00001a07983 */ /* 0x001ee20000300a00 */
[----:B------:R-:W-:-:S02]  /*4ed80*/  LOP3.LUT P4, RZ, R2, 0x200, RZ, 0xc0, !PT ;  /* 0x0000020002ff7812 */ /* 0x000fc4000788c0ff */
[----:B------:R-:W-:Y:S01]  /*4ed90*/  PRMT R162, R162, 0x7773, RZ ;  /* 0x00007773a2a27816 */ /* 0x000fe200000000ff */
[----:B------:R-:W2:Y:S10]  /*4eda0*/  LDL.LU.64 R178, [R1+0x868] ;  /* 0x0008680001b27983 */ /* 0x000eb40000300a00 */
[----:B---3--:R0:W-:Y:S01]  /*4edb0*/  @P4 STG.E.U8 desc[UR32][R160.64], R162 ;  /* 0x000000a2a0004986 */ /* 0x0081e2000c101120 */
[----:B------:R-:W-:-:S02]  /*4edc0*/  LOP3.LUT P4, RZ, R2, 0x100, RZ, 0xc0, !PT ;  /* 0x0000010002ff7812 */ /* 0x000fc4000788c0ff */
[----:B0-----:R-:W-:-:S11]  /*4edd0*/  PRMT R160, R163, 0x7772, RZ ;  /* 0x00007772a3a07816 */ /* 0x001fd600000000ff */
[----:B------:R0:W-:Y:S04]  /*4ede0*/  @P4 STG.E.U8 desc[UR32][R156.64], R160 ;  /* 0x000000a09c004986 */ /* 0x0001e8000c101120 */
[----:B0-----:R-:W3:Y:S01]  /*4edf0*/  LDL.LU.64 R156, [R1+0x11f0] ;  /* 0x0011f000019c7983 */ /* 0x001ee20000300a00 */
[----:B------:R-:W-:Y:S02]  /*4ee00*/  LOP3.LUT P4, RZ, R2, 0x80, RZ, 0xc0, !PT ;  /* 0x0000008002ff7812 */ /* 0x000fe4000788c0ff */
[----:B------:R-:W-:-:S11]  /*4ee10*/  PRMT R163, R163, 0x7773, RZ ;  /* 0x00007773a3a37816 */ /* 0x000fd600000000ff */
[----:B------:R0:W-:Y:S04]  /*4ee20*/  @P4 STG.E.U8 desc[UR32][R158.64], R163 ;  /* 0x000000a39e004986 */ /* 0x0001e8000c101120 */
[----:B0-----:R-:W2:Y:S01]  /*4ee30*/  LDL.LU.64 R158, [R1+0x11e8] ;  /* 0x0011e800019e7983 */ /* 0x001ea20000300a00 */
[----:B------:R-:W-:Y:S02]  /*4ee40*/  LOP3.LUT P4, RZ, R2, 0x40, RZ, 0xc0, !PT ;  /* 0x0000004002ff7812 */ /* 0x000fe4000788c0ff */
[C---:B------:R-:W-:Y:S02]  /*4ee50*/  LOP3.LUT P5, RZ, R7.reuse, 0x4000000, RZ, 0xc0, !PT ;  /* 0x0400000007ff7812 */ /* 0x040fe400078ac0ff */
[C---:B------:R-:W-:Y:S02]  /*4ee60*/  LOP3.LUT P6, RZ, R7.reuse, 0x8000000, RZ, 0xc0, !PT ;  /* 0x0800000007ff7812 */ /* 0x040fe400078cc0ff */
[----:B------:R-:W-:-:S02]  /*4ee70*/  LOP3.LUT P0, RZ, R7, 0x10000000, RZ, 0xc0, !PT ;  /* 0x1000000007ff7812 */ /* 0x000fc4000780c0ff */
[----:B------:R-:W-:Y:S02]  /*4ee80*/  LOP3.LUT P1, RZ, R7, 0x20000000, RZ, 0xc0, !PT ;  /* 0x2000000007ff7812 */ /* 0x000fe4000782c0ff */
[----:B---3--:R-:W-:-:S05]  /*4ee90*/  PRMT R160, R156, 0x7770, RZ ;  /* 0x000077709ca07816 */ /* 0x008fca00000000ff */
[----:B------:R0:W-:Y:S01]  /*4eea0*/  @P4 STG.E.U8 desc[UR32][R164.64], R160 ;  /* 0x000000a0a4004986 */ /* 0x0001e2000c101120 */
[----:B------:R-:W-:Y:S02]  /*4eeb0*/  LOP3.LUT P4, RZ, R2, 0x20, RZ, 0xc0, !PT ;  /* 0x0000002002ff7812 */ /* 0x000fe4000788c0ff */
[----:B0-----:R-:W-:-:S11]  /*4eec0*/  PRMT R160, R156, 0x7771, RZ ;  /* 0x000077719ca07816 */ /* 0x001fd600000000ff */
[----:B----4-:R0:W-:Y:S01]  /*4eed0*/  @P4 STG.E.U8 desc[UR32][R166.64], R160 ;  /* 0x000000a0a6004986 */ /* 0x0101e2000c101120 */
[----:B------:R-:W-:Y:S02]  /*4eee0*/  LOP3.LUT P4, RZ, R2, 0x10, RZ, 0xc0, !PT ;  /* 0x0000001002ff7812 */ /* 0x000fe4000788c0ff */
[----:B0-----:R-:W-:-:S11]  /*4eef0*/  PRMT R160, R157, 0x7770, RZ ;  /* 0x000077709da07816 */ /* 0x001fd600000000ff */
[----:B------:R0:W-:Y:S04]  /*4ef00*/  @P4 STG.E.U8 desc[UR32][R8.64], R160 ;  /* 0x000000a008004986 */ /* 0x0001e8000c101120 */
[----:B0-----:R-:W3:Y:S01]  /*4ef10*/  LDL.LU.64 R8, [R1+0x11e0] ;  /* 0x0011e00001087983 */ /* 0x001ee20000300a00 */
[----:B------:R-:W-:-:S05]  /*4ef20*/  PRMT R160, R157, 0x7771, RZ ;  /* 0x000077719da07816 */ /* 0x000fca00000000ff */
[----:B------:R2:W-:Y:S02]  /*4ef30*/  @P5 STG.E.U8 desc[UR32][R168.64], R160 ;  /* 0x000000a0a8005986 */ /* 0x0005e4000c101120 */
[C---:B--2---:R-:W-:Y:S02]  /*4ef40*/  PRMT R160, R158.reuse, 0x7770, RZ ;  /* 0x000077709ea07816 */ /* 0x044fe400000000ff */
[----:B------:R-:W2:Y:S04]  /*4ef50*/  LDL.LU.64 R168, [R1+0x860] ;  /* 0x0008600001a87983 */ /* 0x000ea80000300a00 */
[----:B------:R0:W-:Y:S02]  /*4ef60*/  @P6 STG.E.U8 desc[UR32][R170.64], R160 ;  /* 0x000000a0aa006986 */ /* 0x0001e4000c101120 */
[----:B0-----:R-:W-:-:S02]  /*4ef70*/  PRMT R160, R158, 0x7771, RZ ;  /* 0x000077719ea07816 */ /* 0x001fc400000000ff */
[----:B------:R-:W4:Y:S04]  /*4ef80*/  LDL.LU.64 R170, [R1+0x858] ;  /* 0x0008580001aa7983 */ /* 0x000f280000300a00 */
[----:B------:R0:W-:Y:S02]  /*4ef90*/  @P0 STG.E.U8 desc[UR32][R172.64], R160 ;  /* 0x000000a0ac000986 */ /* 0x0001e4000c101120 */
[----:B0-----:R-:W-:Y:S02]  /*4efa0*/  PRMT R160, R159, 0x7770, RZ ;  /* 0x000077709fa07816 */ /* 0x001fe400000000ff */
[----:B------:R-:W4:Y:S04]  /*4efb0*/  LDL.LU.64 R172, [R1+0x850] ;  /* 0x0008500001ac7983 */ /* 0x000f280000300a00 */
[----:B------:R0:W-:Y:S04]  /*4efc0*/  @P1 STG.E.U8 desc[UR32][R174.64], R160 ;  /* 0x000000a0ae001986 */ /* 0x0001e8000c101120 */
[----:B0-----:R-:W4:Y:S01]  /*4efd0*/  LDL.LU.64 R174, [R1+0x848] ;  /* 0x0008480001ae7983 */ /* 0x001f220000300a00 */
[----:B------:R-:W-:-:S02]  /*4efe0*/  LOP3.LUT R6, R6, 0xefffffff, RZ, 0xc0, !PT ;  /* 0xefffffff06067812 */ /* 0x000fc400078ec0ff */
[----:B------:R-:W-:Y:S02]  /*4eff0*/  LOP3.LUT R2, R2, 0xfffffffe, RZ, 0xc0, !PT ;  /* 0xfffffffe02027812 */ /* 0x000fe400078ec0ff */
[----:B------:R-:W-:Y:S02]  /*4f000*/  LOP3.LUT P2, RZ, R7, 0x40000000, RZ, 0xc0, !PT ;  /* 0x4000000007ff7812 */ /* 0x000fe4000784c0ff */
[----:B------:R-:W-:Y:S02]  /*4f010*/  PRMT R160, R159, 0x7771, RZ ;  /* 0x000077719fa07816 */ /* 0x000fe400000000ff */
[----:B------:R-:W-:-:S09]  /*4f020*/  LOP3.LUT P3, RZ, R7, 0x80000000, RZ, 0xc0, !PT ;  /* 0x8000000007ff7812 */ /* 0x000fd2000786c0ff */
[----:B------:R0:W-:Y:S04]  /*4f030*/  @P2 STG.E.U8 desc[UR32][R176.64], R160 ;  /* 0x000000a0b0002986 */ /* 0x0001e8000c101120 */
[----:B0-----:R-:W4:Y:S01]  /*4f040*/  LDL.LU.64 R176, [R1+0x838] ;  /* 0x0008380001b07983 */ /* 0x001f220000300a00 */
[----:B------:R-:W-:-:S05]  /*4f050*/  PRMT R160, R156, 0x7772, RZ ;  /* 0x000077729ca07816 */ /* 0x000fca00000000ff */
[----:B------:R0:W-:Y:S04]  /*4f060*/  @P3 STG.E.U8 desc[UR32][R178.64], R160 ;  /* 0x000000a0b2003986 */ /* 0x0001e8000c101120 */
[----:B0-----:R-:W4:Y:S01]  /*4f070*/  LDL.LU.64 R178, [R1+0x830] ;  /* 0x0008300001b27983 */ /* 0x001f220000300a00 */
[----:B------:R-:W-:-:S03]  /*4f080*/  PRMT R156, R156, 0x7773, RZ ;  /* 0x000077739c9c7816 */ /* 0x000fc600000000ff */
[----:B------:R-:W4:Y:S04]  /*4f090*/  LDL.LU.64 R160, [R1+0x818] ;  /* 0x0008180001a07983 */ /* 0x000f280000300a00 */
[----:B------:R-:W4:Y:S04]  /*4f0a0*/  LDL.LU.64 R162, [R1+0x810] ;  /* 0x0008100001a27983 */ /* 0x000f280000300a00 */
[----:B------:R-:W4:Y:S04]  /*4f0b0*/  LDL.LU.64 R164, [R1+0x808] ;  /* 0x0008080001a47983 */ /* 0x000f280000300a00 */
[----:B------:R-:W4:Y:S01]  /*4f0c0*/  LDL.LU.64 R166, [R1+0x800] ;  /* 0x0008000001a67983 */ /* 0x000f220000300a00 */
[----:B---3--:R-:W-:-:S13]  /*4f0d0*/  LOP3.LUT P4, RZ, R8, 0x1000, RZ, 0xc0, !PT ;  /* 0x0000100008ff7812 */ /* 0x008fda000788c0ff */
        /* <DEDUP_REMOVED lines=10> */
[----:B------:R-:W-:-:S13]  /*4f180*/  LOP3.LUT P4, RZ, R8, 0x100, RZ, 0xc0, !PT ;  /* 0x0000010008ff7812 */ /* 0x000fda000788c0ff */
        /* <DEDUP_REMOVED lines=8> */
[C---:B------:R-:W-:Y:S02]  /*4f210*/  LOP3.LUT P4, RZ, R8.reuse, 0x20, RZ, 0xc0, !PT ;  /* 0x0000002008ff7812 */ /* 0x040fe4000788c0ff */
[----:B------:R-:W-:Y:S02]  /*4f220*/  LOP3.LUT P1, RZ, R8, 0x2, RZ, 0xc0, !PT ;  /* 0x0000000208ff7812 */ /* 0x000fe4000782c0ff */
[----:B------:R-:W-:Y:S02]  /*4f230*/  LOP3.LUT R2, R2, 0xfffffff7, RZ, 0xc0, !PT ;  /* 0xfffffff702027812 */ /* 0x000fe400078ec0ff */
[C---:B------:R-:W-:Y:S01]  /*4f240*/  LOP3.LUT P2, RZ, R8.reuse, 0x4, RZ, 0xc0, !PT ;  /* 0x0000000408ff7812 */ /* 0x040fe2000784c0ff */
[----:B--2---:R0:W-:Y:S01]  /*4f250*/  @P0 STG.E.U8 desc[UR32][R168.64], R156 ;  /* 0x0000009ca8000986 */ /* 0x0041e2000c101120 */
[----:B------:R-:W-:-:S05]  /*4f260*/  LOP3.LUT P3, RZ, R8, 0x8, RZ, 0xc0, !PT ;  /* 0x0000000808ff7812 */ /* 0x000fca000786c0ff */
[----:B------:R-:W-:Y:S02]  /*4f270*/  @P4 LOP3.LUT R2, R2, 0x8, RZ, 0xfc, !PT ;  /* 0x0000000802024812 */ /* 0x000fe400078efcff */
[----:B------:R-:W-:Y:S02]  /*4f280*/  LOP3.LUT P4, RZ, R8, 0x10, RZ, 0xc0, !PT ;  /* 0x0000001008ff7812 */ /* 0x000fe4000788c0ff */
[C---:B0-----:R-:W-:Y:S02]  /*4f290*/  PRMT R156, R157.reuse, 0x7772, RZ ;  /* 0x000077729d9c7816 */ /* 0x041fe400000000ff */
[----:B------:R-:W-:-:S03]  /*4f2a0*/  PRMT R157, R157, 0x7773, RZ ;  /* 0x000077739d9d7816 */ /* 0x000fc600000000ff */
[----:B----4-:R0:W-:Y:S04]  /*4f2b0*/  @P1 STG.E.U8 desc[UR32][R170.64], R156 ;  /* 0x0000009caa001986 */ /* 0x0101e8000c101120 */
[----:B------:R-:W-:Y:S01]  /*4f2c0*/  @P2 STG.E.U8 desc[UR32][R172.64], R157 ;  /* 0x0000009dac002986 */ /* 0x000fe2000c101120 */
[C---:B0-----:R-:W-:Y:S02]  /*4f2d0*/  PRMT R156, R158.reuse, 0x7772, RZ ;  /* 0x000077729e9c7816 */ /* 0x041fe400000000ff */
[----:B------:R-:W-:-:S03]  /*4f2e0*/  PRMT R158, R158, 0x7773, RZ ;  /* 0x000077739e9e7816 */ /* 0x000fc600000000ff */
[----:B------:R-:W-:Y:S04]  /*4f2f0*/  @P3 STG.E.U8 desc[UR32][R174.64], R156 ;  /* 0x0000009cae003986 */ /* 0x000fe8000c101120 */
[----:B------:R0:W-:Y:S04]  /*4f300*/  @P4 STG.E.U8 desc[UR32][R152.64], R158 ;  /* 0x0000009e98004986 */ /* 0x0001e8000c101120 */
[----:B0-----:R-:W2:Y:S01]  /*4f310*/  LDL.LU.64 R152, [R1+0x11d8] ;  /* 0x0011d80001987983 */ /* 0x001ea20000300a00 */
[----:B------:R-:W-:Y:S02]  /*4f320*/  LOP3.LUT P4, RZ, R2, 0x8, RZ, 0xc0, !PT ;  /* 0x0000000802ff7812 */ /* 0x000fe4000788c0ff */
[C---:B------:R-:W-:Y:S01]  /*4f330*/  PRMT R156, R159.reuse, 0x7772, RZ ;  /* 0x000077729f9c7816 */ /* 0x040fe200000000ff */
[----:B------:R-:W3:Y:S01]  /*4f340*/  LDL.LU.64 R168, [R1+0x7f8] ;  /* 0x0007f80001a87983 */ /* 0x000ee20000300a00 */
[----:B------:R-:W-:-:S03]  /*4f350*/  PRMT R159, R159, 0x7773, RZ ;  /* 0x000077739f9f7816 */ /* 0x000fc600000000ff */
[----:B------:R-:W4:Y:S04]  /*4f360*/  LDL.LU.64 R170, [R1+0x7f0] ;  /* 0x0007f00001aa7983 */ /* 0x000f280000300a00 */
[----:B------:R-:W4:Y:S04]  /*4f370*/  LDL.LU.64 R172, [R1+0x7e8] ;  /* 0x0007e80001ac7983 */ /* 0x000f280000300a00 */
[----:B------:R0:W-:Y:S01]  /*4f380*/  @P4 STG.E.U8 desc[UR32][R176.64], R156 ;  /* 0x0000009cb0004986 */ /* 0x0001e2000c101120 */
[----:B------:R-:W-:-:S03]  /*4f390*/  LOP3.LUT P4, RZ, R2, 0x4, RZ, 0xc0, !PT ;  /* 0x0000000402ff7812 */ /* 0x000fc6000788c0ff */
[----:B------:R-:W4:Y:S04]  /*4f3a0*/  LDL.LU.64 R174, [R1+0x7e0] ;  /* 0x0007e00001ae7983 */ /* 0x000f280000300a00 */
[----:B0-----:R-:W4:Y:S06]  /*4f3b0*/  LDL.LU.64 R176, [R1+0x7d8] ;  /* 0x0007d80001b07983 */ /* 0x001f2c0000300a00 */
[----:B------:R0:W-:Y:S04]  /*4f3c0*/  @P4 STG.E.U8 desc[UR32][R178.64], R159 ;  /* 0x0000009fb2004986 */ /* 0x0001e8000c101120 */
[----:B0-----:R-:W3:Y:S01]  /*4f3d0*/  LDL.LU.64 R158, [R1+0x820] ;  /* 0x00082000019e7983 */ /* 0x001ee20000300a00 */
[----:B------:R-:W-:-:S03]  /*4f3e0*/  LOP3.LUT P4, RZ, R2, 0x2, RZ, 0xc0, !PT ;  /* 0x0000000202ff7812 */ /* 0x000fc6000788c0ff */
[----:B------:R-:W4:Y:S01]  /*4f3f0*/  LDL.LU.64 R178, [R1+0x7d0] ;  /* 0x0007d00001b27983 */ /* 0x000f220000300a00 */
[----:B--2---:R-:W-:-:S09]  /*4f400*/  PRMT R156, R152, 0x7770, RZ ;  /* 0x00007770989c7816 */ /* 0x004fd200000000ff */
[----:B------:R0:W-:Y:S04]  /*4f410*/  @P4 STG.E.U8 desc[UR32][R154.64], R156 ;  /* 0x0000009c9a004986 */ /* 0x0001e8000c101120 */
[----:B0-----:R-:W2:Y:S01]  /*4f420*/  LDL.LU.64 R154, [R1+0x11d0] ;  /* 0x0011d000019a7983 */ /* 0x001ea20000300a00 */
[----:B------:R-:W-:Y:S02]  /*4f430*/  LOP3.LUT P4, RZ, R2, 0x1, RZ, 0xc0, !PT ;  /* 0x0000000102ff7812 */ /* 0x000fe4000788c0ff */
[----:B------:R-:W-:-:S11]  /*4f440*/  PRMT R2, R152, 0x7771, RZ ;  /* 0x0000777198027816 */ /* 0x000fd600000000ff */
[----:B---3--:R0:W-:Y:S01]  /*4f450*/  @P4 STG.E.U8 desc[UR32][R158.64], R2 ;  /* 0x000000029e004986 */ /* 0x0081e2000c101120 */
[----:B------:R-:W-:Y:S02]  /*4f460*/  LOP3.LUT P4, RZ, R6, 0x80000000, RZ, 0xc0, !PT ;  /* 0x8000000006ff7812 */ /* 0x000fe4000788c0ff */
[----:B0-----:R-:W-:-:S11]  /*4f470*/  PRMT R2, R153, 0x7770, RZ ;  /* 0x0000777099027816 */ /* 0x001fd600000000ff */
[----:B------:R0:W-:Y:S01]  /*4f480*/  @P4 STG.E.U8 desc[UR32][R160.64], R2 ;  /* 0x00000002a0004986 */ /* 0x0001e2000c101120 */
[----:B------:R-:W-:Y:S02]  /*4f490*/  LOP3.LUT P4, RZ, R6, 0x40000000, RZ, 0xc0, !PT ;  /* 0x4000000006ff7812 */ /* 0x000fe4000788c0ff */
[----:B0-----:R-:W-:-:S11]  /*4f4a0*/  PRMT R2, R153, 0x7771, RZ ;  /* 0x0000777199027816 */ /* 0x001fd600000000ff */
[----:B------:R2:W-:Y:S01]  /*4f4b0*/  @P4 STG.E.U8 desc[UR32][R162.64], R2 ;  /* 0x00000002a2004986 */ /* 0x0005e2000c101120 */
[----:B------:R-:W-:Y:S02]  /*4f4c0*/  LOP3.LUT P4, RZ, R6, 0x20000000, RZ, 0xc0, !PT ;  /* 0x2000000006ff7812 */ /* 0x000fe4000788c0ff */
[C---:B------:R-:W-:Y:S02]  /*4f4d0*/  LOP3.LUT P5, RZ, R8.reuse, 0x2000, RZ, 0xc0, !PT ;  /* 0x0000200008ff7812 */ /* 0x040fe400078ac0ff */
[C---:B------:R-:W-:Y:S02]  /*4f4e0*/  LOP3.LUT P6, RZ, R8.reuse, 0x4000, RZ, 0xc0, !PT ;  /* 0x0000400008ff7812 */ /* 0x040fe400078cc0ff */
[----:B------:R-:W-:Y:S02]  /*4f4f0*/  LOP3.LUT P0, RZ, R8, 0x8000, RZ, 0xc0, !PT ;  /* 0x0000800008ff7812 */ /* 0x000fe4000780c0ff */
[----:B--2---:R-:W-:-:S05]  /*4f500*/  PRMT R2, R154, 0x7770, RZ ;  /* 0x000077709a027816 */ /* 0x004fca00000000ff */
[----:B------:R0:W-:Y:S01]  /*4f510*/  @P4 STG.E.U8 desc[UR32][R164.64], R2 ;  /* 0x00000002a4004986 */ /* 0x0001e2000c101120 */
[----:B------:R-:W-:Y:S02]  /*4f520*/  LOP3.LUT P4, RZ, R6, 0x10000000, RZ, 0xc0, !PT ;  /* 0x1000000006ff7812 */ /* 0x000fe4000788c0ff */
[----:B0-----:R-:W-:-:S11]  /*4f530*/  PRMT R2, R154, 0x7771, RZ ;  /* 0x000077719a027816 */ /* 0x001fd600000000ff */
[----:B------:R0:W-:Y:S02]  /*4f540*/  @P4 STG.E.U8 desc[UR32][R166.64], R2 ;  /* 0x00000002a6004986 */ /* 0x0001e4000c101120 */
[----:B0-----:R-:W-:-:S05]  /*4f550*/  PRMT R2, R155, 0x7770, RZ ;  /* 0x000077709b027816 */ /* 0x001fca00000000ff */
[----:B------:R0:W-:Y:S02]  /*4f560*/  @P5 STG.E.U8 desc[UR32][R168.64], R2 ;  /* 0x00000002a8005986 */ /* 0x0001e4000c101120 */
[----:B0-----:R-:W-:-:S05]  /*4f570*/  PRMT R2, R155, 0x7771, RZ ;  /* 0x000077719b027816 */ /* 0x001fca00000000ff */
[----:B----4-:R0:W-:Y:S02]  /*4f580*/  @P6 STG.E.U8 desc[UR32][R170.64], R2 ;  /* 0x00000002aa006986 */ /* 0x0101e4000c101120 */
[----:B0-----:R-:W-:-:S05]  /*4f590*/  PRMT R2, R152, 0x7772, RZ ;  /* 0x0000777298027816 */ /* 0x001fca00000000ff */
[----:B------:R0:W-:Y:S04]  /*4f5a0*/  @P0 STG.E.U8 desc[UR32][R172.64], R2 ;  /* 0x00000002ac000986 */ /* 0x0001e8000c101120 */
[----:B0-----:R-:W2:Y:S01]  /*4f5b0*/  LDL.LU.64 R172, [R1+0x7c8] ;  /* 0x0007c80001ac7983 */ /* 0x001ea20000300a00 */
[C---:B------:R-:W-:Y:S02]  /*4f5c0*/  LOP3.LUT P1, RZ, R8.reuse, 0x10000, RZ, 0xc0, !PT ;  /* 0x0001000008ff7812 */ /* 0x040fe4000782c0ff */
[----:B------:R-:W-:Y:S02]  /*4f5d0*/  LOP3.LUT P2, RZ, R8, 0x20000, RZ, 0xc0, !PT ;  /* 0x0002000008ff7812 */ /* 0x000fe4000784c0ff */
[----:B------:R-:W-:Y:S02]  /*4f5e0*/  PRMT R152, R152, 0x7773, RZ ;  /* 0x0000777398987816 */ /* 0x000fe400000000ff */
[----:B------:R-:W-:-:S02]  /*4f5f0*/  LOP3.LUT P3, RZ, R8, 0x40000, RZ, 0xc0, !PT ;  /* 0x0004000008ff7812 */ /* 0x000fc4000786c0ff */
[----:B------:R-:W-:Y:S02]  /*4f600*/  LOP3.LUT P0, RZ, R8, 0x80000, RZ, 0xc0, !PT ;  /* 0x0008000008ff7812 */ /* 0x000fe4000780c0ff */
[----:B------:R-:W-:-:S03]  /*4f610*/  PRMT R2, R153, 0x7772, RZ ;  /* 0x0000777299027816 */ /* 0x000fc600000000ff */
[----:B------:R0:W-:Y:S01]  /*4f620*/  @P1 STG.E.U8 desc[UR32][R174.64], R152 ;  /* 0x00000098ae001986 */ /* 0x0001e2000c101120 */
[----:B------:R-:W-:Y:S02]  /*4f630*/  LOP3.LUT P1, RZ, R8, 0x100000, RZ, 0xc0, !PT ;  /* 0x0010000008ff7812 */ /* 0x000fe4000782c0ff */
[----:B------:R-:W-:Y:S01]  /*4f640*/  PRMT R153, R153, 0x7773, RZ ;  /* 0x0000777399997816 */ /* 0x000fe200000000ff */
[----:B------:R1:W-:Y:S04]  /*4f650*/  @P2 STG.E.U8 desc[UR32][R176.64], R2 ;  /* 0x00000002b0002986 */ /* 0x0003e8000c101120 */
[----:B------:R3:W-:Y:S04]  /*4f660*/  @P3 STG.E.U8 desc[UR32][R178.64], R153 ;  /* 0x00000099b2003986 */ /* 0x0007e8000c101120 */
[----:B0-----:R-:W4:Y:S01]  /*4f670*/  LDL.LU.64 R174, [R1+0x7b8] ;  /* 0x0007b80001ae7983 */ /* 0x001f220000300a00 */
[----:B-1----:R-:W-:-:S03]  /*4f680*/  PRMT R2, R154, 0x7772, RZ ;  /* 0x000077729a027816 */ /* 0x002fc600000000ff */
[----:B------:R-:W4:Y:S01]  /*4f690*/  LDL.LU.64 R176, [R1+0x7b0] ;  /* 0x0007b00001b07983 */ /* 0x000f220000300a00 */
[----:B------:R-:W-:-:S03]  /*4f6a0*/  PRMT R154, R154, 0x7773, RZ ;  /* 0x000077739a9a7816 */ /* 0x000fc600000000ff */
[----:B---3--:R-:W3:Y:S04]  /*4f6b0*/  LDL.LU.64 R178, [R1+0x7a0] ;  /* 0x0007a00001b27983 */ /* 0x008ee80000300a00 */
[----:B------:R-:W3:Y:S04]  /*4f6c0*/  LDL.LU.64 R156, [R1+0x798] ;  /* 0x00079800019c7983 */ /* 0x000ee80000300a00 */
[----:B------:R-:W3:Y:S01]  /*4f6d0*/  LDL.LU.64 R158, [R1+0x790] ;  /* 0x00079000019e7983 */ /* 0x000ee20000300a00 */
[----:B------:R-:W-:Y:S02]  /*4f6e0*/  LOP3.LUT P4, RZ, R8, 0x80000000, RZ, 0xc0, !PT ;  /* 0x8000000008ff7812 */ /* 0x000fe4000788c0ff */
[----:B------:R-:W-:-:S11]  /*4f6f0*/  LOP3.LUT R6, R6, 0xffefffff, RZ, 0xc0, !PT ;  /* 0xffefffff06067812 */ /* 0x000fd600078ec0ff */
[----:B------:R-:W-:Y:S02]  /*4f700*/  @P4 LOP3.LUT R6, R6, 0x100000, RZ, 0xfc, !PT ;  /* 0x0010000006064812 */ /* 0x000fe400078efcff */
[----:B------:R-:W-:Y:S02]  /*4f710*/  LOP3.LUT P4, RZ, R8, 0x40000000, RZ, 0xc0, !PT ;  /* 0x4000000008ff7812 */ /* 0x000fe4000788c0ff */
[----:B------:R-:W-:-:S11]  /*4f720*/  LOP3.LUT R6, R6, 0xffdfffff, RZ, 0xc0, !PT ;  /* 0xffdfffff06067812 */ /* 0x000fd600078ec0ff */
[----:B------:R-:W-:Y:S02]  /*4f730*/  @P4 LOP3.LUT R6, R6, 0x200000, RZ, 0xfc, !PT ;  /* 0x0020000006064812 */ /* 0x000fe400078efcff */
[----:B------:R-:W-:Y:S02]  /*4f740*/  LOP3.LUT P4, RZ, R8, 0x20000000, RZ, 0xc0, !PT ;  /* 0x2000000008ff7812 */ /* 0x000fe4000788c0ff */
[----:B------:R-:W-:Y:S01]  /*4f750*/  LOP3.LUT R6, R6, 0xffbfffff, RZ, 0xc0, !PT ;  /* 0xffbfffff06067812 */ /* 0x000fe200078ec0ff */
[----:B--2---:R-:W-:Y:S04]  /*4f760*/  @P0 STG.E.U8 desc[UR32][R172.64], R2 ;  /* 0x00000002ac000986 */ /* 0x004fe8000c101120 */
[----:B------:R0:W-:Y:S04]  /*4f770*/  @P1 STG.E.U8 desc[UR32][R148.64], R154 ;  /* 0x0000009a94001986 */ /* 0x0001e8000c101120 */
[----:B0-----:R-:W2:Y:S02]  /*4f780*/  LDL.LU.64 R148, [R1+0x11c8] ;  /* 0x0011c80001947983 */ /* 0x001ea40000300a00 */
[----:B------:R-:W-:-:S02]  /*4f790*/  @P4 LOP3.LUT R6, R6, 0x400000, RZ, 0xfc, !PT ;  /* 0x0040000006064812 */ /* 0x000fc400078efcff */
[----:B------:R-:W-:Y:S01]  /*4f7a0*/  LOP3.LUT P4, RZ, R8, 0x10000000, RZ, 0xc0, !PT ;  /* 0x1000000008ff7812 */ /* 0x000fe2000788c0ff */
[----:B------:R-:W3:Y:S01]  /*4f7b0*/  LDL.LU.64 R160, [R1+0x788] ;  /* 0x0007880001a07983 */ /* 0x000ee20000300a00 */
[----:B------:R-:W-:Y:S02]  /*4f7c0*/  LOP3.LUT R6, R6, 0xff7fffff, RZ, 0xc0, !PT ;  /* 0xff7fffff06067812 */ /* 0x000fe400078ec0ff */
[C---:B------:R-:W-:Y:S01]  /*4f7d0*/  LOP3.LUT P2, RZ, R8.reuse, 0x200000, RZ, 0xc0, !PT ;  /* 0x0020000008ff7812 */ /* 0x040fe2000784c0ff */
[----:B------:R-:W3:Y:S01]  /*4f7e0*/  LDL.LU.64 R162, [R1+0x780] ;  /* 0x0007800001a27983 */ /* 0x000ee20000300a00 */
[----:B------:R-:W-:Y:S02]  /*4f7f0*/  LOP3.LUT P3, RZ, R8, 0x400000, RZ, 0xc0, !PT ;  /* 0x0040000008ff7812 */ /* 0x000fe4000786c0ff */
[----:B------:R-:W-:Y:S01]  /*4f800*/  PRMT R2, R155, 0x7772, RZ ;  /* 0x000077729b027816 */ /* 0x000fe200000000ff */
[----:B------:R-:W3:Y:S04]  /*4f810*/  LDL.LU.64 R164, [R1+0x778] ;  /* 0x0007780001a47983 */ /* 0x000ee80000300a00 */
[----:B------:R-:W-:Y:S01]  /*4f820*/  @P4 LOP3.LUT R6, R6, 0x800000, RZ, 0xfc, !PT ;  /* 0x0080000006064812 */ /* 0x000fe200078efcff */
[----:B------:R-:W3:Y:S01]  /*4f830*/  LDL.LU.64 R166, [R1+0x770] ;  /* 0x0007700001a67983 */ /* 0x000ee20000300a00 */
[----:B------:R-:W-:-:S02]  /*4f840*/  LOP3.LUT P4, RZ, R8, 0x8000000, RZ, 0xc0, !PT ;  /* 0x0800000008ff7812 */ /* 0x000fc4000788c0ff */
[----:B------:R-:W-:Y:S01]  /*4f850*/  LOP3.LUT R6, R6, 0xfeffffff, RZ, 0xc0, !PT ;  /* 0xfeffffff06067812 */ /* 0x000fe200078ec0ff */
[----:B----4-:R2:W-:Y:S01]  /*4f860*/  @P2 STG.E.U8 desc[UR32][R174.64], R2 ;  /* 0x00000002ae002986 */ /* 0x0105e2000c101120 */
[----:B------:R-:W-:-:S03]  /*4f870*/  PRMT R155, R155, 0x7773, RZ ;  /* 0x000077739b9b7816 */ /* 0x000fc600000000ff */
[----:B------:R-:W4:Y:S06]  /*4f880*/  LDL.LU.64 R168, [R1+0x768] ;  /* 0x0007680001a87983 */ /* 0x000f2c0000300a00 */
[----:B------:R-:W-:Y:S01]  /*4f890*/  @P4 LOP3.LUT R6, R6, 0x1000000, RZ, 0xfc, !PT ;  /* 0x0100000006064812 */ /* 0x000fe200078efcff */
[----:B------:R-:W-:Y:S01]  /*4f8a0*/  @P3 STG.E.U8 desc[UR32][R176.64], R155 ;  /* 0x0000009bb0003986 */ /* 0x000fe2000c101120 */
[----:B------:R-:W-:Y:S02]  /*4f8b0*/  LOP3.LUT P4, RZ, R8, 0x4000000, RZ, 0xc0, !PT ;  /* 0x0400000008ff7812 */ /* 0x000fe4000788c0ff */
        /* <DEDUP_REMOVED lines=10> */
[----:B--2---:R-:W-:-:S11]  /*4f960*/  PRMT R2, R148, 0x7770, RZ ;  /* 0x0000777094027816 */ /* 0x004fd600000000ff */
[----:B------:R0:W-:Y:S04]  /*4f970*/  @P4 STG.E.U8 desc[UR32][R150.64], R2 ;  /* 0x0000000296004986 */ /* 0x0001e8000c101120 */
[----:B0-----:R-:W2:Y:S01]  /*4f980*/  LDL.LU.64 R150, [R1+0x11c0] ;  /* 0x0011c00001967983 */ /* 0x001ea20000300a00 */
[----:B------:R-:W-:-:S03]  /*4f990*/  LOP3.LUT P4, RZ, R6, 0x8000000, RZ, 0xc0, !PT ;  /* 0x0800000006ff7812 */ /* 0x000fc6000788c0ff */
[----:B------:R-:W4:Y:S01]  /*4f9a0*/  LDL.LU.64 R172, [R1+0x758] ;  /* 0x0007580001ac7983 */ /* 0x000f220000300a00 */
[----:B------:R-:W-:-:S03]  /*4f9b0*/  PRMT R2, R148, 0x7771, RZ ;  /* 0x0000777194027816 */ /* 0x000fc600000000ff */
[----:B------:R-:W4:Y:S04]  /*4f9c0*/  LDL.LU.64 R174, [R1+0x750] ;  /* 0x0007500001ae7983 */ /* 0x000f280000300a00 */
[----:B------:R-:W4:Y:S04]  /*4f9d0*/  LDL.LU.64 R176, [R1+0x748] ;  /* 0x0007480001b07983 */ /* 0x000f280000300a00 */
[----:B---3--:R0:W-:Y:S04]  /*4f9e0*/  @P4 STG.E.U8 desc[UR32][R178.64], R2 ;  /* 0x00000002b2004986 */ /* 0x0081e8000c101120 */
[----:B0-----:R-:W3:Y:S01]  /*4f9f0*/  LDL.LU.64 R178, [R1+0x740] ;  /* 0x0007400001b27983 */ /* 0x001ee20000300a00 */
[----:B------:R-:W-:-:S02]  /*4fa00*/  LOP3.LUT P4, RZ, R6, 0x4000000, RZ, 0xc0, !PT ;  /* 0x0400000006ff7812 */ /* 0x000fc4000788c0ff */
[----:B------:R-:W-:-:S11]  /*4fa10*/  PRMT R2, R149, 0x7770, RZ ;  /* 0x0000777095027816 */ /* 0x000fd600000000ff */
[----:B------:R0:W-:Y:S01]  /*4fa20*/  @P4 STG.E.U8 desc[UR32][R156.64], R2 ;  /* 0x000000029c004986 */ /* 0x0001e2000c101120 */
[----:B------:R-:W-:Y:S02]  /*4fa30*/  LOP3.LUT P4, RZ, R6, 0x2000000, RZ, 0xc0, !PT ;  /* 0x0200000006ff7812 */ /* 0x000fe4000788c0ff */
[----:B0-----:R-:W-:-:S11]  /*4fa40*/  PRMT R2, R149, 0x7771, RZ ;  /* 0x0000777195027816 */ /* 0x001fd600000000ff */
[----:B------:R2:W-:Y:S01]  /*4fa50*/  @P4 STG.E.U8 desc[UR32][R158.64], R2 ;  /* 0x000000029e004986 */ /* 0x0005e2000c101120 */
[----:B------:R-:W-:Y:S02]  /*4fa60*/  LOP3.LUT P4, RZ, R6, 0x1000000, RZ, 0xc0, !PT ;  /* 0x0100000006ff7812 */ /* 0x000fe4000788c0ff */
[C---:B------:R-:W-:Y:S02]  /*4fa70*/  LOP3.LUT P5, RZ, R9.reuse, 0x1, RZ, 0xc0, !PT ;  /* 0x0000000109ff7812 */ /* 0x040fe400078ac0ff */
[C---:B------:R-:W-:Y:S02]  /*4fa80*/  LOP3.LUT P6, RZ, R9.reuse, 0x2, RZ, 0xc0, !PT ;  /* 0x0000000209ff7812 */ /* 0x040fe400078cc0ff */
[C---:B------:R-:W-:Y:S02]  /*4fa90*/  LOP3.LUT P0, RZ, R9.reuse, 0x4, RZ, 0xc0, !PT ;  /* 0x0000000409ff7812 */ /* 0x040fe4000780c0ff */
[C---:B------:R-:W-:Y:S02]  /*4faa0*/  LOP3.LUT P1, RZ, R9.reuse, 0x8, RZ, 0xc0, !PT ;  /* 0x0000000809ff7812 */ /* 0x040fe4000782c0ff */
[----:B------:R-:W-:-:S02]  /*4fab0*/  LOP3.LUT P2, RZ, R9, 0x10, RZ, 0xc0, !PT ;  /* 0x0000001009ff7812 */ /* 0x000fc4000784c0ff */
[----:B------:R-:W-:Y:S02]  /*4fac0*/  LOP3.LUT P3, RZ, R9, 0x20, RZ, 0xc0, !PT ;  /* 0x0000002009ff7812 */ /* 0x000fe4000786c0ff */
[----:B--2---:R-:W-:-:S05]  /*4fad0*/  PRMT R2, R150, 0x7770, RZ ;  /* 0x0000777096027816 */ /* 0x004fca00000000ff */
[----:B------:R0:W-:Y:S01]  /*4fae0*/  @P4 STG.E.U8 desc[UR32][R160.64], R2 ;  /* 0x00000002a0004986 */ /* 0x0001e2000c101120 */
[----:B------:R-:W-:Y:S02]  /*4faf0*/  LOP3.LUT P4, RZ, R6, 0x800000, RZ, 0xc0, !PT ;  /* 0x0080000006ff7812 */ /* 0x000fe4000788c0ff */
[----:B0-----:R-:W-:-:S11]  /*4fb00*/  PRMT R2, R150, 0x7771, RZ ;  /* 0x0000777196027816 */ /* 0x001fd600000000ff */
        /* <DEDUP_REMOVED lines=8> */
[C---:B0-----:R-:W-:Y:S02]  /*4fb90*/  PRMT R2, R148.reuse, 0x7772, RZ ;  /* 0x0000777294027816 */ /* 0x041fe400000000ff */
[----:B------:R-:W-:-:S09]  /*4fba0*/  PRMT R148, R148, 0x7773, RZ ;  /* 0x0000777394947816 */ /* 0x000fd200000000ff */
[----:B----4-:R0:W-:Y:S04]  /*4fbb0*/  @P4 STG.E.U8 desc[UR32][R168.64], R2 ;  /* 0x00000002a8004986 */ /* 0x0101e8000c101120 */
[----:B------:R-:W-:Y:S01]  /*4fbc0*/  @P5 STG.E.U8 desc[UR32][R170.64], R148 ;  /* 0x00000094aa005986 */ /* 0x000fe2000c101120 */
[C---:B0-----:R-:W-:Y:S02]  /*4fbd0*/  PRMT R2, R149.reuse, 0x7772, RZ ;  /* 0x0000777295027816 */ /* 0x041fe400000000ff */
[----:B------:R-:W-:-:S03]  /*4fbe0*/  PRMT R149, R149, 0x7773, RZ ;  /* 0x0000777395957816 */ /* 0x000fc600000000ff */
[----:B------:R0:W-:Y:S04]  /*4fbf0*/  @P6 STG.E.U8 desc[UR32][R172.64], R2 ;  /* 0x00000002ac006986 */ /* 0x0001e8000c101120 */
[----:B------:R-:W-:Y:S01]  /*4fc00*/  @P0 STG.E.U8 desc[UR32][R174.64], R149 ;  /* 0x00000095ae000986 */ /* 0x000fe2000c101120 */
[C---:B0-----:R-:W-:Y:S02]  /*4fc10*/  PRMT R2, R150.reuse, 0x7772, RZ ;  /* 0x0000777296027816 */ /* 0x041fe400000000ff */
[----:B------:R-:W-:-:S03]  /*4fc20*/  PRMT R150, R150, 0x7773, RZ ;  /* 0x0000777396967816 */ /* 0x000fc600000000ff */
[----:B------:R0:W-:Y:S04]  /*4fc30*/  @P1 STG.E.U8 desc[UR32][R176.64], R2 ;  /* 0x00000002b0001986 */ /* 0x0001e8000c101120 */
[----:B---3--:R-:W-:Y:S01]  /*4fc40*/  @P2 STG.E.U8 desc[UR32][R178.64], R150 ;  /* 0x00000096b2002986 */ /* 0x008fe2000c101120 */
[----:B0-----:R-:W-:-:S05]  /*4fc50*/  PRMT R2, R151, 0x7772, RZ ;  /* 0x0000777297027816 */ /* 0x001fca00000000ff */
[----:B------:R0:W-:Y:S04]  /*4fc60*/  @P3 STG.E.U8 desc[UR32][R144.64], R2 ;  /* 0x0000000290003986 */ /* 0x0001e8000c101120 */
[----:B0-----:R-:W2:Y:S04]  /*4fc70*/  LDL.LU.64 R144, [R1+0x11b8] ;  /* 0x0011b80001907983 */ /* 0x001ea80000300a00 */
[----:B------:R-:W3:Y:S04]  /*4fc80*/  LDL.LU.64 R170, [R1+0x730] ;  /* 0x0007300001aa7983 */ /* 0x000ee80000300a00 */
[----:B------:R-:W4:Y:S01]  /*4fc90*/  LDL.LU.64 R172, [R1+0x728] ;  /* 0x0007280001ac7983 */ /* 0x000f220000300a00 */
[----:B------:R-:W-:-:S02]  /*4fca0*/  LOP3.LUT P0, RZ, R9, 0x40, RZ, 0xc0, !PT ;  /* 0x0000004009ff7812 */ /* 0x000fc4000780c0ff */
[C---:B------:R-:W-:Y:S01]  /*4fcb0*/  LOP3.LUT P1, RZ, R9.reuse, 0x80, RZ, 0xc0, !PT ;  /* 0x0000008009ff7812 */ /* 0x040fe2000782c0ff */
[----:B------:R-:W4:Y:S01]  /*4fcc0*/  LDL.LU.64 R174, [R1+0x718] ;  /* 0x0007180001ae7983 */ /* 0x000f220000300a00 */
[----:B------:R-:W-:Y:S02]  /*4fcd0*/  LOP3.LUT P2, RZ, R9, 0x100, RZ, 0xc0, !PT ;  /* 0x0000010009ff7812 */ /* 0x000fe4000784c0ff */
[----:B------:R-:W-:Y:S01]  /*4fce0*/  PRMT R151, R151, 0x7773, RZ ;  /* 0x0000777397977816 */ /* 0x000fe200000000ff */
        /* <DEDUP_REMOVED lines=15> */
[C---:B--2---:R-:W-:Y:S01]  /*4fde0*/  PRMT R2, R144.reuse, 0x7770, RZ ;  /* 0x0000777090027816 */ /* 0x044fe200000000ff */
[----:B---3--:R-:W-:Y:S04]  /*4fdf0*/  @P0 STG.E.U8 desc[UR32][R170.64], R151 ;  /* 0x00000097aa000986 */ /* 0x008fe8000c101120 */
[----:B----4-:R0:W-:Y:S02]  /*4fe00*/  @P1 STG.E.U8 desc[UR32][R172.64], R2 ;  /* 0x00000002ac001986 */ /* 0x0101e4000c101120 */
[----:B0-----:R-:W-:-:S05]  /*4fe10*/  PRMT R2, R144, 0x7771, RZ ;  /* 0x0000777190027816 */ /* 0x001fca00000000ff */
[----:B------:R0:W-:Y:S04]  /*4fe20*/  @P2 STG.E.U8 desc[UR32][R146.64], R2 ;  /* 0x0000000292002986 */ /* 0x0001e8000c101120 */
[----:B0-----:R-:W2:Y:S01]  /*4fe30*/  LDL.LU.64 R146, [R1+0x11b0] ;  /* 0x0011b00001927983 */ /* 0x001ea20000300a00 */
[----:B------:R-:W-:Y:S02]  /*4fe40*/  @P4 LOP3.LUT R6, R6, 0x4000, RZ, 0xfc, !PT ;  /* 0x0000400006064812 */ /* 0x000fe400078efcff */
[C---:B------:R-:W-:Y:S01]  /*4fe50*/  LOP3.LUT P4, RZ, R9.reuse, 0x8000, RZ, 0xc0, !PT ;  /* 0x0000800009ff7812 */ /* 0x040fe2000788c0ff */
[----:B------:R-:W3:Y:S01]  /*4fe60*/  LDL.LU.64 R168, [R1+0x6d0] ;  /* 0x0006d00001a87983 */ /* 0x000ee20000300a00 */
[----:B------:R-:W-:Y:S02]  /*4fe70*/  LOP3.LUT R6, R6, 0xffff7fff, RZ, 0xc0, !PT ;  /* 0xffff7fff06067812 */ /* 0x000fe400078ec0ff */
[----:B------:R-:W-:Y:S01]  /*4fe80*/  LOP3.LUT P3, RZ, R9, 0x200, RZ, 0xc0, !PT ;  /* 0x0000020009ff7812 */ /* 0x000fe2000786c0ff */
[----:B------:R-:W4:Y:S01]  /*4fe90*/  LDL.LU.64 R170, [R1+0x6c8] ;  /* 0x0006c80001aa7983 */ /* 0x000f220000300a00 */
[----:B------:R-:W-:-:S03]  /*4fea0*/  PRMT R2, R145, 0x7770, RZ ;  /* 0x0000777091027816 */ /* 0x000fc600000000ff */
[----:B------:R-:W4:Y:S04]  /*4feb0*/  LDL.LU.64 R172, [R1+0x6c0] ;  /* 0x0006c00001ac7983 */ /* 0x000f280000300a00 */
        /* <DEDUP_REMOVED lines=12> */
[----:B------:R0:W-:Y:S10]  /*4ff80*/  @P3 STG.E.U8 desc[UR32][R174.64], R2 ;  /* 0x00000002ae003986 */ /* 0x0001f4000c101120 */
[----:B------:R-:W-:-:S02]  /*4ff90*/  @P4 LOP3.LUT R6, R6, 0x80000, RZ, 0xfc, !PT ;  /* 0x0008000006064812 */ /* 0x000fc400078efcff */
[----:B------:R-:W-:Y:S01]  /*4ffa0*/  LOP3.LUT P4, RZ, R9, 0x400, RZ, 0xc0, !PT ;  /* 0x0000040009ff7812 */ /* 0x000fe2000788c0ff */
[----:B0-----:R-:W4:Y:S01]  /*4ffb0*/  LDL.LU.64 R174, [R1+0x6b8] ;  /* 0x0006b80001ae7983 */ /* 0x001f220000300a00 */
[----:B------:R-:W-:-:S11]  /*4ffc0*/  PRMT R2, R145, 0x7771, RZ ;  /* 0x0000777191027816 */ /* 0x000fd600000000ff */
[----:B------:R0:W-:Y:S01]  /*4ffd0*/  @P4 STG.E.U8 desc[UR32][R176.64], R2 ;  /* 0x00000002b0004986 */ /* 0x0001e2000c101120 */
[----:B------:R-:W-:-:S03]  /*4ffe0*/  LOP3.LUT P4, RZ, R6, 0x80000, RZ, 0xc0, !PT ;  /* 0x0008000006ff7812 */ /* 0x000fc6000788c0ff */
[----:B0-----:R-:W4:Y:S01]  /*4fff0*/  LDL.LU.64 R176, [R1+0x6b0] ;  /* 0x0006b00001b07983 */ /* 0x001f220000300a00 */
[----:B--2---:R-:W-:-:S09]  /*50000*/  PRMT R2, R146, 0x7770, RZ ;  /* 0x0000777092027816 */ /* 0x004fd200000000ff */
[----:B------:R0:W-:Y:S01]  /*50010*/  @P4 STG.E.U8 desc[UR32][R178.64], R2 ;  /* 0x00000002b2004986 */ /* 0x0001e2000c101120 */
[----:B------:R-:W-:Y:S02]  /*50020*/  LOP3.LUT P4, RZ, R6, 0x40000, RZ, 0xc0, !PT ;  /* 0x0004000006ff7812 */ /* 0x000fe4000788c0ff */
[----:B0-----:R-:W-:Y:S01]  /*50030*/  PRMT R2, R146, 0x7771, RZ ;  /* 0x0000777192027816 */ /* 0x001fe200000000ff */
[----:B------:R-:W2:Y:S10]  /*50040*/  LDL.LU.64 R178, [R1+0x6a8] ;  /* 0x0006a80001b27983 */ /* 0x000eb40000300a00 */
[----:B------:R0:W-:Y:S01]  /*50050*/  @P4 STG.E.U8 desc[UR32][R158.64], R2 ;  /* 0x000000029e004986 */ /* 0x0001e2000c101120 */
[----:B------:R-:W-:-:S02]  /*50060*/  LOP3.LUT P4, RZ, R6, 0x20000, RZ, 0xc0, !PT ;  /* 0x0002000006ff7812 */ /* 0x000fc4000788c0ff */
        /* <DEDUP_REMOVED lines=9> */
[----:B------:R-:W-:-:S11]  /*50100*/  PRMT R144, R144, 0x7773, RZ ;  /* 0x0000777390907816 */ /* 0x000fd600000000ff */
[----:B------:R-:W-:Y:S01]  /*50110*/  @P4 STG.E.U8 desc[UR32][R166.64], R144 ;  /* 0x00000090a6004986 */ /* 0x000fe2000c101120 */
[----:B------:R-:W-:Y:S02]  /*50120*/  LOP3.LUT P4, RZ, R6, 0x2000, RZ, 0xc0, !PT ;  /* 0x0000200006ff7812 */ /* 0x000fe4000788c0ff */
[----:B0-----:R-:W-:-:S11]  /*50130*/  PRMT R2, R145, 0x7772, RZ ;  /* 0x0000777291027816 */ /* 0x001fd600000000ff */
[----:B------:R0:W-:Y:S04]  /*50140*/  @P4 STG.E.U8 desc[UR32][R140.64], R2 ;  /* 0x000000028c004986 */ /* 0x0001e8000c101120 */
[----:B0-----:R-:W2:Y:S01]  /*50150*/  LDL.LU.64 R140, [R1+0x11a8] ;  /* 0x0011a800018c7983 */ /* 0x001ea20000300a00 */
[----:B------:R-:W-:Y:S02]  /*50160*/  LOP3.LUT P4, RZ, R6, 0x1000, RZ, 0xc0, !PT ;  /* 0x0000100006ff7812 */ /* 0x000fe4000788c0ff */
[C---:B------:R-:W-:Y:S02]  /*50170*/  LOP3.LUT P5, RZ, R9.reuse, 0x80000, RZ, 0xc0, !PT ;  /* 0x0008000009ff7812 */ /* 0x040fe400078ac0ff */
[C---:B------:R-:W-:Y:S02]  /*50180*/  LOP3.LUT P6, RZ, R9.reuse, 0x100000, RZ, 0xc0, !PT ;  /* 0x0010000009ff7812 */ /* 0x040fe400078cc0ff */
[----:B------:R-:W-:-:S02]  /*50190*/  LOP3.LUT P0, RZ, R9, 0x200000, RZ, 0xc0, !PT ;  /* 0x0020000009ff7812 */ /* 0x000fc4000780c0ff */
[----:B------:R-:W-:Y:S02]  /*501a0*/  PRMT R145, R145, 0x7773, RZ ;  /* 0x0000777391917816 */ /* 0x000fe400000000ff */
[C---:B------:R-:W-:Y:S02]  /*501b0*/  PRMT R2, R146.reuse, 0x7772, RZ ;  /* 0x0000777292027816 */ /* 0x040fe400000000ff */
[C---:B------:R-:W-:Y:S01]  /*501c0*/  LOP3.LUT P1, RZ, R9.reuse, 0x400000, RZ, 0xc0, !PT ;  /* 0x0040000009ff7812 */ /* 0x040fe2000782c0ff */
[----:B---3--:R-:W-:Y:S01]  /*501d0*/  @P4 STG.E.U8 desc[UR32][R168.64], R145 ;  /* 0x00000091a8004986 */ /* 0x008fe2000c101120 */
[C---:B------:R-:W-:Y:S02]  /*501e0*/  LOP3.LUT P2, RZ, R9.reuse, 0x800000, RZ, 0xc0, !PT ;  /* 0x0080000009ff7812 */ /* 0x040fe4000784c0ff */
[----:B------:R-:W-:Y:S01]  /*501f0*/  PRMT R146, R146, 0x7773, RZ ;  /* 0x0000777392927816 */ /* 0x000fe200000000ff */
[----:B----4-:R0:W-:Y:S01]  /*50200*/  @P5 STG.E.U8 desc[UR32][R170.64], R2 ;  /* 0x00000002aa005986 */ /* 0x0101e2000c101120 */
[----:B------:R-:W-:-:S03]  /*50210*/  LOP3.LUT P3, RZ, R9, 0x1000000, RZ, 0xc0, !PT ;  /* 0x0100000009ff7812 */ /* 0x000fc6000786c0ff */
[----:B------:R-:W-:Y:S01]  /*50220*/  @P6 STG.E.U8 desc[UR32][R172.64], R146 ;  /* 0x00000092ac006986 */ /* 0x000fe2000c101120 */
[C---:B0-----:R-:W-:Y:S02]  /*50230*/  PRMT R2, R147.reuse, 0x7772, RZ ;  /* 0x0000777293027816 */ /* 0x041fe400000000ff */
[----:B------:R-:W-:-:S03]  /*50240*/  PRMT R147, R147, 0x7773, RZ ;  /* 0x0000777393937816 */ /* 0x000fc600000000ff */
[----:B------:R2:W-:Y:S04]  /*50250*/  @P0 STG.E.U8 desc[UR32][R174.64], R2 ;  /* 0x00000002ae000986 */ /* 0x0005e8000c101120 */
[----:B------:R-:W-:Y:S01]  /*50260*/  @P1 STG.E.U8 desc[UR32][R176.64], R147 ;  /* 0x00000093b0001986 */ /* 0x000fe2000c101120 */
[----:B--2---:R-:W-:-:S05]  /*50270*/  PRMT R2, R140, 0x7770, RZ ;  /* 0x000077708c027816 */ /* 0x004fca00000000ff */
[----:B------:R0:W-:Y:S02]  /*50280*/  @P2 STG.E.U8 desc[UR32][R178.64], R2 ;  /* 0x00000002b2002986 */ /* 0x0001e4000c101120 */
[----:B0-----:R-:W-:-:S05]  /*50290*/  PRMT R2, R140, 0x7771, RZ ;  /* 0x000077718c027816 */ /* 0x001fca00000000ff */
[----:B------:R0:W-:Y:S04]  /*502a0*/  @P3 STG.E.U8 desc[UR32][R142.64], R2 ;  /* 0x000000028e003986 */ /* 0x0001e8000c101120 */
[----:B0-----:R-:W2:Y:S04]  /*502b0*/  LDL.LU.64 R142, [R1+0x11a0] ;  /* 0x0011a000018e7983 */ /* 0x001ea80000300a00 */
[----:B------:R-:W3:Y:S04]  /*502c0*/  LDL.LU.64 R166, [R1+0x698] ;  /* 0x0006980001a67983 */ /* 0x000ee80000300a00 */
[----:B------:R-:W4:Y:S04]  /*502d0*/  LDL.LU.64 R168, [R1+0x690] ;  /* 0x0006900001a87983 */ /* 0x000f280000300a00 */
[----:B------:R-:W2:Y:S04]  /*502e0*/  LDL.LU.64 R170, [R1+0x688] ;  /* 0x0006880001aa7983 */ /* 0x000ea80000300a00 */
[----:B------:R-:W2:Y:S04]  /*502f0*/  LDL.LU.64 R172, [R1+0x680] ;  /* 0x0006800001ac7983 */ /* 0x000ea80000300a00 */
[----:B------:R-:W2:Y:S04]  /*50300*/  LDL.LU.64 R174, [R1+0x678] ;  /* 0x0006780001ae7983 */ /* 0x000ea80000300a00 */
[----:B------:R-:W2:Y:S04]  /*50310*/  LDL.LU.64 R176, [R1+0x670] ;  /* 0x0006700001b07983 */ /* 0x000ea80000300a00 */
[----:B------:R-:W2:Y:S04]  /*50320*/  LDL.LU.64 R178, [R1+0x668] ;  /* 0x0006680001b27983 */ /* 0x000ea80000300a00 */
[----:B------:R-:W2:Y:S04]  /*50330*/  LDL.LU.64 R160, [R1+0x660] ;  /* 0x0006600001a07983 */ /* 0x000ea80000300a00 */
[----:B------:R-:W2:Y:S01]  /*50340*/  LDL.LU.64 R162, [R1+0x658] ;  /* 0x0006580001a27983 */ /* 0x000ea20000300a00 */
[----:B------:R-:W-:-:S03]  /*50350*/  LOP3.LUT P0, RZ, R9, 0x2000000, RZ, 0xc0, !PT ;  /* 0x0200000009ff7812 */ /* 0x000fc6000780c0ff */
[----:B------:R-:W2:Y:S01]  /*50360*/  LDL.LU.64 R164, [R1+0x648] ;  /* 0x0006480001a47983 */ /* 0x000ea20000300a00 */
        /* <DEDUP_REMOVED lines=19> */
[C---:B------:R-:W-:Y:S01]  /*504a0*/  LOP3.LUT P4, RZ, R9.reuse, 0x80000000, RZ, 0xc0, !PT ;  /* 0x8000000009ff7812 */ /* 0x040fe2000788c0ff */
[----:B---3--:R0:W-:Y:S04]  /*504b0*/  @P0 STG.E.U8 desc[UR32][R166.64], R2 ;  /* 0x00000002a6000986 */ /* 0x0081e8000c101120 */
[----:B0-----:R-:W3:Y:S01]  /*504c0*/  LDL.LU.64 R166, [R1+0x640] ;  /* 0x0006400001a67983 */ /* 0x001ee20000300a00 */
[----:B------:R-:W-:Y:S02]  /*504d0*/  LOP3.LUT R6, R6, 0xfffffbff, RZ, 0xc0, !PT ;  /* 0xfffffbff06067812 */ /* 0x000fe400078ec0ff */
[----:B------:R-:W-:-:S05]  /*504e0*/  LOP3.LUT P1, RZ, R9, 0x4000000, RZ, 0xc0, !PT ;  /* 0x0400000009ff7812 */ /* 0x000fca000782c0ff */
[----:B------:R-:W-:Y:S02]  /*504f0*/  @P4 LOP3.LUT R6, R6, 0x400, RZ, 0xfc, !PT ;  /* 0x0000040006064812 */ /* 0x000fe400078efcff */
[C---:B------:R-:W-:Y:S02]  /*50500*/  LOP3.LUT P4, RZ, R9.reuse, 0x40000000, RZ, 0xc0, !PT ;  /* 0x4000000009ff7812 */ /* 0x040fe4000788c0ff */
[----:B------:R-:W-:Y:S02]  /*50510*/  LOP3.LUT P2, RZ, R9, 0x8000000, RZ, 0xc0, !PT ;  /* 0x0800000009ff7812 */ /* 0x000fe4000784c0ff */
[----:B------:R-:W-:Y:S02]  /*50520*/  PRMT R2, R141, 0x7771, RZ ;  /* 0x000077718d027816 */ /* 0x000fe400000000ff */
[----:B------:R-:W-:Y:S02]  /*50530*/  LOP3.LUT P3, RZ, R9, 0x10000000, RZ, 0xc0, !PT ;  /* 0x1000000009ff7812 */ /* 0x000fe4000786c0ff */
[----:B------:R-:W-:Y:S01]  /*50540*/  LOP3.LUT R6, R6, 0xfffff7ff, RZ, 0xc0, !PT ;  /* 0xfffff7ff06067812 */ /* 0x000fe200078ec0ff */
[----:B----4-:R2:W-:Y:S04]  /*50550*/  @P1 STG.E.U8 desc[UR32][R168.64], R2 ;  /* 0x00000002a8001986 */ /* 0x0105e8000c101120 */
[----:B------:R-:W-:-:S02]  /*50560*/  @P4 LOP3.LUT R6, R6, 0x800, RZ, 0xfc, !PT ;  /* 0x0000080006064812 */ /* 0x000fc400078efcff */
[----:B------:R-:W-:Y:S02]  /*50570*/  LOP3.LUT P4, RZ, R9, 0x20000000, RZ, 0xc0, !PT ;  /* 0x2000000009ff7812 */ /* 0x000fe4000788c0ff */
[C---:B--2---:R-:W-:Y:S01]  /*50580*/  PRMT R2, R142.reuse, 0x7770, RZ ;  /* 0x000077708e027816 */ /* 0x044fe200000000ff */
[----:B------:R-:W2:Y:S04]  /*50590*/  LDL.LU.64 R168, [R1+0x630] ;  /* 0x0006300001a87983 */ /* 0x000ea80000300a00 */
[----:B------:R0:W-:Y:S02]  /*505a0*/  @P2 STG.E.U8 desc[UR32][R170.64], R2 ;  /* 0x00000002aa002986 */ /* 0x0001e4000c101120 */
[----:B0-----:R-:W-:Y:S02]  /*505b0*/  PRMT R2, R142, 0x7771, RZ ;  /* 0x000077718e027816 */ /* 0x001fe400000000ff */
[----:B------:R-:W4:Y:S04]  /*505c0*/  LDL.LU.64 R170, [R1+0x628] ;  /* 0x0006280001aa7983 */ /* 0x000f280000300a00 */
[----:B------:R0:W-:Y:S02]  /*505d0*/  @P3 STG.E.U8 desc[UR32][R172.64], R2 ;  /* 0x00000002ac003986 */ /* 0x0001e4000c101120 */
[----:B0-----:R-:W-:-:S02]  /*505e0*/  PRMT R2, R143, 0x7770, RZ ;  /* 0x000077708f027816 */ /* 0x001fc400000000ff */
[----:B------:R-:W4:Y:S04]  /*505f0*/  LDL.LU.64 R172, [R1+0x620] ;  /* 0x0006200001ac7983 */ /* 0x000f280000300a00 */
[----:B------:R0:W-:Y:S01]  /*50600*/  @P4 STG.E.U8 desc[UR32][R174.64], R2 ;  /* 0x00000002ae004986 */ /* 0x0001e2000c101120 */
[C---:B------:R-:W-:Y:S02]  /*50610*/  LOP3.LUT P4, RZ, R6.reuse, 0x800, RZ, 0xc0, !PT ;  /* 0x0000080006ff7812 */ /* 0x040fe4000788c0ff */
[----:B0-----:R-:W-:Y:S01]  /*50620*/  PRMT R2, R143, 0x7771, RZ ;  /* 0x000077718f027816 */ /* 0x001fe200000000ff */
[----:B------:R-:W4:Y:S10]  /*50630*/  LDL.LU.64 R174, [R1+0x618] ;  /* 0x0006180001ae7983 */ /* 0x000f340000300a00 */
[----:B------:R0:W-:Y:S01]  /*50640*/  @P4 STG.E.U8 desc[UR32][R176.64], R2 ;  /* 0x00000002b0004986 */ /* 0x0001e2000c101120 */
[----:B------:R-:W-:-:S02]  /*50650*/  LOP3.LUT P4, RZ, R6, 0x400, RZ, 0xc0, !PT ;  /* 0x0000040006ff7812 */ /* 0x000fc4000788c0ff */
[----:B0-----:R-:W-:Y:S01]  /*50660*/  PRMT R2, R140, 0x7772, RZ ;  /* 0x000077728c027816 */ /* 0x001fe200000000ff */
[----:B------:R-:W4:Y:S10]  /*50670*/  LDL.LU.64 R176, [R1+0x610] ;  /* 0x0006100001b07983 */ /* 0x000f340000300a00 */
[----:B------:R0:W-:Y:S01]  /*50680*/  @P4 STG.E.U8 desc[UR32][R178.64], R2 ;  /* 0x00000002b2004986 */ /* 0x0001e2000c101120 */
[----:B------:R-:W-:-:S02]  /*50690*/  LOP3.LUT P4, RZ, R6, 0x200, RZ, 0xc0, !PT ;  /* 0x0000020006ff7812 */ /* 0x000fc4000788c0ff */
[----:B------:R-:W-:Y:S02]  /*506a0*/  PRMT R140, R140, 0x7773, RZ ;  /* 0x000077738c8c7816 */ /* 0x000fe400000000ff */
[----:B0-----:R-:W-:Y:S01]  /*506b0*/  PRMT R2, R141, 0x7772, RZ ;  /* 0x000077728d027816 */ /* 0x001fe200000000ff */
[----:B------:R-:W4:Y:S08]  /*506c0*/  LDL.LU.64 R178, [R1+0x608] ;  /* 0x0006080001b27983 */ /* 0x000f300000300a00 */
[----:B------:R-:W-:Y:S01]  /*506d0*/  @P4 STG.E.U8 desc[UR32][R160.64], R140 ;  /* 0x0000008ca0004986 */ /* 0x000fe2000c101120 */
[----:B------:R-:W-:-:S02]  /*506e0*/  LOP3.LUT P4, RZ, R6, 0x100, RZ, 0xc0, !PT ;  /* 0x0000010006ff7812 */ /* 0x000fc4000788c0ff */
[----:B------:R-:W-:-:S11]  /*506f0*/  PRMT R141, R141, 0x7773, RZ ;  /* 0x000077738d8d7816 */ /* 0x000fd600000000ff */
[----:B------:R0:W-:Y:S01]  /*50700*/  @P4 STG.E.U8 desc[UR32][R162.64], R2 ;  /* 0x00000002a2004986 */ /* 0x0001e2000c101120 */
[----:B------:R-:W-:-:S13]  /*50710*/  LOP3.LUT P4, RZ, R6, 0x80, RZ, 0xc0, !PT ;  /* 0x0000008006ff7812 */ /* 0x000fda000788c0ff */
[----:B------:R1:W-:Y:S01]  /*50720*/  @P4 STG.E.U8 desc[UR32][R136.64], R141 ;  /* 0x0000008d88004986 */ /* 0x0003e2000c101120 */
[----:B------:R-:W-:Y:S02]  /*50730*/  LOP3.LUT P4, RZ, R6, 0x40, RZ, 0xc0, !PT ;  /* 0x0000004006ff7812 */ /* 0x000fe4000788c0ff */
[----:B0-----:R-:W-:Y:S01]  /*50740*/  PRMT R2, R142, 0x7772, RZ ;  /* 0x000077728e027816 */ /* 0x001fe200000000ff */
[----:B-1----:R-:W4:Y:S10]  /*50750*/  LDL.LU.64 R136, [R1+0x1198] ;  /* 0x0011980001887983 */ /* 0x002f340000300a00 */
[----:B------:R0:W-:Y:S01]  /*50760*/  @P4 STG.E.U8 desc[UR32][R164.64], R2 ;  /* 0x00000002a4004986 */ /* 0x0001e2000c101120 */
[----:B------:R-:W-:-:S02]  /*50770*/  LOP3.LUT P4, RZ, R6, 0x20, RZ, 0xc0, !PT ;  /* 0x0000002006ff7812 */ /* 0x000fc4000788c0ff */
[----:B------:R-:W-:Y:S02]  /*50780*/  PRMT R142, R142, 0x7773, RZ ;  /* 0x000077738e8e7816 */ /* 0x000fe400000000ff */
[----:B0-----:R-:W-:-:S09]  /*50790*/  PRMT R2, R143, 0x7772, RZ ;  /* 0x000077728f027816 */ /* 0x001fd200000000ff */
[----:B---3--:R-:W-:Y:S01]  /*507a0*/  @P4 STG.E.U8 desc[UR32][R166.64], R142 ;  /* 0x0000008ea6004986 */ /* 0x008fe2000c101120 */
[----:B------:R-:W-:-:S13]  /*507b0*/  LOP3.LUT P4, RZ, R6, 0x10, RZ, 0xc0, !PT ;  /* 0x0000001006ff7812 */ /* 0x000fda000788c0ff */
[----:B------:R0:W-:Y:S04]  /*507c0*/  @P4 STG.E.U8 desc[UR32][R138.64], R2 ;  /* 0x000000028a004986 */ /* 0x0001e8000c101120 */
[----:B0-----:R-:W3:Y:S01]  /*507d0*/  LDL.LU.64 R138, [R1+0x1190] ;  /* 0x00119000018a7983 */ /* 0x001ee20000300a00 */
[C---:B------:R-:W-:Y:S02]  /*507e0*/  LOP3.LUT P5, RZ, R3.reuse, 0x40, RZ, 0xc0, !PT ;  /* 0x0000004003ff7812 */ /* 0x040fe400078ac0ff */
[C---:B------:R-:W-:Y:S01]  /*507f0*/  LOP3.LUT P6, RZ, R3.reuse, 0x80, RZ, 0xc0, !PT ;  /* 0x0000008003ff7812 */ /* 0x040fe200078cc0ff */
[----:B------:R-:W3:Y:S01]  /*50800*/  LDL.LU.64 R166, [R1+0x600] ;  /* 0x0006000001a67983 */ /* 0x000ee20000300a00 */
[----:B------:R-:W-:Y:S02]  /*50810*/  LOP3.LUT P0, RZ, R3, 0x100, RZ, 0xc0, !PT ;  /* 0x0000010003ff7812 */ /* 0x000fe4000780c0ff */
[----:B------:R-:W-:-:S02]  /*50820*/  PRMT R143, R143, 0x7773, RZ ;  /* 0x000077738f8f7816 */ /* 0x000fc400000000ff */
[----:B------:R-:W-:-:S05]  /*50830*/  LOP3.LUT P1, RZ, R3, 0x200, RZ, 0xc0, !PT ;  /* 0x0000020003ff7812 */ /* 0x000fca000782c0ff */
[----:B--2---:R0:W-:Y:S04]  /*50840*/  @P5 STG.E.U8 desc[UR32][R168.64], R143 ;  /* 0x0000008fa8005986 */ /* 0x0041e8000c101120 */
[----:B0-----:R-:W2:Y:S01]  /*50850*/  LDL.LU.64 R168, [R1+0x5f8] ;  /* 0x0005f80001a87983 */ /* 0x001ea20000300a00 */
[C---:B------:R-:W-:Y:S02]  /*50860*/  LOP3.LUT P2, RZ, R3.reuse, 0x400, RZ, 0xc0, !PT ;  /* 0x0000040003ff7812 */ /* 0x040fe4000784c0ff */
[----:B------:R-:W-:Y:S02]  /*50870*/  LOP3.LUT P3, RZ, R3, 0x800, RZ, 0xc0, !PT ;  /* 0x0000080003ff7812 */ /* 0x000fe4000786c0ff */
[----:B----4-:R-:W-:-:S05]  /*50880*/  PRMT R2, R136, 0x7770, RZ ;  /* 0x0000777088027816 */ /* 0x010fca00000000ff */
[----:B------:R0:W-:Y:S02]  /*50890*/  @P6 STG.E.U8 desc[UR32][R170.64], R2 ;  /* 0x00000002aa006986 */ /* 0x0001e4000c101120 */
[----:B0-----:R-:W-:Y:S02]  /*508a0*/  PRMT R2, R136, 0x7771, RZ ;  /* 0x0000777188027816 */ /* 0x001fe400000000ff */
[----:B------:R-:W4:Y:S04]  /*508b0*/  LDL.LU.64 R170, [R1+0x5f0] ;  /* 0x0005f00001aa7983 */ /* 0x000f280000300a00 */
[----:B------:R0:W-:Y:S02]  /*508c0*/  @P0 STG.E.U8 desc[UR32][R172.64], R2 ;  /* 0x00000002ac000986 */ /* 0x0001e4000c101120 */
[----:B0-----:R-:W-:-:S02]  /*508d0*/  PRMT R2, R137, 0x7770, RZ ;  /* 0x0000777089027816 */ /* 0x001fc400000000ff */
[----:B------:R-:W4:Y:S04]  /*508e0*/  LDL.LU.64 R172, [R1+0x5e8] ;  /* 0x0005e80001ac7983 */ /* 0x000f280000300a00 */
[----:B------:R0:W-:Y:S04]  /*508f0*/  @P1 STG.E.U8 desc[UR32][R174.64], R2 ;  /* 0x00000002ae001986 */ /* 0x0001e8000c101120 */
[----:B0-----:R-:W4:Y:S01]  /*50900*/  LDL.LU.64 R174, [R1+0x5e0] ;  /* 0x0005e00001ae7983 */ /* 0x001f220000300a00 */
[----:B------:R-:W-:-:S05]  /*50910*/  PRMT R2, R137, 0x7771, RZ ;  /* 0x0000777189027816 */ /* 0x000fca00000000ff */
[----:B------:R0:W-:Y:S04]  /*50920*/  @P2 STG.E.U8 desc[UR32][R176.64], R2 ;  /* 0x00000002b0002986 */ /* 0x0001e8000c101120 */
[----:B0-----:R-:W4:Y:S01]  /*50930*/  LDL.LU.64 R176, [R1+0x5d8] ;  /* 0x0005d80001b07983 */ /* 0x001f220000300a00 */
[----:B---3--:R-:W-:-:S05]  /*50940*/  PRMT R2, R138, 0x7770, RZ ;  /* 0x000077708a027816 */ /* 0x008fca00000000ff */
[----:B------:R0:W-:Y:S04]  /*50950*/  @P3 STG.E.U8 desc[UR32][R178.64], R2 ;  /* 0x00000002b2003986 */ /* 0x0001e8000c101120 */
[----:B0-----:R-:W3:Y:S04]  /*50960*/  LDL.LU.64 R178, [R1+0x5d0] ;  /* 0x0005d00001b27983 */ /* 0x001ee80000300a00 */
[----:B------:R-:W3:Y:S04]  /*50970*/  LDL.LU.64 R160, [R1+0x5c0] ;  /* 0x0005c00001a07983 */ /* 0x000ee80000300a00 */
[----:B------:R-:W3:Y:S01]  /*50980*/  LDL.LU.64 R162, [R1+0x5b8] ;  /* 0x0005b80001a27983 */ /* 0x000ee20000300a00 */
[----:B------:R-:W-:-:S02]  /*50990*/  LOP3.LUT P4, RZ, R3, 0x1000000, RZ, 0xc0, !PT ;  /* 0x0100000003ff7812 */ /* 0x000fc4000788c0ff */
[----:B------:R-:W-:Y:S01]  /*509a0*/  LOP3.LUT R7, R7, 0xefffffff, RZ, 0xc0, !PT ;  /* 0xefffffff07077812 */ /* 0x000fe200078ec0ff */
[----:B------:R-:W3:Y:S10]  /*509b0*/  LDL.LU.64 R164, [R1+0x5a8] ;  /* 0x0005a80001a47983 */ /* 0x000ef40000300a00 */
        /* <DEDUP_REMOVED lines=22> */
[C---:B------:R-:W-:Y:S01]  /*50b20*/  LOP3.LUT P4, RZ, R3.reuse, 0x20000, RZ, 0xc0, !PT ;  /* 0x0002000003ff7812 */ /* 0x040fe2000788c0ff */
[----:B------:R0:W-:Y:S01]  /*50b30*/  @P0 STG.E.U8 desc[UR32][R166.64], R2 ;  /* 0x00000002a6000986 */ /* 0x0001e2000c101120 */
[C---:B------:R-:W-:Y:S02]  /*50b40*/  LOP3.LUT P2, RZ, R3.reuse, 0x4000, RZ, 0xc0, !PT ;  /* 0x0000400003ff7812 */ /* 0x040fe4000784c0ff */
[----:B------:R-:W-:Y:S02]  /*50b50*/  LOP3.LUT R6, R6, 0xfffffff7, RZ, 0xc0, !PT ;  /* 0xfffffff706067812 */ /* 0x000fe400078ec0ff */
[----:B------:R-:W-:Y:S02]  /*50b60*/  LOP3.LUT P3, RZ, R3, 0x8000, RZ, 0xc0, !PT ;  /* 0x0000800003ff7812 */ /* 0x000fe4000786c0ff */
[----:B0-----:R-:W-:Y:S01]  /*50b70*/  PRMT R2, R139, 0x7770, RZ ;  /* 0x000077708b027816 */ /* 0x001fe200000000ff */
[----:B------:R-:W3:Y:S04]  /*50b80*/  LDL.LU.64 R166, [R1+0x5a0] ;  /* 0x0005a00001a67983 */ /* 0x000ee80000300a00 */
[----:B------:R-:W-:-:S02]  /*50b90*/  @P4 LOP3.LUT R6, R6, 0x8, RZ, 0xfc, !PT ;  /* 0x0000000806064812 */ /* 0x000fc400078efcff */
[----:B------:R-:W-:Y:S01]  /*50ba0*/  LOP3.LUT P4, RZ, R3, 0x10000, RZ, 0xc0, !PT ;  /* 0x0001000003ff7812 */ /* 0x000fe2000788c0ff */
[----:B--2---:R0:W-:Y:S02]  /*50bb0*/  @P1 STG.E.U8 desc[UR32][R168.64], R2 ;  /* 0x00000002a8001986 */ /* 0x0041e4000c101120 */
[----:B0-----:R-:W-:Y:S02]  /*50bc0*/  PRMT R2, R139, 0x7771, RZ ;  /* 0x000077718b027816 */ /* 0x001fe400000000ff */
[----:B------:R-:W2:Y:S04]  /*50bd0*/  LDL.LU.64 R168, [R1+0x598] ;  /* 0x0005980001a87983 */ /* 0x000ea80000300a00 */
[----:B----4-:R0:W-:Y:S02]  /*50be0*/  @P2 STG.E.U8 desc[UR32][R170.64], R2 ;  /* 0x00000002aa002986 */ /* 0x0101e4000c101120 */
[----:B0-----:R-:W-:-:S02]  /*50bf0*/  PRMT R2, R136, 0x7772, RZ ;  /* 0x0000777288027816 */ /* 0x001fc400000000ff */
[----:B------:R-:W4:Y:S01]  /*50c00*/  LDL.LU.64 R170, [R1+0x590] ;  /* 0x0005900001aa7983 */ /* 0x000f220000300a00 */
[----:B------:R-:W-:-:S03]  /*50c10*/  PRMT R136, R136, 0x7773, RZ ;  /* 0x0000777388887816 */ /* 0x000fc600000000ff */
[----:B------:R0:W-:Y:S04]  /*50c20*/  @P3 STG.E.U8 desc[UR32][R172.64], R2 ;  /* 0x00000002ac003986 */ /* 0x0001e8000c101120 */
[----:B------:R1:W-:Y:S01]  /*50c30*/  @P4 STG.E.U8 desc[UR32][R174.64], R136 ;  /* 0x00000088ae004986 */ /* 0x0003e2000c101120 */
[----:B------:R-:W-:Y:S02]  /*50c40*/  LOP3.LUT P4, RZ, R6, 0x8, RZ, 0xc0, !PT ;  /* 0x0000000806ff7812 */ /* 0x000fe4000788c0ff */
[C---:B0-----:R-:W-:Y:S01]  /*50c50*/  PRMT R2, R137.reuse, 0x7772, RZ ;  /* 0x0000777289027816 */ /* 0x041fe200000000ff */
[----:B------:R-:W4:Y:S01]  /*50c60*/  LDL.LU.64 R172, [R1+0x588] ;  /* 0x0005880001ac7983 */ /* 0x000f220000300a00 */
[----:B------:R-:W-:-:S03]  /*50c70*/  PRMT R137, R137, 0x7773, RZ ;  /* 0x0000777389897816 */ /* 0x000fc600000000ff */
[----:B-1----:R-:W4:Y:S06]  /*50c80*/  LDL.LU.64 R174, [R1+0x580] ;  /* 0x0005800001ae7983 */ /* 0x002f2c0000300a00 */
[----:B------:R0:W-:Y:S01]  /*50c90*/  @P4 STG.E.U8 desc[UR32][R176.64], R2 ;  /* 0x00000002b0004986 */ /* 0x0001e2000c101120 */
[----:B------:R-:W-:Y:S02]  /*50ca0*/  LOP3.LUT P4, RZ, R6, 0x4, RZ, 0xc0, !PT ;  /* 0x0000000406ff7812 */ /* 0x000fe4000788c0ff */
[C---:B0-----:R-:W-:Y:S01]  /*50cb0*/  PRMT R2, R138.reuse, 0x7772, RZ ;  /* 0x000077728a027816 */ /* 0x041fe200000000ff */
[----:B------:R-:W4:Y:S01]  /*50cc0*/  LDL.LU.64 R176, [R1+0x578] ;  /* 0x0005780001b07983 */ /* 0x000f220000300a00 */
[----:B------:R-:W-:-:S09]  /*50cd0*/  PRMT R138, R138, 0x7773, RZ ;  /* 0x000077738a8a7816 */ /* 0x000fd200000000ff */
[----:B---3--:R0:W-:Y:S01]  /*50ce0*/  @P4 STG.E.U8 desc[UR32][R178.64], R137 ;  /* 0x00000089b2004986 */ /* 0x0081e2000c101120 */
[----:B------:R-:W-:-:S03]  /*50cf0*/  LOP3.LUT P4, RZ, R6, 0x2, RZ, 0xc0, !PT ;  /* 0x0000000206ff7812 */ /* 0x000fc6000788c0ff */
[----:B0-----:R-:W3:Y:S10]  /*50d00*/  LDL.LU.64 R178, [R1+0x570] ;  /* 0x0005700001b27983 */ /* 0x001ef40000300a00 */
[----:B------:R0:W-:Y:S01]  /*50d10*/  @P4 STG.E.U8 desc[UR32][R132.64], R2 ;  /* 0x0000000284004986 */ /* 0x0001e2000c101120 */
[----:B------:R-:W-:-:S03]  /*50d20*/  LOP3.LUT P4, RZ, R6, 0x1, RZ, 0xc0, !PT ;  /* 0x0000000106ff7812 */ /* 0x000fc6000788c0ff */
[----:B0-----:R-:W2:Y:S10]  /*50d30*/  LDL.LU.64 R132, [R1+0x1188] ;  /* 0x0011880001847983 */ /* 0x001eb40000300a00 */
[----:B------:R-:W-:Y:S01]  /*50d40*/  @P4 STG.E.U8 desc[UR32][R160.64], R138 ;  /* 0x0000008aa0004986 */ /* 0x000fe2000c101120 */
[----:B------:R-:W-:-:S02]  /*50d50*/  LOP3.LUT P4, RZ, R7, 0x80000000, RZ, 0xc0, !PT ;  /* 0x8000000007ff7812 */ /* 0x000fc4000788c0ff */
[C---:B------:R-:W-:Y:S02]  /*50d60*/  PRMT R2, R139.reuse, 0x7772, RZ ;  /* 0x000077728b027816 */ /* 0x040fe400000000ff */
[----:B------:R-:W-:-:S09]  /*50d70*/  PRMT R139, R139, 0x7773, RZ ;  /* 0x000077738b8b7816 */ /* 0x000fd200000000ff */
[----:B------:R-:W-:Y:S01]  /*50d80*/  @P4 STG.E.U8 desc[UR32][R162.64], R2 ;  /* 0x00000002a2004986 */ /* 0x000fe2000c101120 */
[----:B------:R-:W-:-:S13]  /*50d90*/  LOP3.LUT P4, RZ, R7, 0x40000000, RZ, 0xc0, !PT ;  /* 0x4000000007ff7812 */ /* 0x000fda000788c0ff */
[----:B------:R0:W-:Y:S04]  /*50da0*/  @P4 STG.E.U8 desc[UR32][R134.64], R139 ;  /* 0x0000008b86004986 */ /* 0x0001e8000c101120 */
[----:B0-----:R-:W3:Y:S01]  /*50db0*/  LDL.LU.64 R134, [R1+0x1180] ;  /* 0x0011800001867983 */ /* 0x001ee20000300a00 */
[----:B------:R-:W-:Y:S02]  /*50dc0*/  LOP3.LUT P4, RZ, R7, 0x20000000, RZ, 0xc0, !PT ;  /* 0x2000000007ff7812 */ /* 0x000fe4000788c0ff */
[C---:B------:R-:W-:Y:S02]  /*50dd0*/  LOP3.LUT P5, RZ, R5.reuse, 0x800, RZ, 0xc0, !PT ;  /* 0x0000080005ff7812 */ /* 0x040fe400078ac0ff */
[C---:B------:R-:W-:Y:S02]  /*50de0*/  LOP3.LUT P6, RZ, R5.reuse, 0x400, RZ, 0xc0, !PT ;  /* 0x0000040005ff7812 */ /* 0x040fe400078cc0ff */
[----:B------:R-:W-:-:S02]  /*50df0*/  LOP3.LUT P0, RZ, R5, 0x200, RZ, 0xc0, !PT ;  /* 0x0000020005ff7812 */ /* 0x000fc4000780c0ff */
        /* <DEDUP_REMOVED lines=9> */
[----:B0-----:R-:W-:Y:S02]  /*50e90*/  PRMT R2, R133, 0x7771, RZ ;  /* 0x0000777185027816 */ /* 0x001fe400000000ff */
[----:B------:R-:W2:Y:S04]  /*50ea0*/  LDL.LU.64 R168, [R1+0x568] ;  /* 0x0005680001a87983 */ /* 0x000ea80000300a00 */
[----:B----4-:R3:W-:Y:S02]  /*50eb0*/  @P6 STG.E.U8 desc[UR32][R170.64], R2 ;  /* 0x00000002aa006986 */ /* 0x0107e4000c101120 */
[----:B---3--:R-:W-:-:S02]  /*50ec0*/  PRMT R2, R134, 0x7770, RZ ;  /* 0x0000777086027816 */ /* 0x008fc400000000ff */
[----:B------:R-:W3:Y:S04]  /*50ed0*/  LDL.LU.64 R170, [R1+0x560] ;  /* 0x0005600001aa7983 */ /* 0x000ee80000300a00 */
        /* <DEDUP_REMOVED lines=27> */
[----:B------:R-:W-:Y:S02]  /*51090*/  LOP3.LUT R7, R7, 0xfbffffff, RZ, 0xc0, !PT ;  /* 0xfbffffff07077812 */ /* 0x000fe400078ec0ff */
[C---:B------:R-:W-:Y:S02]  /*510a0*/  LOP3.LUT P3, RZ, R5.reuse, 0x40, RZ, 0xc0, !PT ;  /* 0x0000004005ff7812 */ /* 0x040fe4000786c0ff */
[----:B------:R-:W-:Y:S02]  /*510b0*/  LOP3.LUT P0, RZ, R5, 0x20, RZ, 0xc0, !PT ;  /* 0x0000002005ff7812 */ /* 0x000fe4000780c0ff */
[----:B------:R-:W-:-:S05]  /*510c0*/  PRMT R2, R135, 0x7771, RZ ;  /* 0x0000777187027816 */ /* 0x000fca00000000ff */
[----:B------:R-:W-:Y:S02]  /*510d0*/  @P4 LOP3.LUT R7, R7, 0x4000000, RZ, 0xfc, !PT ;  /* 0x0400000007074812 */ /* 0x000fe400078efcff */
[C---:B------:R-:W-:Y:S02]  /*510e0*/  LOP3.LUT P4, RZ, R5.reuse, 0x1, RZ, 0xc0, !PT ;  /* 0x0000000105ff7812 */ /* 0x040fe4000788c0ff */
[C---:B------:R-:W-:Y:S01]  /*510f0*/  LOP3.LUT P1, RZ, R5.reuse, 0x10, RZ, 0xc0, !PT ;  /* 0x0000001005ff7812 */ /* 0x040fe2000782c0ff */
[----:B------:R0:W-:Y:S01]  /*51100*/  @P3 STG.E.U8 desc[UR32][R178.64], R2 ;  /* 0x00000002b2003986 */ /* 0x0001e2000c101120 */
[----:B------:R-:W-:Y:S02]  /*51110*/  LOP3.LUT P2, RZ, R5, 0x8, RZ, 0xc0, !PT ;  /* 0x0000000805ff7812 */ /* 0x000fe4000784c0ff */
[----:B------:R-:W-:Y:S02]  /*51120*/  LOP3.LUT R7, R7, 0xf7ffffff, RZ, 0xc0, !PT ;  /* 0xf7ffffff07077812 */ /* 0x000fe400078ec0ff */
[----:B------:R-:W-:-:S02]  /*51130*/  LOP3.LUT P3, RZ, R5, 0x4, RZ, 0xc0, !PT ;  /* 0x0000000405ff7812 */ /* 0x000fc4000786c0ff */
[C---:B0-----:R-:W-:Y:S01]  /*51140*/  PRMT R2, R132.reuse, 0x7772, RZ ;  /* 0x0000777284027816 */ /* 0x041fe200000000ff */
[----:B------:R-:W4:Y:S02]  /*51150*/  LDL.LU.64 R178, [R1+0x538] ;  /* 0x0005380001b27983 */ /* 0x000f240000300a00 */
[----:B------:R-:W-:Y:S02]  /*51160*/  @P4 LOP3.LUT R7, R7, 0x8000000, RZ, 0xfc, !PT ;  /* 0x0800000007074812 */ /* 0x000fe400078efcff */
[----:B------:R-:W-:Y:S01]  /*51170*/  LOP3.LUT P4, RZ, R5, 0x2, RZ, 0xc0, !PT ;  /* 0x0000000205ff7812 */ /* 0x000fe2000788c0ff */
[----:B------:R-:W4:Y:S01]  /*51180*/  LDL.LU.64 R158, [R1+0x530] ;  /* 0x00053000019e7983 */ /* 0x000f220000300a00 */
[----:B------:R-:W-:-:S03]  /*51190*/  PRMT R132, R132, 0x7773, RZ ;  /* 0x0000777384847816 */ /* 0x000fc600000000ff */
[----:B------:R-:W4:Y:S04]  /*511a0*/  LDL.LU.64 R160, [R1+0x520] ;  /* 0x0005200001a07983 */ /* 0x000f280000300a00 */
[----:B------:R-:W4:Y:S04]  /*511b0*/  LDL.LU.64 R162, [R1+0x518] ;  /* 0x0005180001a27983 */ /* 0x000f280000300a00 */
[----:B------:R-:W4:Y:S04]  /*511c0*/  LDL.LU.64 R164, [R1+0x510] ;  /* 0x0005100001a47983 */ /* 0x000f280000300a00 */
[----:B------:R-:W4:Y:S04]  /*511d0*/  LDL.LU.64 R166, [R1+0x508] ;  /* 0x0005080001a67983 */ /* 0x000f280000300a00 */
[----:B--2---:R0:W-:Y:S02]  /*511e0*/  @P0 STG.E.U8 desc[UR32][R168.64], R2 ;  /* 0x00000002a8000986 */ /* 0x0041e4000c101120 */
[----:B0-----:R-:W-:-:S02]  /*511f0*/  PRMT R2, R133, 0x7772, RZ ;  /* 0x0000777285027816 */ /* 0x001fc400000000ff */
[----:B------:R-:W2:Y:S01]  /*51200*/  LDL.LU.64 R168, [R1+0x500] ;  /* 0x0005000001a87983 */ /* 0x000ea20000300a00 */
[----:B------:R-:W-:-:S03]  /*51210*/  PRMT R133, R133, 0x7773, RZ ;  /* 0x0000777385857816 */ /* 0x000fc600000000ff */
[----:B---3--:R0:W-:Y:S04]  /*51220*/  @P1 STG.E.U8 desc[UR32][R170.64], R132 ;  /* 0x00000084aa001986 */ /* 0x0081e8000c101120 */
[----:B0-----:R-:W3:Y:S04]  /*51230*/  LDL.LU.64 R170, [R1+0x4f8] ;  /* 0x0004f80001aa7983 */ /* 0x001ee80000300a00 */
[----:B----4-:R0:W-:Y:S02]  /*51240*/  @P2 STG.E.U8 desc[UR32][R172.64], R2 ;  /* 0x00000002ac002986 */ /* 0x0101e4000c101120 */
[----:B0-----:R-:W-:-:S02]  /*51250*/  PRMT R2, R134, 0x7772, RZ ;  /* 0x0000777286027816 */ /* 0x001fc400000000ff */
[----:B------:R-:W4:Y:S04]  /*51260*/  LDL.LU.64 R172, [R1+0x4f0] ;  /* 0x0004f00001ac7983 */ /* 0x000f280000300a00 */
[----:B------:R-:W-:Y:S01]  /*51270*/  @P3 STG.E.U8 desc[UR32][R174.64], R133 ;  /* 0x00000085ae003986 */ /* 0x000fe2000c101120 */
[----:B------:R-:W-:-:S03]  /*51280*/  PRMT R134, R134, 0x7773, RZ ;  /* 0x0000777386867816 */ /* 0x000fc600000000ff */
[----:B------:R-:W-:Y:S01]  /*51290*/  @P4 STG.E.U8 desc[UR32][R176.64], R2 ;  /* 0x00000002b0004986 */ /* 0x000fe2000c101120 */
[----:B------:R-:W-:-:S13]  /*512a0*/  LOP3.LUT P4, RZ, R7, 0x8000000, RZ, 0xc0, !PT ;  /* 0x0800000007ff7812 */ /* 0x000fda000788c0ff */
[----:B------:R0:W-:Y:S04]  /*512b0*/  @P4 STG.E.U8 desc[UR32][R128.64], R134 ;  /* 0x0000008680004986 */ /* 0x0001e8000c101120 */
[----:B0-----:R-:W2:Y:S01]  /*512c0*/  LDL.LU.64 R128, [R1+0x1178] ;  /* 0x0011780001807983 */ /* 0x001ea20000300a00 */
[----:B------:R-:W-:Y:S02]  /*512d0*/  LOP3.LUT P4, RZ, R7, 0x4000000, RZ, 0xc0, !PT ;  /* 0x0400000007ff7812 */ /* 0x000fe4000788c0ff */
[C---:B------:R-:W-:Y:S01]  /*512e0*/  PRMT R2, R135.reuse, 0x7772, RZ ;  /* 0x0000777287027816 */ /* 0x040fe200000000ff */
[----:B------:R-:W4:Y:S01]  /*512f0*/  LDL.LU.64 R174, [R1+0x4e8] ;  /* 0x0004e80001ae7983 */ /* 0x000f220000300a00 */
[----:B------:R-:W-:-:S03]  /*51300*/  PRMT R135, R135, 0x7773, RZ ;  /* 0x0000777387877816 */ /* 0x000fc600000000ff */
[----:B------:R-:W4:Y:S06]  /*51310*/  LDL.LU.64 R176, [R1+0x4e0] ;  /* 0x0004e00001b07983 */ /* 0x000f2c0000300a00 */
[----:B------:R0:W-:Y:S01]  /*51320*/  @P4 STG.E.U8 desc[UR32][R178.64], R2 ;  /* 0x00000002b2004986 */ /* 0x0001e2000c101120 */
[----:B------:R-:W-:-:S03]  /*51330*/  LOP3.LUT P4, RZ, R7, 0x2000000, RZ, 0xc0, !PT ;  /* 0x0200000007ff7812 */ /* 0x000fc6000788c0ff */
[----:B0-----:R-:W4:Y:S10]  /*51340*/  LDL.LU.64 R178, [R1+0x4d8] ;  /* 0x0004d80001b27983 */ /* 0x001f340000300a00 */
[----:B------:R-:W-:Y:S01]  /*51350*/  @P4 STG.E.U8 desc[UR32][R158.64], R135 ;  /* 0x000000879e004986 */ /* 0x000fe2000c101120 */
[----:B------:R-:W-:-:S02]  /*51360*/  LOP3.LUT P4, RZ, R7, 0x1000000, RZ, 0xc0, !PT ;  /* 0x0100000007ff7812 */ /* 0x000fc4000788c0ff */
[----:B--2---:R-:W-:-:S11]  /*51370*/  PRMT R2, R128, 0x7770, RZ ;  /* 0x0000777080027816 */ /* 0x004fd600000000ff */
[----:B------:R0:W-:Y:S04]  /*51380*/  @P4 STG.E.U8 desc[UR32][R130.64], R2 ;  /* 0x0000000282004986 */ /* 0x0001e8000c101120 */
[----:B0-----:R-:W2:Y:S01]  /*51390*/  LDL.LU.64 R130, [R1+0x1170] ;  /* 0x0011700001827983 */ /* 0x001ea20000300a00 */
[----:B------:R-:W-:Y:S02]  /*513a0*/  LOP3.LUT P4, RZ, R7, 0x800000, RZ, 0xc0, !PT ;  /* 0x0080000007ff7812 */ /* 0x000fe4000788c0ff */
[----:B------:R-:W-:-:S11]  /*513b0*/  PRMT R2, R128, 0x7771, RZ ;  /* 0x0000777180027816 */ /* 0x000fd600000000ff */
        /* <DEDUP_REMOVED lines=11> */
[----:B------:R-:W-:Y:S02]  /*51470*/  LOP3.LUT P1, RZ, R0, 0x200000, RZ, 0xc0, !PT ;  /* 0x0020000000ff7812 */ /* 0x000fe4000782c0ff */
[----:B--2---:R-:W-:-:S05]  /*51480*/  PRMT R2, R130, 0x7770, RZ ;  /* 0x0000777082027816 */ /* 0x004fca00000000ff */
[----:B------:R0:W-:Y:S02]  /*51490*/  @P4 STG.E.U8 desc[UR32][R166.64], R2 ;  /* 0x00000002a6004986 */ /* 0x0001e4000c101120 */
[----:B0-----:R-:W-:-:S05]  /*514a0*/  PRMT R2, R130, 0x7771, RZ ;  /* 0x0000777182027816 */ /* 0x001fca00000000ff */
[----:B------:R0:W-:Y:S02]  /*514b0*/  @P5 STG.E.U8 desc[UR32][R168.64], R2 ;  /* 0x00000002a8005986 */ /* 0x0001e4000c101120 */
[----:B0-----:R-:W-:-:S05]  /*514c0*/  PRMT R2, R131, 0x7770, RZ ;  /* 0x0000777083027816 */ /* 0x001fca00000000ff */
[----:B---3--:R0:W-:Y:S02]  /*514d0*/  @P6 STG.E.U8 desc[UR32][R170.64], R2 ;  /* 0x00000002aa006986 */ /* 0x0081e4000c101120 */
[----:B0-----:R-:W-:-:S05]  /*514e0*/  PRMT R2, R131, 0x7771, RZ ;  /* 0x0000777183027816 */ /* 0x001fca00000000ff */
[----:B----4-:R0:W-:Y:S02]  /*514f0*/  @P0 STG.E.U8 desc[UR32][R172.64], R2 ;  /* 0x00000002ac000986 */ /* 0x0101e4000c101120 */
[----:B0-----:R-:W-:Y:S02]  /*51500*/  PRMT R2, R128, 0x7772, RZ ;  /* 0x0000777280027816 */ /* 0x001fe400000000ff */
[----:B------:R-:W2:Y:S04]  /*51510*/  LDL.LU.64 R172, [R1+0x4d0] ;  /* 0x0004d00001ac7983 */ /* 0x000ea80000300a00 */
[----:B------:R0:W-:Y:S04]  /*51520*/  @P1 STG.E.U8 desc[UR32][R174.64], R2 ;  /* 0x00000002ae001986 */ /* 0x0001e8000c101120 */
[----:B0-----:R-:W3:Y:S01]  /*51530*/  LDL.LU.64 R174, [R1+0x4c8] ;  /* 0x0004c80001ae7983 */ /* 0x001ee20000300a00 */
[----:B------:R-:W-:-:S02]  /*51540*/  LOP3.LUT P2, RZ, R0, 0x100000, RZ, 0xc0, !PT ;  /* 0x0010000000ff7812 */ /* 0x000fc4000784c0ff */
[----:B------:R-:W-:Y:S02]  /*51550*/  LOP3.LUT P3, RZ, R0, 0x80000, RZ, 0xc0, !PT ;  /* 0x0008000000ff7812 */ /* 0x000fe4000786c0ff */
[----:B------:R-:W-:Y:S02]  /*51560*/  PRMT R128, R128, 0x7773, RZ ;  /* 0x0000777380807816 */ /* 0x000fe400000000ff */
[C---:B------:R-:W-:Y:S02]  /*51570*/  LOP3.LUT P0, RZ, R0.reuse, 0x40000, RZ, 0xc0, !PT ;  /* 0x0004000000ff7812 */ /* 0x040fe4000780c0ff */
[----:B------:R-:W-:Y:S02]  /*51580*/  PRMT R2, R129, 0x7772, RZ ;  /* 0x0000777281027816 */ /* 0x000fe400000000ff */
[----:B------:R-:W-:-:S03]  /*51590*/  LOP3.LUT P1, RZ, R0, 0x20000, RZ, 0xc0, !PT ;  /* 0x0002000000ff7812 */ /* 0x000fc6000782c0ff */
[----:B------:R0:W-:Y:S01]  /*515a0*/  @P2 STG.E.U8 desc[UR32][R176.64], R128 ;  /* 0x00000080b0002986 */ /* 0x0001e2000c101120 */
[----:B------:R-:W-:-:S03]  /*515b0*/  LOP3.LUT P2, RZ, R0, 0x10000, RZ, 0xc0, !PT ;  /* 0x0001000000ff7812 */ /* 0x000fc6000784c0ff */
[----:B------:R1:W-:Y:S01]  /*515c0*/  @P3 STG.E.U8 desc[UR32][R178.64], R2 ;  /* 0x00000002b2003986 */ /* 0x0003e2000c101120 */
[----:B------:R-:W-:-:S03]  /*515d0*/  PRMT R129, R129, 0x7773, RZ ;  /* 0x0000777381817816 */ /* 0x000fc600000000ff */
[----:B0-----:R-:W4:Y:S04]  /*515e0*/  LDL.LU.64 R176, [R1+0x4b8] ;  /* 0x0004b80001b07983 */ /* 0x001f280000300a00 */
[----:B-1----:R-:W4:Y:S01]  /*515f0*/  LDL.LU.64 R178, [R1+0x4b0] ;  /* 0x0004b00001b27983 */ /* 0x002f220000300a00 */
[C---:B------:R-:W-:Y:S02]  /*51600*/  PRMT R2, R130.reuse, 0x7772, RZ ;  /* 0x0000777282027816 */ /* 0x040fe400000000ff */
[----:B------:R-:W-:Y:S01]  /*51610*/  PRMT R130, R130, 0x7773, RZ ;  /* 0x0000777382827816 */ /* 0x000fe200000000ff */
        /* <DEDUP_REMOVED lines=11> */
[----:B------:R-:W-:Y:S01]  /*516d0*/  LOP3.LUT P4, RZ, R0, 0x100, RZ, 0xc0, !PT ;  /* 0x0000010000ff7812 */ /* 0x000fe2000788c0ff */
[----:B--2---:R-:W-:Y:S04]  /*516e0*/  @P0 STG.E.U8 desc[UR32][R172.64], R129 ;  /* 0x00000081ac000986 */ /* 0x004fe8000c101120 */
[----:B---3--:R-:W-:Y:S04]  /*516f0*/  @P1 STG.E.U8 desc[UR32][R174.64], R2 ;  /* 0x00000002ae001986 */ /* 0x008fe8000c101120 */
[----:B------:R0:W-:Y:S04]  /*51700*/  @P2 STG.E.U8 desc[UR32][R124.64], R130 ;  /* 0x000000827c002986 */ /* 0x0001e8000c101120 */
[----:B0-----:R-:W2:Y:S01]  /*51710*/  LDL.LU.64 R124, [R1+0x1168] ;  /* 0x00116800017c7983 */ /* 0x001ea20000300a00 */
[----:B------:R-:W-:-:S02]  /*51720*/  LOP3.LUT R7, R7, 0xffffbfff, RZ, 0xc0, !PT ;  /* 0xffffbfff07077812 */ /* 0x000fc400078ec0ff */
[C---:B------:R-:W-:Y:S01]  /*51730*/  LOP3.LUT P3, RZ, R0.reuse, 0x8000, RZ, 0xc0, !PT ;  /* 0x0000800000ff7812 */ /* 0x040fe2000786c0ff */
[----:B------:R-:W3:Y:S01]  /*51740*/  LDL.LU.64 R168, [R1+0x478] ;  /* 0x0004780001a87983 */ /* 0x000ee20000300a00 */
[----:B------:R-:W-:Y:S02]  /*51750*/  @P4 LOP3.LUT R7, R7, 0x4000, RZ, 0xfc, !PT ;  /* 0x0000400007074812 */ /* 0x000fe400078efcff */
[----:B------:R-:W-:Y:S01]  /*51760*/  LOP3.LUT P4, RZ, R0, 0x200, RZ, 0xc0, !PT ;  /* 0x0000020000ff7812 */ /* 0x000fe2000788c0ff */
[----:B------:R-:W3:Y:S01]  /*51770*/  LDL.LU.64 R170, [R1+0x468] ;  /* 0x0004680001aa7983 */ /* 0x000ee20000300a00 */
[----:B------:R-:W-:Y:S02]  /*51780*/  LOP3.LUT R7, R7, 0xffff7fff, RZ, 0xc0, !PT ;  /* 0xffff7fff07077812 */ /* 0x000fe400078ec0ff */
[----:B------:R-:W-:Y:S01]  /*51790*/  PRMT R2, R131, 0x7772, RZ ;  /* 0x0000777283027816 */ /* 0x000fe200000000ff */
[----:B------:R-:W3:Y:S08]  /*517a0*/  LDL.LU.64 R172, [R1+0x460] ;  /* 0x0004600001ac7983 */ /* 0x000ef00000300a00 */
[----:B------:R-:W-:-:S02]  /*517b0*/  @P4 LOP3.LUT R7, R7, 0x8000, RZ, 0xfc, !PT ;  /* 0x0000800007074812 */ /* 0x000fc400078efcff */
[----:B------:R-:W-:Y:S01]  /*517c0*/  PRMT R131, R131, 0x7773, RZ ;  /* 0x0000777383837816 */ /* 0x000fe200000000ff */
[----:B----4-:R0:W-:Y:S01]  /*517d0*/  @P3 STG.E.U8 desc[UR32][R176.64], R2 ;  /* 0x00000002b0003986 */ /* 0x0101e2000c101120 */
[----:B------:R-:W-:Y:S02]  /*517e0*/  LOP3.LUT P4, RZ, R0, 0x400, RZ, 0xc0, !PT ;  /* 0x0000040000ff7812 */ /* 0x000fe4000788c0ff */
[----:B------:R-:W-:Y:S01]  /*517f0*/  LOP3.LUT R7, R7, 0xfffeffff, RZ, 0xc0, !PT ;  /* 0xfffeffff07077812 */ /* 0x000fe200078ec0ff */
[----:B------:R-:W4:Y:S04]  /*51800*/  LDL.LU.64 R174, [R1+0x458] ;  /* 0x0004580001ae7983 */ /* 0x000f280000300a00 */
[----:B0-----:R-:W4:Y:S06]  /*51810*/  LDL.LU.64 R176, [R1+0x450] ;  /* 0x0004500001b07983 */ /* 0x001f2c0000300a00 */
        /* <DEDUP_REMOVED lines=11> */
[----:B------:R-:W-:Y:S01]  /*518d0*/  @P4 STG.E.U8 desc[UR32][R178.64], R131 ;  /* 0x00000083b2004986 */ /* 0x000fe2000c101120 */
[----:B------:R-:W-:Y:S02]  /*518e0*/  LOP3.LUT P4, RZ, R7, 0x80000, RZ, 0xc0, !PT ;  /* 0x0008000007ff7812 */ /* 0x000fe4000788c0ff */
[----:B--2---:R-:W-:-:S11]  /*518f0*/  PRMT R2, R124, 0x7770, RZ ;  /* 0x000077707c027816 */ /* 0x004fd600000000ff */
[----:B------:R0:W-:Y:S04]  /*51900*/  @P4 STG.E.U8 desc[UR32][R126.64], R2 ;  /* 0x000000027e004986 */ /* 0x0001e8000c101120 */
[----:B0-----:R-:W2:Y:S04]  /*51910*/  LDL.LU.64 R126, [R1+0x1160] ;  /* 0x00116000017e7983 */ /* 0x001ea80000300a00 */
[----:B------:R-:W4:Y:S01]  /*51920*/  LDL.LU.64 R178, [R1+0x448] ;  /* 0x0004480001b27983 */ /* 0x000f220000300a00 */
        /* <DEDUP_REMOVED lines=23> */
[----:B---3--:R0:W-:Y:S01]  /*51aa0*/  @P4 STG.E.U8 desc[UR32][R168.64], R2 ;  /* 0x00000002a8004986 */ /* 0x0081e2000c101120 */
[----:B------:R-:W-:Y:S02]  /*51ab0*/  LOP3.LUT P4, RZ, R7, 0x1000, RZ, 0xc0, !PT ;  /* 0x0000100007ff7812 */ /* 0x000fe4000788c0ff */
[----:B0-----:R-:W-:-:S11]  /*51ac0*/  PRMT R2, R127, 0x7771, RZ ;  /* 0x000077717f027816 */ /* 0x001fd600000000ff */
[----:B------:R0:W-:Y:S02]  /*51ad0*/  @P4 STG.E.U8 desc[UR32][R242.64], R2 ;  /* 0x00000002f2004986 */ /* 0x0001e4000c101120 */
[C---:B0-----:R-:W-:Y:S02]  /*51ae0*/  PRMT R2, R124.reuse, 0x7772, RZ ;  /* 0x000077727c027816 */ /* 0x041fe400000000ff */
[----:B------:R-:W2:Y:S01]  /*51af0*/  LDL.LU.64 R242, [R1+0x1158] ;  /* 0x0011580001f27983 */ /* 0x000ea20000300a00 */
[----:B------:R-:W-:-:S03]  /*51b00*/  PRMT R124, R124, 0x7773, RZ ;  /* 0x000077737c7c7816 */ /* 0x000fc600000000ff */
[----:B------:R0:W-:Y:S04]  /*51b10*/  @P5 STG.E.U8 desc[UR32][R170.64], R2 ;  /* 0x00000002aa005986 */ /* 0x0001e8000c101120 */
[----:B------:R-:W-:Y:S01]  /*51b20*/  @P6 STG.E.U8 desc[UR32][R172.64], R124 ;  /* 0x0000007cac006986 */ /* 0x000fe2000c101120 */
        /* <DEDUP_REMOVED lines=8> */
[----:B0-----:R-:W3:Y:S04]  /*51bb0*/  LDL.LU.64 R120, [R1+0x1150] ;  /* 0x0011500001787983 */ /* 0x001ee80000300a00 */
[----:B------:R-:W4:Y:S04]  /*51bc0*/  LDL.LU.64 R168, [R1+0x438] ;  /* 0x0004380001a87983 */ /* 0x000f280000300a00 */
[----:B------:R-:W3:Y:S04]  /*51bd0*/  LDL.LU.64 R170, [R1+0x430] ;  /* 0x0004300001aa7983 */ /* 0x000ee80000300a00 */
[----:B------:R-:W3:Y:S04]  /*51be0*/  LDL.LU.64 R172, [R1+0x428] ;  /* 0x0004280001ac7983 */ /* 0x000ee80000300a00 */
[----:B------:R-:W3:Y:S01]  /*51bf0*/  LDL.LU.64 R174, [R1+0x418] ;  /* 0x0004180001ae7983 */ /* 0x000ee20000300a00 */
[----:B------:R-:W-:-:S02]  /*51c00*/  PRMT R2, R127, 0x7772, RZ ;  /* 0x000077727f027816 */ /* 0x000fc400000000ff */
[----:B------:R-:W-:Y:S01]  /*51c10*/  PRMT R127, R127, 0x7773, RZ ;  /* 0x000077737f7f7816 */ /* 0x000fe200000000ff */
[----:B------:R-:W3:Y:S04]  /*51c20*/  LDL.LU.64 R176, [R1+0x410] ;  /* 0x0004100001b07983 */ /* 0x000ee80000300a00 */
[----:B------:R-:W3:Y:S04]  /*51c30*/  LDL.LU.64 R178, [R1+0x408] ;  /* 0x0004080001b27983 */ /* 0x000ee80000300a00 */
[----:B------:R-:W3:Y:S04]  /*51c40*/  LDL.LU.64 R158, [R1+0x400] ;  /* 0x00040000019e7983 */ /* 0x000ee80000300a00 */
[----:B------:R-:W3:Y:S04]  /*51c50*/  LDL.LU.64 R160, [R1+0x3f8] ;  /* 0x0003f80001a07983 */ /* 0x000ee80000300a00 */
[----:B------:R-:W3:Y:S04]  /*51c60*/  LDL.LU.64 R162, [R1+0x3f0] ;  /* 0x0003f00001a27983 */ /* 0x000ee80000300a00 */
[----:B------:R-:W3:Y:S04]  /*51c70*/  LDL.LU.64 R164, [R1+0x3e8] ;  /* 0x0003e80001a47983 */ /* 0x000ee80000300a00 */
[----:B------:R-:W3:Y:S01]  /*51c80*/  LDL.LU.64 R166, [R1+0x3e0] ;  /* 0x0003e00001a67983 */ /* 0x000ee20000300a00 */
[----:B------:R-:W-:-:S02]  /*51c90*/  LOP3.LUT R7, R7, 0xffffffef, RZ, 0xc0, !PT ;  /* 0xffffffef07077812 */ /* 0x000fc400078ec0ff */
[C---:B--2---:R-:W-:Y:S02]  /*51ca0*/  LOP3.LUT P0, RZ, R242.reuse, 0x80000000, RZ, 0xc0, !PT ;  /* 0x80000000f2ff7812 */ /* 0x044fe4000780c0ff */
[C---:B------:R-:W-:Y:S02]  /*51cb0*/  LOP3.LUT P1, RZ, R242.reuse, 0x40000000, RZ, 0xc0, !PT ;  /* 0x40000000f2ff7812 */ /* 0x040fe4000782c0ff */
[C---:B------:R-:W-:Y:S02]  /*51cc0*/  LOP3.LUT P2, RZ, R242.reuse, 0x20000000, RZ, 0xc0, !PT ;  /* 0x20000000f2ff7812 */ /* 0x040fe4000784c0ff */
[----:B------:R-:W-:-:S07]  /*51cd0*/  LOP3.LUT P3, RZ, R242, 0x10000000, RZ, 0xc0, !PT ;  /* 0x10000000f2ff7812 */ /* 0x000fce000786c0ff */
[----:B----4-:R0:W-:Y:S04]  /*51ce0*/  @P0 STG.E.U8 desc[UR32][R168.64], R2 ;  /* 0x00000002a8000986 */ /* 0x0101e8000c101120 */
[----:B---3--:R-:W-:Y:S01]  /*51cf0*/  @P1 STG.E.U8 desc[UR32][R170.64], R127 ;  /* 0x0000007faa001986 */ /* 0x008fe2000c101120 */
[----:B0-----:R-:W-:-:S05]  /*51d00*/  PRMT R2, R120, 0x7770, RZ ;  /* 0x0000777078027816 */ /* 0x001fca00000000ff */
[----:B------:R0:W-:Y:S02]  /*51d10*/  @P2 STG.E.U8 desc[UR32][R172.64], R2 ;  /* 0x00000002ac002986 */ /* 0x0001e4000c101120 */
[----:B0-----:R-:W-:-:S05]  /*51d20*/  PRMT R2, R120, 0x7771, RZ ;  /* 0x0000777178027816 */ /* 0x001fca00000000ff */
[----:B------:R0:W-:Y:S04]  /*51d30*/  @P3 STG.E.U8 desc[UR32][R122.64], R2 ;  /* 0x000000027a003986 */ /* 0x0001e8000c101120 */
[----:B0-----:R-:W2:Y:S01]  /*51d40*/  LDL.LU.64 R122, [R1+0x1148] ;  /* 0x00114800017a7983 */ /* 0x001ea20000300a00 */
[----:B------:R-:W-:Y:S02]  /*51d50*/  LOP3.LUT P4, RZ, R242, 0x80000, RZ, 0xc0, !PT ;  /* 0x00080000f2ff7812 */ /* 0x000fe4000788c0ff */
[----:B------:R-:W-:Y:S01]  /*51d60*/  PRMT R2, R121, 0x7770, RZ ;  /* 0x0000777079027816 */ /* 0x000fe200000000ff */
[----:B------:R-:W3:Y:S04]  /*51d70*/  LDL.LU.64 R168, [R1+0x3d0] ;  /* 0x0003d00001a87983 */ /* 0x000ee80000300a00 */
[----:B------:R-:W4:Y:S04]  /*51d80*/  LDL.LU.64 R170, [R1+0x3c8] ;  /* 0x0003c80001aa7983 */ /* 0x000f280000300a00 */
[----:B------:R-:W4:Y:S02]  /*51d90*/  LDL.LU.64 R172, [R1+0x3c0] ;  /* 0x0003c00001ac7983 */ /* 0x000f240000300a00 */
        /* <DEDUP_REMOVED lines=23> */
[----:B------:R0:W-:Y:S01]  /*51f10*/  @P4 STG.E.U8 desc[UR32][R174.64], R2 ;  /* 0x00000002ae004986 */ /* 0x0001e2000c101120 */
[----:B------:R-:W-:Y:S02]  /*51f20*/  LOP3.LUT P4, RZ, R7, 0x800, RZ, 0xc0, !PT ;  /* 0x0000080007ff7812 */ /* 0x000fe4000788c0ff */
[----:B0-----:R-:W-:Y:S01]  /*51f30*/  PRMT R2, R121, 0x7771, RZ ;  /* 0x0000777179027816 */ /* 0x001fe200000000ff */
[----:B------:R-:W4:Y:S10]  /*51f40*/  LDL.LU.64 R174, [R1+0x3b8] ;  /* 0x0003b80001ae7983 */ /* 0x000f340000300a00 */
[----:B------:R0:W-:Y:S01]  /*51f50*/  @P4 STG.E.U8 desc[UR32][R176.64], R2 ;  /* 0x00000002b0004986 */ /* 0x0001e2000c101120 */
[----:B------:R-:W-:-:S03]  /*51f60*/  LOP3.LUT P4, RZ, R7, 0x400, RZ, 0xc0, !PT ;  /* 0x0000040007ff7812 */ /* 0x000fc6000788c0ff */
[----:B0-----:R-:W4:Y:S01]  /*51f70*/  LDL.LU.64 R176, [R1+0x3b0] ;  /* 0x0003b00001b07983 */ /* 0x001f220000300a00 */
[----:B--2---:R-:W-:-:S09]  /*51f80*/  PRMT R2, R122, 0x7770, RZ ;  /* 0x000077707a027816 */ /* 0x004fd200000000ff */
[----:B------:R0:W-:Y:S01]  /*51f90*/  @P4 STG.E.U8 desc[UR32][R178.64], R2 ;  /* 0x00000002b2004986 */ /* 0x0001e2000c101120 */
[C---:B------:R-:W-:Y:S02]  /*51fa0*/  LOP3.LUT P4, RZ, R7.reuse, 0x200, RZ, 0xc0, !PT ;  /* 0x0000020007ff7812 */ /* 0x040fe4000788c0ff */
        /* <DEDUP_REMOVED lines=19> */
[C---:B------:R-:W-:Y:S02]  /*520e0*/  LOP3.LUT P5, RZ, R242.reuse, 0x40000, RZ, 0xc0, !PT ;  /* 0x00040000f2ff7812 */ /* 0x040fe400078ac0ff */
[C---:B------:R-:W-:Y:S02]  /*520f0*/  LOP3.LUT P6, RZ, R242.reuse, 0x20000, RZ, 0xc0, !PT ;  /* 0x00020000f2ff7812 */ /* 0x040fe400078cc0ff */
[C---:B------:R-:W-:Y:S02]  /*52100*/  LOP3.LUT P0, RZ, R242.reuse, 0x10000, RZ, 0xc0, !PT ;  /* 0x00010000f2ff7812 */ /* 0x040fe4000780c0ff */
[----:B------:R-:W-:-:S02]  /*52110*/  LOP3.LUT P1, RZ, R242, 0x8000, RZ, 0xc0, !PT ;  /* 0x00008000f2ff7812 */ /* 0x000fc4000782c0ff */
[----:B------:R-:W-:Y:S02]  /*52120*/  PRMT R121, R121, 0x7773, RZ ;  /* 0x0000777379797816 */ /* 0x000fe400000000ff */
[----:B------:R-:W-:Y:S02]  /*52130*/  PRMT R2, R122, 0x7772, RZ ;  /* 0x000077727a027816 */ /* 0x000fe400000000ff */
[C---:B------:R-:W-:Y:S01]  /*52140*/  LOP3.LUT P2, RZ, R242.reuse, 0x4000, RZ, 0xc0, !PT ;  /* 0x00004000f2ff7812 */ /* 0x040fe2000784c0ff */
[----:B---3--:R-:W-:Y:S01]  /*52150*/  @P5 STG.E.U8 desc[UR32][R168.64], R121 ;  /* 0x00000079a8005986 */ /* 0x008fe2000c101120 */
[----:B------:R-:W-:Y:S02]  /*52160*/  LOP3.LUT P3, RZ, R242, 0x2000, RZ, 0xc0, !PT ;  /* 0x00002000f2ff7812 */ /* 0x000fe4000786c0ff */
[----:B------:R-:W-:Y:S01]  /*52170*/  PRMT R122, R122, 0x7773, RZ ;  /* 0x000077737a7a7816 */ /* 0x000fe200000000ff */
[----:B----4-:R0:W-:Y:S04]  /*52180*/  @P6 STG.E.U8 desc[UR32][R170.64], R2 ;  /* 0x00000002aa006986 */ /* 0x0101e8000c101120 */
[----:B------:R1:W-:Y:S01]  /*52190*/  @P0 STG.E.U8 desc[UR32][R172.64], R122 ;  /* 0x0000007aac000986 */ /* 0x0003e2000c101120 */
[----:B------:R-:W-:-:S02]  /*521a0*/  LOP3.LUT P0, RZ, R242, 0x1000, RZ, 0xc0, !PT ;  /* 0x00001000f2ff7812 */ /* 0x000fc4000780c0ff */
[C---:B0-----:R-:W-:Y:S01]  /*521b0*/  PRMT R2, R123.reuse, 0x7772, RZ ;  /* 0x000077727b027816 */ /* 0x041fe200000000ff */
[----:B------:R-:W3:Y:S01]  /*521c0*/  LDL.LU.64 R170, [R1+0x398] ;  /* 0x0003980001aa7983 */ /* 0x000ee20000300a00 */
[----:B------:R-:W-:-:S03]  /*521d0*/  PRMT R123, R123, 0x7773, RZ ;  /* 0x000077737b7b7816 */ /* 0x000fc600000000ff */
[----:B------:R0:W-:Y:S04]  /*521e0*/  @P1 STG.E.U8 desc[UR32][R174.64], R2 ;  /* 0x00000002ae001986 */ /* 0x0001e8000c101120 */
[----:B-1----:R-:W4:Y:S04]  /*521f0*/  LDL.LU.64 R172, [R1+0x390] ;  /* 0x0003900001ac7983 */ /* 0x002f280000300a00 */
[----:B0-----:R-:W4:Y:S04]  /*52200*/  LDL.LU.64 R174, [R1+0x388] ;  /* 0x0003880001ae7983 */ /* 0x001f280000300a00 */
[----:B------:R0:W-:Y:S04]  /*52210*/  @P2 STG.E.U8 desc[UR32][R176.64], R123 ;  /* 0x0000007bb0002986 */ /* 0x0001e8000c101120 */
[----:B0-----:R-:W4:Y:S01]  /*52220*/  LDL.LU.64 R176, [R1+0x380] ;  /* 0x0003800001b07983 */ /* 0x001f220000300a00 */
[----:B------:R-:W-:-:S02]  /*52230*/  LOP3.LUT P4, RZ, R242, 0x1, RZ, 0xc0, !PT ;  /* 0x00000001f2ff7812 */ /* 0x000fc4000788c0ff */
[----:B------:R-:W-:-:S11]  /*52240*/  LOP3.LUT R0, R0, 0xefffffff, RZ, 0xc0, !PT ;  /* 0xefffffff00007812 */ /* 0x000fd600078ec0ff */
[----:B------:R-:W-:Y:S02]  /*52250*/  @P4 LOP3.LUT R0, R0, 0x10000000, RZ, 0xfc, !PT ;  /* 0x1000000000004812 */ /* 0x000fe400078efcff */
[----:B------:R-:W-:Y:S02]  /*52260*/  LOP3.LUT P4, RZ, R242, 0x2, RZ, 0xc0, !PT ;  /* 0x00000002f2ff7812 */ /* 0x000fe4000788c0ff */
[----:B--2---:R-:W-:-:S05]  /*52270*/  PRMT R2, R116, 0x7770, RZ ;  /* 0x0000777074027816 */ /* 0x004fca00000000ff */
[----:B------:R0:W-:Y:S02]  /*52280*/  @P3 STG.E.U8 desc[UR32][R178.64], R2 ;  /* 0x00000002b2003986 */ /* 0x0001e4000c101120 */
[----:B0-----:R-:W-:Y:S02]  /*52290*/  PRMT R2, R116, 0x7771, RZ ;  /* 0x0000777174027816 */ /* 0x001fe400000000ff */
[----:B------:R-:W2:Y:S04]  /*522a0*/  LDL.LU.64 R178, [R1+0x378] ;  /* 0x0003780001b27983 */ /* 0x000ea80000300a00 */
[----:B------:R-:W2:Y:S04]  /*522b0*/  LDL.LU.64 R158, [R1+0x370] ;  /* 0x00037000019e7983 */ /* 0x000ea80000300a00 */
[----:B------:R0:W-:Y:S04]  /*522c0*/  @P0 STG.E.U8 desc[UR32][R118.64], R2 ;  /* 0x0000000276000986 */ /* 0x0001e8000c101120 */
[----:B0-----:R-:W2:Y:S04]  /*522d0*/  LDL.LU.64 R118, [R1+0x1138] ;  /* 0x0011380001767983 */ /* 0x001ea80000300a00 */
[----:B------:R-:W2:Y:S04]  /*522e0*/  LDL.LU.64 R160, [R1+0x368] ;  /* 0x0003680001a07983 */ /* 0x000ea80000300a00 */
[----:B------:R-:W2:Y:S04]  /*522f0*/  LDL.LU.64 R162, [R1+0x360] ;  /* 0x0003600001a27983 */ /* 0x000ea80000300a00 */
[----:B------:R-:W2:Y:S01]  /*52300*/  LDL.LU.64 R164, [R1+0x358] ;  /* 0x0003580001a47983 */ /* 0x000ea20000300a00 */
[----:B------:R-:W-:-:S02]  /*52310*/  LOP3.LUT R0, R0, 0xdfffffff, RZ, 0xc0, !PT ;  /* 0xdfffffff00007812 */ /* 0x000fc400078ec0ff */
[----:B------:R-:W-:Y:S01]  /*52320*/  LOP3.LUT R7, R7, 0xfffffffe, RZ, 0xc0, !PT ;  /* 0xfffffffe07077812 */ /* 0x000fe200078ec0ff */
[----:B------:R-:W2:Y:S01]  /*52330*/  LDL.LU.64 R166, [R1+0x348] ;  /* 0x0003480001a67983 */ /* 0x000ea20000300a00 */
[----:B------:R-:W-:Y:S02]  /*52340*/  @P4 LOP3.LUT R0, R0, 0x20000000, RZ, 0xfc, !PT ;  /* 0x2000000000004812 */ /* 0x000fe400078efcff */
[----:B------:R-:W-:Y:S01]  /*52350*/  LOP3.LUT P4, RZ, R242, 0x4, RZ, 0xc0, !PT ;  /* 0x00000004f2ff7812 */ /* 0x000fe2000788c0ff */
[----:B------:R-:W2:Y:S01]  /*52360*/  LDL.LU.64 R168, [R1+0x340] ;  /* 0x0003400001a87983 */ /* 0x000ea20000300a00 */
        /* <DEDUP_REMOVED lines=10> */
[C---:B------:R-:W-:Y:S02]  /*52410*/  LOP3.LUT P4, RZ, R242.reuse, 0x40, RZ, 0xc0, !PT ;  /* 0x00000040f2ff7812 */ /* 0x040fe4000788c0ff */
[----:B------:R-:W-:Y:S02]  /*52420*/  LOP3.LUT R7, R7, 0xfffffffb, RZ, 0xc0, !PT ;  /* 0xfffffffb07077812 */ /* 0x000fe400078ec0ff */
[C---:B------:R-:W-:Y:S02]  /*52430*/  LOP3.LUT P1, RZ, R242.reuse, 0x800, RZ, 0xc0, !PT ;  /* 0x00000800f2ff7812 */ /* 0x040fe4000782c0ff */
[----:B------:R-:W-:Y:S02]  /*52440*/  LOP3.LUT P2, RZ, R242, 0x400, RZ, 0xc0, !PT ;  /* 0x00000400f2ff7812 */ /* 0x000fe4000784c0ff */
[----:B------:R-:W-:-:S05]  /*52450*/  PRMT R2, R117, 0x7770, RZ ;  /* 0x0000777075027816 */ /* 0x000fca00000000ff */
[----:B------:R-:W-:Y:S02]  /*52460*/  @P4 LOP3.LUT R7, R7, 0x4, RZ, 0xfc, !PT ;  /* 0x0000000407074812 */ /* 0x000fe400078efcff */
[C---:B------:R-:W-:Y:S02]  /*52470*/  LOP3.LUT P4, RZ, R242.reuse, 0x80, RZ, 0xc0, !PT ;  /* 0x00000080f2ff7812 */ /* 0x040fe4000788c0ff */
[----:B------:R-:W-:Y:S01]  /*52480*/  LOP3.LUT P3, RZ, R242, 0x200, RZ, 0xc0, !PT ;  /* 0x00000200f2ff7812 */ /* 0x000fe2000786c0ff */
[----:B---3--:R0:W-:Y:S01]  /*52490*/  @P1 STG.E.U8 desc[UR32][R170.64], R2 ;  /* 0x00000002aa001986 */ /* 0x0081e2000c101120 */
[----:B------:R-:W-:Y:S02]  /*524a0*/  LOP3.LUT R7, R7, 0xfffffff7, RZ, 0xc0, !PT ;  /* 0xfffffff707077812 */ /* 0x000fe400078ec0ff */
[----:B0-----:R-:W-:Y:S01]  /*524b0*/  PRMT R2, R117, 0x7771, RZ ;  /* 0x0000777175027816 */ /* 0x001fe200000000ff */
[----:B------:R-:W3:Y:S06]  /*524c0*/  LDL.LU.64 R170, [R1+0x338] ;  /* 0x0003380001aa7983 */ /* 0x000eec0000300a00 */
[----:B------:R-:W-:-:S02]  /*524d0*/  @P4 LOP3.LUT R7, R7, 0x8, RZ, 0xfc, !PT ;  /* 0x0000000807074812 */ /* 0x000fc400078efcff */
[----:B------:R-:W-:Y:S01]  /*524e0*/  LOP3.LUT P4, RZ, R242, 0x100, RZ, 0xc0, !PT ;  /* 0x00000100f2ff7812 */ /* 0x000fe2000788c0ff */
[----:B----4-:R0:W-:Y:S04]  /*524f0*/  @P2 STG.E.U8 desc[UR32][R172.64], R2 ;  /* 0x00000002ac002986 */ /* 0x0101e8000c101120 */
[----:B0-----:R-:W4:Y:S01]  /*52500*/  LDL.LU.64 R172, [R1+0x330] ;  /* 0x0003300001ac7983 */ /* 0x001f220000300a00 */
[----:B--2---:R-:W-:-:S05]  /*52510*/  PRMT R2, R118, 0x7770, RZ ;  /* 0x0000777076027816 */ /* 0x004fca00000000ff */
[----:B------:R0:W-:Y:S02]  /*52520*/  @P3 STG.E.U8 desc[UR32][R174.64], R2 ;  /* 0x00000002ae003986 */ /* 0x0001e4000c101120 */
[----:B0-----:R-:W-:Y:S02]  /*52530*/  PRMT R2, R118, 0x7771, RZ ;  /* 0x0000777176027816 */ /* 0x001fe400000000ff */
[----:B------:R-:W2:Y:S04]  /*52540*/  LDL.LU.64 R174, [R1+0x328] ;  /* 0x0003280001ae7983 */ /* 0x000ea80000300a00 */
        /* <DEDUP_REMOVED lines=10> */
[----:B0-----:R-:W-:-:S11]  /*525f0*/  PRMT R2, R116, 0x7772, RZ ;  /* 0x0000777274027816 */ /* 0x001fd600000000ff */
[----:B------:R0:W-:Y:S01]  /*52600*/  @P4 STG.E.U8 desc[UR32][R160.64], R2 ;  /* 0x00000002a0004986 */ /* 0x0001e2000c101120 */
[----:B------:R-:W-:Y:S02]  /*52610*/  LOP3.LUT P4, RZ, R7, 0x1, RZ, 0xc0, !PT ;  /* 0x0000000107ff7812 */ /* 0x000fe4000788c0ff */
[----:B------:R-:W-:-:S11]  /*52620*/  PRMT R116, R116, 0x7773, RZ ;  /* 0x0000777374747816 */ /* 0x000fd600000000ff */
[----:B------:R-:W-:Y:S01]  /*52630*/  @P4 STG.E.U8 desc[UR32][R162.64], R116 ;  /* 0x00000074a2004986 */ /* 0x000fe2000c101120 */
[----:B------:R-:W-:Y:S02]  /*52640*/  LOP3.LUT P4, RZ, R0, 0x80000000, RZ, 0xc0, !PT ;  /* 0x8000000000ff7812 */ /* 0x000fe4000788c0ff */
[C---:B0-----:R-:W-:Y:S02]  /*52650*/  PRMT R2, R117.reuse, 0x7772, RZ ;  /* 0x0000777275027816 */ /* 0x041fe400000000ff */
[----:B------:R-:W-:-:S09]  /*52660*/  PRMT R117, R117, 0x7773, RZ ;  /* 0x0000777375757816 */ /* 0x000fd200000000ff */
[----:B------:R-:W-:Y:S01]  /*52670*/  @P4 STG.E.U8 desc[UR32][R164.64], R2 ;  /* 0x00000002a4004986 */ /* 0x000fe2000c101120 */
[----:B------:R-:W-:-:S13]  /*52680*/  LOP3.LUT P4, RZ, R0, 0x40000000, RZ, 0xc0, !PT ;  /* 0x4000000000ff7812 */ /* 0x000fda000788c0ff */
[----:B------:R0:W-:Y:S04]  /*52690*/  @P4 STG.E.U8 desc[UR32][R112.64], R117 ;  /* 0x0000007570004986 */ /* 0x0001e8000c101120 */
[----:B0-----:R-:W2:Y:S01]  /*526a0*/  LDL.LU.64 R112, [R1+0x1130] ;  /* 0x0011300001707983 */ /* 0x001ea20000300a00 */
[----:B------:R-:W-:Y:S02]  /*526b0*/  LOP3.LUT P4, RZ, R0, 0x20000000, RZ, 0xc0, !PT ;  /* 0x2000000000ff7812 */ /* 0x000fe4000788c0ff */
[----:B------:R-:W-:Y:S02]  /*526c0*/  PRMT R2, R118, 0x7772, RZ ;  /* 0x0000777276027816 */ /* 0x000fe400000000ff */
[C---:B------:R-:W-:Y:S02]  /*526d0*/  LOP3.LUT P5, RZ, R243.reuse, 0x80000000, RZ, 0xc0, !PT ;  /* 0x80000000f3ff7812 */ /* 0x040fe400078ac0ff */
[----:B------:R-:W-:-:S07]  /*526e0*/  LOP3.LUT P6, RZ, R243, 0x40000000, RZ, 0xc0, !PT ;  /* 0x40000000f3ff7812 */ /* 0x000fce00078cc0ff */
[----:B------:R0:W-:Y:S01]  /*526f0*/  @P4 STG.E.U8 desc[UR32][R166.64], R2 ;  /* 0x00000002a6004986 */ /* 0x0001e2000c101120 */
[----:B------:R-:W-:Y:S02]  /*52700*/  LOP3.LUT P4, RZ, R0, 0x10000000, RZ, 0xc0, !PT ;  /* 0x1000000000ff7812 */ /* 0x000fe4000788c0ff */
[C---:B------:R-:W-:Y:S02]  /*52710*/  LOP3.LUT P0, RZ, R243.reuse, 0x20000000, RZ, 0xc0, !PT ;  /* 0x20000000f3ff7812 */ /* 0x040fe4000780c0ff */
[----:B------:R-:W-:Y:S02]  /*52720*/  PRMT R118, R118, 0x7773, RZ ;  /* 0x0000777376767816 */ /* 0x000fe400000000ff */
[----:B------:R-:W-:Y:S02]  /*52730*/  LOP3.LUT P1, RZ, R243, 0x10000000, RZ, 0xc0, !PT ;  /* 0x10000000f3ff7812 */ /* 0x000fe4000782c0ff */
[----:B0-----:R-:W-:-:S05]  /*52740*/  PRMT R2, R119, 0x7772, RZ ;  /* 0x0000777277027816 */ /* 0x001fca00000000ff */
[----:B------:R-:W-:Y:S01]  /*52750*/  @P4 STG.E.U8 desc[UR32][R168.64], R118 ;  /* 0x00000076a8004986 */ /* 0x000fe2000c101120 */
[----:B------:R-:W-:-:S03]  /*52760*/  PRMT R119, R119, 0x7773, RZ ;  /* 0x0000777377777816 */ /* 0x000fc600000000ff */
[----:B---3--:R2:W-:Y:S01]  /*52770*/  @P5 STG.E.U8 desc[UR32][R170.64], R2 ;  /* 0x00000002aa005986 */ /* 0x0085e2000c101120 */
[----:B------:R-:W-:-:S03]  /*52780*/  LOP3.LUT P2, RZ, R243, 0x8000000, RZ, 0xc0, !PT ;  /* 0x08000000f3ff7812 */ /* 0x000fc6000784c0ff */
[----:B----4-:R-:W-:Y:S01]  /*52790*/  @P6 STG.E.U8 desc[UR32][R172.64], R119 ;  /* 0x00000077ac006986 */ /* 0x010fe2000c101120 */
[C---:B------:R-:W-:Y:S02]  /*527a0*/  LOP3.LUT P3, RZ, R243.reuse, 0x4000000, RZ, 0xc0, !PT ;  /* 0x04000000f3ff7812 */ /* 0x040fe4000786c0ff */
[----:B------:R-:W-:Y:S02]  /*527b0*/  LOP3.LUT P4, RZ, R243, 0x2000, RZ, 0xc0, !PT ;  /* 0x00002000f3ff7812 */ /* 0x000fe4000788c0ff */
[----:B------:R-:W-:-:S11]  /*527c0*/  LOP3.LUT R0, R0, 0xffefffff, RZ, 0xc0, !PT ;  /* 0xffefffff00007812 */ /* 0x000fd600078ec0ff */
[----:B------:R-:W-:Y:S02]  /*527d0*/  @P4 LOP3.LUT R0, R0, 0x100000, RZ, 0xfc, !PT ;  /* 0x0010000000004812 */ /* 0x000fe400078efcff */
[----:B------:R-:W-:Y:S02]  /*527e0*/  LOP3.LUT P4, RZ, R243, 0x4000, RZ, 0xc0, !PT ;  /* 0x00004000f3ff7812 */ /* 0x000fe4000788c0ff */
[----:B--2---:R-:W-:-:S05]  /*527f0*/  PRMT R2, R112, 0x7770, RZ ;  /* 0x0000777070027816 */ /* 0x004fca00000000ff */
[----:B------:R0:W-:Y:S02]  /*52800*/  @P0 STG.E.U8 desc[UR32][R174.64], R2 ;  /* 0x00000002ae000986 */ /* 0x0001e4000c101120 */
[----:B0-----:R-:W-:-:S05]  /*52810*/  PRMT R2, R112, 0x7771, RZ ;  /* 0x0000777170027816 */ /* 0x001fca00000000ff */
[----:B------:R0:W-:Y:S02]  /*52820*/  @P1 STG.E.U8 desc[UR32][R176.64], R2 ;  /* 0x00000002b0001986 */ /* 0x0001e4000c101120 */
        /* <DEDUP_REMOVED lines=14> */
[----:B------:R-:W-:-:S02]  /*52910*/  LOP3.LUT R0, R0, 0xffdfffff, RZ, 0xc0, !PT ;  /* 0xffdfffff00007812 */ /* 0x000fc400078ec0ff */
[C---:B------:R-:W-:Y:S01]  /*52920*/  LOP3.LUT P0, RZ, R243.reuse, 0x2000000, RZ, 0xc0, !PT ;  /* 0x02000000f3ff7812 */ /* 0x040fe2000780c0ff */
[----:B------:R-:W4:Y:S01]  /*52930*/  LDL.LU.64 R166, [R1+0x2b0] ;  /* 0x0002b00001a67983 */ /* 0x000f220000300a00 */
        /* <DEDUP_REMOVED lines=19> */
[----:B------:R-:W-:Y:S02]  /*52a70*/  LOP3.LUT P3, RZ, R243, 0x400000, RZ, 0xc0, !PT ;  /* 0x00400000f3ff7812 */ /* 0x000fe4000786c0ff */
[----:B------:R-:W-:-:S09]  /*52a80*/  LOP3.LUT R0, R0, 0xf7ffffff, RZ, 0xc0, !PT ;  /* 0xf7ffffff00007812 */ /* 0x000fd200078ec0ff */
[----:B------:R-:W-:Y:S02]  /*52a90*/  @P4 LOP3.LUT R0, R0, 0x8000000, RZ, 0xfc, !PT ;  /* 0x0800000000004812 */ /* 0x000fe400078efcff */
[----:B------:R-:W-:Y:S02]  /*52aa0*/  LOP3.LUT P4, RZ, R243, 0x200000, RZ, 0xc0, !PT ;  /* 0x00200000f3ff7812 */ /* 0x000fe4000788c0ff */
[----:B--2---:R-:W-:-:S05]  /*52ab0*/  PRMT R2, R114, 0x7770, RZ ;  /* 0x0000777072027816 */ /* 0x004fca00000000ff */
[----:B---3--:R0:W-:Y:S02]  /*52ac0*/  @P0 STG.E.U8 desc[UR32][R168.64], R2 ;  /* 0x00000002a8000986 */ /* 0x0081e4000c101120 */
[----:B0-----:R-:W-:Y:S02]  /*52ad0*/  PRMT R2, R114, 0x7771, RZ ;  /* 0x0000777172027816 */ /* 0x001fe400000000ff */
[----:B------:R-:W2:Y:S04]  /*52ae0*/  LDL.LU.64 R168, [R1+0x2a8] ;  /* 0x0002a80001a87983 */ /* 0x000ea80000300a00 */
[----:B----4-:R0:W-:Y:S02]  /*52af0*/  @P1 STG.E.U8 desc[UR32][R170.64], R2 ;  /* 0x00000002aa001986 */ /* 0x0101e4000c101120 */
[----:B0-----:R-:W-:-:S02]  /*52b00*/  PRMT R2, R115, 0x7770, RZ ;  /* 0x0000777073027816 */ /* 0x001fc400000000ff */
[----:B------:R-:W3:Y:S04]  /*52b10*/  LDL.LU.64 R170, [R1+0x2a0] ;  /* 0x0002a00001aa7983 */ /* 0x000ee80000300a00 */
[----:B------:R0:W-:Y:S02]  /*52b20*/  @P2 STG.E.U8 desc[UR32][R172.64], R2 ;  /* 0x00000002ac002986 */ /* 0x0001e4000c101120 */
[----:B0-----:R-:W-:Y:S02]  /*52b30*/  PRMT R2, R115, 0x7771, RZ ;  /* 0x0000777173027816 */ /* 0x001fe400000000ff */
[----:B------:R-:W4:Y:S04]  /*52b40*/  LDL.LU.64 R172, [R1+0x298] ;  /* 0x0002980001ac7983 */ /* 0x000f280000300a00 */
[----:B------:R0:W-:Y:S02]  /*52b50*/  @P3 STG.E.U8 desc[UR32][R174.64], R2 ;  /* 0x00000002ae003986 */ /* 0x0001e4000c101120 */
[----:B0-----:R-:W-:-:S02]  /*52b60*/  PRMT R2, R112, 0x7772, RZ ;  /* 0x0000777270027816 */ /* 0x001fc400000000ff */
[----:B------:R-:W4:Y:S04]  /*52b70*/  LDL.LU.64 R174, [R1+0x290] ;  /* 0x0002900001ae7983 */ /* 0x000f280000300a00 */
[----:B------:R0:W-:Y:S01]  /*52b80*/  @P4 STG.E.U8 desc[UR32][R176.64], R2 ;  /* 0x00000002b0004986 */ /* 0x0001e2000c101120 */
[----:B------:R-:W-:Y:S02]  /*52b90*/  LOP3.LUT P4, RZ, R0, 0x8000000, RZ, 0xc0, !PT ;  /* 0x0800000000ff7812 */ /* 0x000fe4000788c0ff */
[----:B------:R-:W-:Y:S02]  /*52ba0*/  PRMT R112, R112, 0x7773, RZ ;  /* 0x0000777370707816 */ /* 0x000fe400000000ff */
[----:B0-----:R-:W-:Y:S01]  /*52bb0*/  PRMT R2, R113, 0x7772, RZ ;  /* 0x0000777271027816 */ /* 0x001fe200000000ff */
[----:B------:R-:W4:Y:S08]  /*52bc0*/  LDL.LU.64 R176, [R1+0x288] ;  /* 0x0002880001b07983 */ /* 0x000f300000300a00 */
[----:B------:R-:W-:Y:S01]  /*52bd0*/  @P4 STG.E.U8 desc[UR32][R160.64], R112 ;  /* 0x00000070a0004986 */ /* 0x000fe2000c101120 */
[----:B------:R-:W-:-:S02]  /*52be0*/  LOP3.LUT P4, RZ, R0, 0x4000000, RZ, 0xc0, !PT ;  /* 0x0400000000ff7812 */ /* 0x000fc4000788c0ff */
[----:B------:R-:W-:-:S11]  /*52bf0*/  PRMT R113, R113, 0x7773, RZ ;  /* 0x0000777371717816 */ /* 0x000fd600000000ff */
[----:B------:R0:W-:Y:S01]  /*52c00*/  @P4 STG.E.U8 desc[UR32][R178.64], R2 ;  /* 0x00000002b2004986 */ /* 0x0001e2000c101120 */
[----:B------:R-:W-:Y:S02]  /*52c10*/  LOP3.LUT P4, RZ, R0, 0x2000000, RZ, 0xc0, !PT ;  /* 0x0200000000ff7812 */ /* 0x000fe4000788c0ff */
[----:B0-----:R-:W-:Y:S01]  /*52c20*/  PRMT R2, R114, 0x7772, RZ ;  /* 0x0000777272027816 */ /* 0x001fe200000000ff */
[----:B------:R-:W4:Y:S10]  /*52c30*/  LDL.LU.64 R178, [R1+0x278] ;  /* 0x0002780001b27983 */ /* 0x000f340000300a00 */
[----:B------:R-:W-:Y:S01]  /*52c40*/  @P4 STG.E.U8 desc[UR32][R162.64], R113 ;  /* 0x00000071a2004986 */ /* 0x000fe2000c101120 */
[----:B------:R-:W-:-:S02]  /*52c50*/  LOP3.LUT P4, RZ, R0, 0x1000000, RZ, 0xc0, !PT ;  /* 0x0100000000ff7812 */ /* 0x000fc4000788c0ff */
[----:B------:R-:W-:-:S11]  /*52c60*/  PRMT R114, R114, 0x7773, RZ ;  /* 0x0000777372727816 */ /* 0x000fd600000000ff */
[----:B------:R0:W-:Y:S01]  /*52c70*/  @P4 STG.E.U8 desc[UR32][R108.64], R2 ;  /* 0x000000026c004986 */ /* 0x0001e2000c101120 */
[----:B------:R-:W-:-:S03]  /*52c80*/  LOP3.LUT P4, RZ, R0, 0x800000, RZ, 0xc0, !PT ;  /* 0x0080000000ff7812 */ /* 0x000fc6000788c0ff */
[----:B0-----:R-:W2:Y:S10]  /*52c90*/  LDL.LU.64 R108, [R1+0x1120] ;  /* 0x00112000016c7983 */ /* 0x001eb40000300a00 */
[----:B------:R-:W-:Y:S01]  /*52ca0*/  @P4 STG.E.U8 desc[UR32][R164.64], R114 ;  /* 0x00000072a4004986 */ /* 0x000fe2000c101120 */
[----:B------:R-:W-:-:S02]  /*52cb0*/  LOP3.LUT P4, RZ, R0, 0x400000, RZ, 0xc0, !PT ;  /* 0x0040000000ff7812 */ /* 0x000fc4000788c0ff */
[----:B------:R-:W-:-:S11]  /*52cc0*/  PRMT R2, R115, 0x7772, RZ ;  /* 0x0000777273027816 */ /* 0x000fd600000000ff */
[----:B------:R0:W-:Y:S04]  /*52cd0*/  @P4 STG.E.U8 desc[UR32][R110.64], R2 ;  /* 0x000000026e004986 */ /* 0x0001e8000c101120 */
[----:B0-----:R-:W4:Y:S01]  /*52ce0*/  LDL.LU.64 R110, [R1+0x1118] ;  /* 0x00111800016e7983 */ /* 0x001f220000300a00 */
[----:B------:R-:W-:Y:S02]  /*52cf0*/  LOP3.LUT P4, RZ, R0, 0x200000, RZ, 0xc0, !PT ;  /* 0x0020000000ff7812 */ /* 0x000fe4000788c0ff */
[----:B------:R-:W-:Y:S02]  /*52d00*/  PRMT R115, R115, 0x7773, RZ ;  /* 0x0000777373737816 */ /* 0x000fe400000000ff */
[----:B------:R-:W-:-:S09]  /*52d10*/  LOP3.LUT P5, RZ, R243, 0x1000, RZ, 0xc0, !PT ;  /* 0x00001000f3ff7812 */ /* 0x000fd200078ac0ff */
[----:B------:R-:W-:Y:S01]  /*52d20*/  @P4 STG.E.U8 desc[UR32][R166.64], R115 ;  /* 0x00000073a6004986 */ /* 0x000fe2000c101120 */
[----:B------:R-:W-:Y:S02]  /*52d30*/  LOP3.LUT P4, RZ, R0, 0x100000, RZ, 0xc0, !PT ;  /* 0x0010000000ff7812 */ /* 0x000fe4000788c0ff */
[C---:B------:R-:W-:Y:S02]  /*52d40*/  LOP3.LUT P6, RZ, R243.reuse, 0x800, RZ, 0xc0, !PT ;  /* 0x00000800f3ff7812 */ /* 0x040fe400078cc0ff */
[C---:B------:R-:W-:Y:S02]  /*52d50*/  LOP3.LUT P0, RZ, R243.reuse, 0x400, RZ, 0xc0, !PT ;  /* 0x00000400f3ff7812 */ /* 0x040fe4000780c0ff */
[C---:B------:R-:W-:Y:S02]  /*52d60*/  LOP3.LUT P1, RZ, R243.reuse, 0x200, RZ, 0xc0, !PT ;  /* 0x00000200f3ff7812 */ /* 0x040fe4000782c0ff */
[C---:B------:R-:W-:Y:S02]  /*52d70*/  LOP3.LUT P2, RZ, R243.reuse, 0x100, RZ, 0xc0, !PT ;  /* 0x00000100f3ff7812 */ /* 0x040fe4000784c0ff */
[----:B------:R-:W-:-:S02]  /*52d80*/  LOP3.LUT P3, RZ, R243, 0x80, RZ, 0xc0, !PT ;  /* 0x00000080f3ff7812 */ /* 0x000fc4000786c0ff */
[----:B--2---:R-:W-:-:S05]  /*52d90*/  PRMT R2, R108, 0x7770, RZ ;  /* 0x000077706c027816 */ /* 0x004fca00000000ff */
[----:B------:R0:W-:Y:S02]  /*52da0*/  @P4 STG.E.U8 desc[UR32][R168.64], R2 ;  /* 0x00000002a8004986 */ /* 0x0001e4000c101120 */
[----:B0-----:R-:W-:-:S05]  /*52db0*/  PRMT R2, R108, 0x7771, RZ ;  /* 0x000077716c027816 */ /* 0x001fca00000000ff */
[----:B---3--:R0:W-:Y:S02]  /*52dc0*/  @P5 STG.E.U8 desc[UR32][R170.64], R2 ;  /* 0x00000002aa005986 */ /* 0x0081e4000c101120 */
[----:B0-----:R-:W-:-:S05]  /*52dd0*/  PRMT R2, R109, 0x7770, RZ ;  /* 0x000077706d027816 */ /* 0x001fca00000000ff */
[----:B----4-:R0:W-:Y:S02]  /*52de0*/  @P6 STG.E.U8 desc[UR32][R172.64], R2 ;  /* 0x00000002ac006986 */ /* 0x0101e4000c101120 */
        /* <DEDUP_REMOVED lines=11> */
[----:B------:R-:W4:Y:S01]  /*52ea0*/  LDL.LU.64 R176, [R1+0x250] ;  /* 0x0002500001b07983 */ /* 0x000f220000300a00 */
[----:B------:R-:W-:-:S05]  /*52eb0*/  PRMT R2, R111, 0x7770, RZ ;  /* 0x000077706f027816 */ /* 0x000fca00000000ff */
[----:B------:R0:W-:Y:S04]  /*52ec0*/  @P3 STG.E.U8 desc[UR32][R178.64], R2 ;  /* 0x00000002b2003986 */ /* 0x0001e8000c101120 */
[----:B0-----:R-:W4:Y:S04]  /*52ed0*/  LDL.LU.64 R178, [R1+0x240] ;  /* 0x0002400001b27983 */ /* 0x001f280000300a00 */
[----:B------:R-:W4:Y:S01]  /*52ee0*/  LDL.LU.64 R158, [R1+0x238] ;  /* 0x00023800019e7983 */ /* 0x000f220000300a00 */
[----:B------:R-:W-:Y:S02]  /*52ef0*/  LOP3.LUT R0, R0, 0xffffefff, RZ, 0xc0, !PT ;  /* 0xffffefff00007812 */ /* 0x000fe400078ec0ff */
[C---:B------:R-:W-:Y:S01]  /*52f00*/  LOP3.LUT P0, RZ, R243.reuse, 0x40, RZ, 0xc0, !PT ;  /* 0x00000040f3ff7812 */ /* 0x040fe2000780c0ff */
[----:B------:R-:W4:Y:S01]  /*52f10*/  LDL.LU.64 R160, [R1+0x228] ;  /* 0x0002280001a07983 */ /* 0x000f220000300a00 */
[----:B------:R-:W-:-:S02]  /*52f20*/  LOP3.LUT P1, RZ, R243, 0x20, RZ, 0xc0, !PT ;  /* 0x00000020f3ff7812 */ /* 0x000fc4000782c0ff */
[----:B------:R-:W-:Y:S01]  /*52f30*/  PRMT R2, R111, 0x7771, RZ ;  /* 0x000077716f027816 */ /* 0x000fe200000000ff */
[----:B------:R-:W4:Y:S01]  /*52f40*/  LDL.LU.64 R162, [R1+0x220] ;  /* 0x0002200001a27983 */ /* 0x000f220000300a00 */
[C---:B------:R-:W-:Y:S02]  /*52f50*/  LOP3.LUT P2, RZ, R243.reuse, 0x10, RZ, 0xc0, !PT ;  /* 0x00000010f3ff7812 */ /* 0x040fe4000784c0ff */
[----:B------:R-:W-:Y:S01]  /*52f60*/  LOP3.LUT P3, RZ, R243, 0x8, RZ, 0xc0, !PT ;  /* 0x00000008f3ff7812 */ /* 0x000fe2000786c0ff */
[----:B------:R-:W4:Y:S04]  /*52f70*/  LDL.LU.64 R164, [R1+0x218] ;  /* 0x0002180001a47983 */ /* 0x000f280000300a00 */
[----:B------:R-:W4:Y:S01]  /*52f80*/  LDL.LU.64 R166, [R1+0x210] ;  /* 0x0002100001a67983 */ /* 0x000f220000300a00 */
[----:B--2---:R-:W-:-:S13]  /*52f90*/  LOP3.LUT P4, RZ, R244, 0x4000000, RZ, 0xc0, !PT ;  /* 0x04000000f4ff7812 */ /* 0x004fda000788c0ff */
        /* <DEDUP_REMOVED lines=21> */
[----:B---3--:R0:W-:Y:S10]  /*530f0*/  @P0 STG.E.U8 desc[UR32][R168.64], R2 ;  /* 0x00000002a8000986 */ /* 0x0081f4000c101120 */
[----:B------:R-:W-:-:S02]  /*53100*/  @P4 LOP3.LUT R0, R0, 0x80000, RZ, 0xfc, !PT ;  /* 0x0008000000004812 */ /* 0x000fc400078efcff */
[----:B------:R-:W-:Y:S01]  /*53110*/  LOP3.LUT P4, RZ, R243, 0x4, RZ, 0xc0, !PT ;  /* 0x00000004f3ff7812 */ /* 0x000fe2000788c0ff */
[----:B0-----:R-:W2:Y:S01]  /*53120*/  LDL.LU.64 R168, [R1+0x208] ;  /* 0x0002080001a87983 */ /* 0x001ea20000300a00 */
[C---:B------:R-:W-:Y:S02]  /*53130*/  PRMT R2, R108.reuse, 0x7772, RZ ;  /* 0x000077726c027816 */ /* 0x040fe400000000ff */
[----:B------:R-:W-:-:S03]  /*53140*/  PRMT R108, R108, 0x7773, RZ ;  /* 0x000077736c6c7816 */ /* 0x000fc600000000ff */
[----:B----4-:R0:W-:Y:S04]  /*53150*/  @P1 STG.E.U8 desc[UR32][R170.64], R2 ;  /* 0x00000002aa001986 */ /* 0x0101e8000c101120 */
[----:B------:R1:W-:Y:S01]  /*53160*/  @P2 STG.E.U8 desc[UR32][R172.64], R108 ;  /* 0x0000006cac002986 */ /* 0x0003e2000c101120 */
[----:B0-----:R-:W-:-:S03]  /*53170*/  PRMT R2, R109, 0x7772, RZ ;  /* 0x000077726d027816 */ /* 0x001fc600000000ff */
[----:B------:R-:W3:Y:S01]  /*53180*/  LDL.LU.64 R170, [R1+0x200] ;  /* 0x0002000001aa7983 */ /* 0x000ee20000300a00 */
[----:B------:R-:W-:-:S03]  /*53190*/  PRMT R109, R109, 0x7773, RZ ;  /* 0x000077736d6d7816 */ /* 0x000fc600000000ff */
[----:B------:R0:W-:Y:S04]  /*531a0*/  @P3 STG.E.U8 desc[UR32][R174.64], R2 ;  /* 0x00000002ae003986 */ /* 0x0001e8000c101120 */
[----:B------:R-:W-:Y:S01]  /*531b0*/  @P4 STG.E.U8 desc[UR32][R176.64], R109 ;  /* 0x0000006db0004986 */ /* 0x000fe2000c101120 */
[----:B------:R-:W-:-:S03]  /*531c0*/  LOP3.LUT P4, RZ, R0, 0x80000, RZ, 0xc0, !PT ;  /* 0x0008000000ff7812 */ /* 0x000fc6000788c0ff */
[----:B-1----:R-:W4:Y:S01]  /*531d0*/  LDL.LU.64 R172, [R1+0x1f8] ;  /* 0x0001f80001ac7983 */ /* 0x002f220000300a00 */
[----:B0-----:R-:W-:-:S09]  /*531e0*/  PRMT R2, R110, 0x7772, RZ ;  /* 0x000077726e027816 */ /* 0x001fd200000000ff */
[----:B------:R0:W-:Y:S01]  /*531f0*/  @P4 STG.E.U8 desc[UR32][R104.64], R2 ;  /* 0x0000000268004986 */ /* 0x0001e2000c101120 */
[----:B------:R-:W-:-:S03]  /*53200*/  LOP3.LUT P4, RZ, R0, 0x40000, RZ, 0xc0, !PT ;  /* 0x0004000000ff7812 */ /* 0x000fc6000788c0ff */
[----:B0-----:R-:W2:Y:S01]  /*53210*/  LDL.LU.64 R104, [R1+0x1108] ;  /* 0x0011080001687983 */ /* 0x001ea20000300a00 */
[----:B------:R-:W-:Y:S02]  /*53220*/  PRMT R110, R110, 0x7773, RZ ;  /* 0x000077736e6e7816 */ /* 0x000fe400000000ff */
[----:B------:R-:W-:Y:S01]  /*53230*/  PRMT R2, R111, 0x7772, RZ ;  /* 0x000077726f027816 */ /* 0x000fe200000000ff */
[----:B------:R-:W4:Y:S06]  /*53240*/  LDL.LU.64 R174, [R1+0x1f0] ;  /* 0x0001f00001ae7983 */ /* 0x000f2c0000300a00 */
[----:B------:R0:W-:Y:S01]  /*53250*/  @P4 STG.E.U8 desc[UR32][R178.64], R110 ;  /* 0x0000006eb2004986 */ /* 0x0001e2000c101120 */
[----:B------:R-:W-:-:S02]  /*53260*/  LOP3.LUT P4, RZ, R0, 0x20000, RZ, 0xc0, !PT ;  /* 0x0002000000ff7812 */ /* 0x000fc4000788c0ff */
[----:B------:R-:W-:Y:S01]  /*53270*/  PRMT R111, R111, 0x7773, RZ ;  /* 0x000077736f6f7816 */ /* 0x000fe200000000ff */
[----:B------:R-:W4:Y:S04]  /*53280*/  LDL.LU.64 R176, [R1+0x1e8] ;  /* 0x0001e80001b07983 */ /* 0x000f280000300a00 */
[----:B0-----:R-:W4:Y:S06]  /*53290*/  LDL.LU.64 R178, [R1+0x1e0] ;  /* 0x0001e00001b27983 */ /* 0x001f2c0000300a00 */
        /* <DEDUP_REMOVED lines=19> */
[----:B------:R3:W-:Y:S02]  /*533d0*/  @P4 STG.E.U8 desc[UR32][R166.64], R2 ;  /* 0x00000002a6004986 */ /* 0x0007e4000c101120 */
[----:B---3--:R-:W-:-:S05]  /*533e0*/  PRMT R2, R106, 0x7770, RZ ;  /* 0x000077706a027816 */ /* 0x008fca00000000ff */
[----:B------:R0:W-:Y:S02]  /*533f0*/  @P5 STG.E.U8 desc[UR32][R168.64], R2 ;  /* 0x00000002a8005986 */ /* 0x0001e4000c101120 */
[----:B0-----:R-:W-:-:S05]  /*53400*/  PRMT R2, R106, 0x7771, RZ ;  /* 0x000077716a027816 */ /* 0x001fca00000000ff */
[----:B------:R0:W-:Y:S02]  /*53410*/  @P6 STG.E.U8 desc[UR32][R170.64], R2 ;  /* 0x00000002aa006986 */ /* 0x0001e4000c101120 */
[C---:B0-----:R-:W-:Y:S02]  /*53420*/  PRMT R2, R107.reuse, 0x7770, RZ ;  /* 0x000077706b027816 */ /* 0x041fe400000000ff */
[----:B------:R-:W2:Y:S04]  /*53430*/  LDL.LU.64 R170, [R1+0x1d8] ;  /* 0x0001d80001aa7983 */ /* 0x000ea80000300a00 */
[----:B----4-:R0:W-:Y:S02]  /*53440*/  @P0 STG.E.U8 desc[UR32][R172.64], R2 ;  /* 0x00000002ac000986 */ /* 0x0101e4000c101120 */
[----:B0-----:R-:W-:-:S02]  /*53450*/  PRMT R2, R107, 0x7771, RZ ;  /* 0x000077716b027816 */ /* 0x001fc400000000ff */
[----:B------:R-:W3:Y:S04]  /*53460*/  LDL.LU.64 R172, [R1+0x1d0] ;  /* 0x0001d00001ac7983 */ /* 0x000ee80000300a00 */
[----:B------:R0:W-:Y:S04]  /*53470*/  @P1 STG.E.U8 desc[UR32][R174.64], R2 ;  /* 0x00000002ae001986 */ /* 0x0001e8000c101120 */
[----:B0-----:R-:W4:Y:S01]  /*53480*/  LDL.LU.64 R174, [R1+0x1c8] ;  /* 0x0001c80001ae7983 */ /* 0x001f220000300a00 */
[----:B------:R-:W-:Y:S02]  /*53490*/  LOP3.LUT P2, RZ, R244, 0x200000, RZ, 0xc0, !PT ;  /* 0x00200000f4ff7812 */ /* 0x000fe4000784c0ff */
[----:B------:R-:W-:-:S02]  /*534a0*/  PRMT R2, R104, 0x7772, RZ ;  /* 0x0000777268027816 */ /* 0x000fc400000000ff */
[C---:B------:R-:W-:Y:S02]  /*534b0*/  LOP3.LUT P3, RZ, R244.reuse, 0x100000, RZ, 0xc0, !PT ;  /* 0x00100000f4ff7812 */ /* 0x040fe4000786c0ff */
[----:B------:R-:W-:Y:S02]  /*534c0*/  LOP3.LUT P0, RZ, R244, 0x80000, RZ, 0xc0, !PT ;  /* 0x00080000f4ff7812 */ /* 0x000fe4000780c0ff */
[----:B------:R-:W-:-:S05]  /*534d0*/  PRMT R104, R104, 0x7773, RZ ;  /* 0x0000777368687816 */ /* 0x000fca00000000ff */
[----:B------:R0:W-:Y:S01]  /*534e0*/  @P2 STG.E.U8 desc[UR32][R176.64], R2 ;  /* 0x00000002b0002986 */ /* 0x0001e2000c101120 */
[C---:B------:R-:W-:Y:S02]  /*534f0*/  LOP3.LUT P1, RZ, R244.reuse, 0x40000, RZ, 0xc0, !PT ;  /* 0x00040000f4ff7812 */ /* 0x040fe4000782c0ff */
[C---:B------:R-:W-:Y:S01]  /*53500*/  LOP3.LUT P2, RZ, R244.reuse, 0x20000, RZ, 0xc0, !PT ;  /* 0x00020000f4ff7812 */ /* 0x040fe2000784c0ff */
[----:B------:R1:W-:Y:S04]  /*53510*/  @P3 STG.E.U8 desc[UR32][R178.64], R104 ;  /* 0x00000068b2003986 */ /* 0x0003e8000c101120 */
[----:B0-----:R-:W4:Y:S01]  /*53520*/  LDL.LU.64 R176, [R1+0x1b8] ;  /* 0x0001b80001b07983 */ /* 0x001f220000300a00 */
[----:B------:R-:W-:Y:S02]  /*53530*/  LOP3.LUT P3, RZ, R244, 0x10000, RZ, 0xc0, !PT ;  /* 0x00010000f4ff7812 */ /* 0x000fe4000786c0ff */
[C---:B------:R-:W-:Y:S01]  /*53540*/  PRMT R2, R105.reuse, 0x7772, RZ ;  /* 0x0000777269027816 */ /* 0x040fe200000000ff */
[----:B-1----:R-:W4:Y:S01]  /*53550*/  LDL.LU.64 R178, [R1+0x1b0] ;  /* 0x0001b00001b27983 */ /* 0x002f220000300a00 */
[----:B------:R-:W-:-:S03]  /*53560*/  PRMT R105, R105, 0x7773, RZ ;  /* 0x0000777369697816 */ /* 0x000fc600000000ff */
        /* <DEDUP_REMOVED lines=11> */
[----:B--2---:R0:W-:Y:S02]  /*53620*/  @P0 STG.E.U8 desc[UR32][R170.64], R2 ;  /* 0x00000002aa000986 */ /* 0x0041e4000c101120 */
[C---:B0-----:R-:W-:Y:S02]  /*53630*/  PRMT R2, R106.reuse, 0x7772, RZ ;  /* 0x000077726a027816 */ /* 0x041fe400000000ff */
[----:B------:R-:W-:Y:S01]  /*53640*/  PRMT R106, R106, 0x7773, RZ ;  /* 0x000077736a6a7816 */ /* 0x000fe200000000ff */
[----:B---3--:R-:W-:Y:S04]  /*53650*/  @P1 STG.E.U8 desc[UR32][R172.64], R105 ;  /* 0x00000069ac001986 */ /* 0x008fe8000c101120 */
[----:B----4-:R-:W-:Y:S04]  /*53660*/  @P2 STG.E.U8 desc[UR32][R174.64], R2 ;  /* 0x00000002ae002986 */ /* 0x010fe8000c101120 */
[----:B------:R0:W-:Y:S04]  /*53670*/  @P3 STG.E.U8 desc[UR32][R100.64], R106 ;  /* 0x0000006a64003986 */ /* 0x0001e8000c101120 */
[----:B0-----:R-:W2:Y:S01]  /*53680*/  LDL.LU.64 R100, [R1+0x10f8] ;  /* 0x0010f80001647983 */ /* 0x001ea20000300a00 */
[----:B------:R-:W-:-:S02]  /*53690*/  LOP3.LUT R0, R0, 0xffffffbf, RZ, 0xc0, !PT ;  /* 0xffffffbf00007812 */ /* 0x000fc400078ec0ff */
[C---:B------:R-:W-:Y:S01]  /*536a0*/  PRMT R2, R107.reuse, 0x7772, RZ ;  /* 0x000077726b027816 */ /* 0x040fe200000000ff */
[----:B------:R-:W3:Y:S01]  /*536b0*/  LDL.LU.64 R164, [R1+0x180] ;  /* 0x0001800001a47983 */ /* 0x000ee20000300a00 */
[----:B------:R-:W-:Y:S02]  /*536c0*/  @P4 LOP3.LUT R0, R0, 0x40, RZ, 0xfc, !PT ;  /* 0x0000004000004812 */ /* 0x000fe400078efcff */
[----:B------:R-:W-:Y:S01]  /*536d0*/  LOP3.LUT P4, RZ, R244, 0x400, RZ, 0xc0, !PT ;  /* 0x00000400f4ff7812 */ /* 0x000fe2000788c0ff */
[----:B------:R-:W4:Y:S01]  /*536e0*/  LDL.LU.64 R166, [R1+0x178] ;  /* 0x0001780001a67983 */ /* 0x000f220000300a00 */
[----:B------:R-:W-:Y:S02]  /*536f0*/  LOP3.LUT R0, R0, 0xffffff7f, RZ, 0xc0, !PT ;  /* 0xffffff7f00007812 */ /* 0x000fe400078ec0ff */
[----:B------:R-:W-:Y:S01]  /*53700*/  PRMT R107, R107, 0x7773, RZ ;  /* 0x000077736b6b7816 */ /* 0x000fe200000000ff */
[----:B------:R-:W4:Y:S04]  /*53710*/  LDL.LU.64 R168, [R1+0x170] ;  /* 0x0001700001a87983 */ /* 0x000f280000300a00 */
[----:B------:R-:W4:Y:S04]  /*53720*/  LDL.LU.64 R170, [R1+0x168] ;  /* 0x0001680001aa7983 */ /* 0x000f280000300a00 */
[----:B------:R-:W-:Y:S01]  /*53730*/  @P4 LOP3.LUT R0, R0, 0x80, RZ, 0xfc, !PT ;  /* 0x0000008000004812 */ /* 0x000fe200078efcff */
        /* <DEDUP_REMOVED lines=16> */
[----:B------:R-:W-:-:S03]  /*53840*/  LOP3.LUT P4, RZ, R0, 0x800, RZ, 0xc0, !PT ;  /* 0x0000080000ff7812 */ /* 0x000fc6000788c0ff */
[----:B0-----:R-:W4:Y:S10]  /*53850*/  LDL.LU.64 R176, [R1+0xb08] ;  /* 0x000b080001b07983 */ /* 0x001f340000300a00 */
[----:B------:R-:W-:Y:S01]  /*53860*/  @P4 STG.E.U8 desc[UR32][R178.64], R107 ;  /* 0x0000006bb2004986 */ /* 0x000fe2000c101120 */
[----:B------:R-:W-:-:S02]  /*53870*/  LOP3.LUT P4, RZ, R0, 0x400, RZ, 0xc0, !PT ;  /* 0x0000040000ff7812 */ /* 0x000fc4000788c0ff */
        /* <DEDUP_REMOVED lines=24> */
[----:B---3--:R0:W-:Y:S01]  /*53a00*/  @P4 STG.E.U8 desc[UR32][R164.64], R2 ;  /* 0x00000002a4004986 */ /* 0x0081e2000c101120 */
[----:B------:R-:W-:Y:S02]  /*53a10*/  LOP3.LUT P4, RZ, R0, 0x10, RZ, 0xc0, !PT ;  /* 0x0000001000ff7812 */ /* 0x000fe4000788c0ff */
[----:B0-----:R-:W-:-:S11]  /*53a20*/  PRMT R2, R103, 0x7770, RZ ;  /* 0x0000777067027816 */ /* 0x001fd600000000ff */
[----:B----4-:R0:W-:Y:S02]  /*53a30*/  @P4 STG.E.U8 desc[UR32][R166.64], R2 ;  /* 0x00000002a6004986 */ /* 0x0101e4000c101120 */
[----:B0-----:R-:W-:-:S05]  /*53a40*/  PRMT R2, R103, 0x7771, RZ ;  /* 0x0000777167027816 */ /* 0x001fca00000000ff */
[----:B------:R0:W-:Y:S02]  /*53a50*/  @P5 STG.E.U8 desc[UR32][R168.64], R2 ;  /* 0x00000002a8005986 */ /* 0x0001e4000c101120 */
[C---:B0-----:R-:W-:Y:S02]  /*53a60*/  PRMT R2, R100.reuse, 0x7772, RZ ;  /* 0x0000777264027816 */ /* 0x041fe400000000ff */
[----:B------:R-:W-:-:S03]  /*53a70*/  PRMT R100, R100, 0x7773, RZ ;  /* 0x0000777364647816 */ /* 0x000fc600000000ff */
[----:B------:R0:W-:Y:S04]  /*53a80*/  @P6 STG.E.U8 desc[UR32][R170.64], R2 ;  /* 0x00000002aa006986 */ /* 0x0001e8000c101120 */
[----:B------:R-:W-:Y:S01]  /*53a90*/  @P0 STG.E.U8 desc[UR32][R172.64], R100 ;  /* 0x00000064ac000986 */ /* 0x000fe2000c101120 */
[----:B------:R-:W-:Y:S02]  /*53aa0*/  LOP3.LUT P0, RZ, R244, 0x1, RZ, 0xc0, !PT ;  /* 0x00000001f4ff7812 */ /* 0x000fe4000780c0ff */
[C---:B0-----:R-:W-:Y:S02]  /*53ab0*/  PRMT R2, R101.reuse, 0x7772, RZ ;  /* 0x0000777265027816 */ /* 0x041fe400000000ff */
[----:B------:R-:W-:-:S03]  /*53ac0*/  PRMT R101, R101, 0x7773, RZ ;  /* 0x0000777365657816 */ /* 0x000fc600000000ff */
[----:B------:R0:W-:Y:S04]  /*53ad0*/  @P1 STG.E.U8 desc[UR32][R174.64], R2 ;  /* 0x00000002ae001986 */ /* 0x0001e8000c101120 */
[----:B------:R1:W-:Y:S01]  /*53ae0*/  @P2 STG.E.U8 desc[UR32][R176.64], R101 ;  /* 0x00000065b0002986 */ /* 0x0003e2000c101120 */
[----:B0-----:R-:W-:-:S03]  /*53af0*/  PRMT R2, R102, 0x7772, RZ ;  /* 0x0000777266027816 */ /* 0x001fc600000000ff */
[----:B------:R-:W2:Y:S01]  /*53b00*/  LDL.LU.64 R174, [R1+0xb28] ;  /* 0x000b280001ae7983 */ /* 0x000ea20000300a00 */
[----:B------:R-:W-:-:S03]  /*53b10*/  PRMT R102, R102, 0x7773, RZ ;  /* 0x0000777366667816 */ /* 0x000fc600000000ff */
[----:B------:R0:W-:Y:S04]  /*53b20*/  @P3 STG.E.U8 desc[UR32][R178.64], R2 ;  /* 0x00000002b2003986 */ /* 0x0001e8000c101120 */
[----:B-1----:R-:W3:Y:S04]  /*53b30*/  LDL.LU.64 R176, [R1+0xb30] ;  /* 0x000b300001b07983 */ /* 0x002ee80000300a00 */
[----:B------:R1:W-:Y:S04]  /*53b40*/  @P0 STG.E.U8 desc[UR32][R96.64], R102 ;  /* 0x0000006660000986 */ /* 0x0003e8000c101120 */
[----:B0-----:R-:W4:Y:S04]  /*53b50*/  LDL.LU.64 R178, [R1+0xb40] ;  /* 0x000b400001b27983 */ /* 0x001f280000300a00 */
[----:B------:R-:W4:Y:S04]  /*53b60*/  LDL.LU.64 R156, [R1+0xb48] ;  /* 0x000b4800019c7983 */ /* 0x000f280000300a00 */
[----:B------:R-:W4:Y:S04]  /*53b70*/  LDL.LU.64 R158, [R1+0xb50] ;  /* 0x000b5000019e7983 */ /* 0x000f280000300a00 */
[----:B-1----:R-:W4:Y:S01]  /*53b80*/  LDL.LU.64 R96, [R1+0x10e8] ;  /* 0x0010e80001607983 */ /* 0x002f220000300a00 */
[----:B------:R-:W-:-:S02]  /*53b90*/  LOP3.LUT P4, RZ, R245, 0x100000, RZ, 0xc0, !PT ;  /* 0x00100000f5ff7812 */ /* 0x000fc4000788c0ff */
[----:B------:R-:W-:Y:S01]  /*53ba0*/  LOP3.LUT R5, R5, 0xefffffff, RZ, 0xc0, !PT ;  /* 0xefffffff05057812 */ /* 0x000fe200078ec0ff */
[----:B------:R-:W4:Y:S01]  /*53bb0*/  LDL.LU.64 R160, [R1+0xb60] ;  /* 0x000b600001a07983 */ /* 0x000f220000300a00 */
[C---:B------:R-:W-:Y:S02]  /*53bc0*/  LOP3.LUT P1, RZ, R245.reuse, 0x80000000, RZ, 0xc0, !PT ;  /* 0x80000000f5ff7812 */ /* 0x040fe4000782c0ff */
[C---:B------:R-:W-:Y:S01]  /*53bd0*/  LOP3.LUT P2, RZ, R245.reuse, 0x40000000, RZ, 0xc0, !PT ;  /* 0x40000000f5ff7812 */ /* 0x040fe2000784c0ff */
[----:B------:R-:W4:Y:S01]  /*53be0*/  LDL.LU.64 R162, [R1+0xb68] ;  /* 0x000b680001a27983 */ /* 0x000f220000300a00 */
[----:B------:R-:W-:Y:S02]  /*53bf0*/  LOP3.LUT P3, RZ, R245, 0x20000000, RZ, 0xc0, !PT ;  /* 0x20000000f5ff7812 */ /* 0x000fe4000786c0ff */
[----:B------:R-:W-:Y:S01]  /*53c00*/  PRMT R2, R103, 0x7772, RZ ;  /* 0x0000777267027816 */ /* 0x000fe200000000ff */
[----:B------:R-:W4:Y:S02]  /*53c10*/  LDL.LU.64 R164, [R1+0xb70] ;  /* 0x000b700001a47983 */ /* 0x000f240000300a00 */
[----:B------:R-:W-:-:S02]  /*53c20*/  @P4 LOP3.LUT R5, R5, 0x10000000, RZ, 0xfc, !PT ;  /* 0x1000000005054812 */ /* 0x000fc400078efcff */
[----:B------:R-:W-:Y:S01]  /*53c30*/  LOP3.LUT P4, RZ, R245, 0x200000, RZ, 0xc0, !PT ;  /* 0x00200000f5ff7812 */ /* 0x000fe2000788c0ff */
[----:B------:R-:W4:Y:S01]  /*53c40*/  LDL.LU.64 R166, [R1+0xb78] ;  /* 0x000b780001a67983 */ /* 0x000f220000300a00 */
[----:B------:R-:W-:Y:S02]  /*53c50*/  LOP3.LUT R5, R5, 0xdfffffff, RZ, 0xc0, !PT ;  /* 0xdfffffff05057812 */ /* 0x000fe400078ec0ff */
[----:B------:R-:W-:Y:S01]  /*53c60*/  PRMT R103, R103, 0x7773, RZ ;  /* 0x0000777367677816 */ /* 0x000fe200000000ff */
[----:B------:R-:W4:Y:S08]  /*53c70*/  LDL.LU.64 R168, [R1+0xb80] ;  /* 0x000b800001a87983 */ /* 0x000f300000300a00 */
        /* <DEDUP_REMOVED lines=20> */
[----:B--2---:R4:W-:Y:S04]  /*53dc0*/  @P1 STG.E.U8 desc[UR32][R174.64], R2 ;  /* 0x00000002ae001986 */ /* 0x0049e8000c101120 */
[----:B---3--:R-:W-:Y:S01]  /*53dd0*/  @P2 STG.E.U8 desc[UR32][R176.64], R103 ;  /* 0x00000067b0002986 */ /* 0x008fe2000c101120 */
[----:B----4-:R-:W-:-:S05]  /*53de0*/  PRMT R2, R96, 0x7770, RZ ;  /* 0x0000777060027816 */ /* 0x010fca00000000ff */
[----:B------:R0:W-:Y:S04]  /*53df0*/  @P3 STG.E.U8 desc[UR32][R98.64], R2 ;  /* 0x0000000262003986 */ /* 0x0001e8000c101120 */
[----:B0-----:R-:W2:Y:S04]  /*53e00*/  LDL.LU.64 R98, [R1+0x10e0] ;  /* 0x0010e00001627983 */ /* 0x001ea80000300a00 */
[----:B------:R-:W3:Y:S04]  /*53e10*/  LDL.LU.64 R170, [R1+0xb88] ;  /* 0x000b880001aa7983 */ /* 0x000ee80000300a00 */
[----:B------:R-:W4:Y:S01]  /*53e20*/  LDL.LU.64 R172, [R1+0xb98] ;  /* 0x000b980001ac7983 */ /* 0x000f220000300a00 */
[----:B------:R-:W-:-:S03]  /*53e30*/  PRMT R2, R96, 0x7771, RZ ;  /* 0x0000777160027816 */ /* 0x000fc600000000ff */
[----:B------:R-:W4:Y:S04]  /*53e40*/  LDL.LU.64 R174, [R1+0xba0] ;  /* 0x000ba00001ae7983 */ /* 0x000f280000300a00 */
[----:B------:R-:W4:Y:S04]  /*53e50*/  LDL.LU.64 R176, [R1+0xba8] ;  /* 0x000ba80001b07983 */ /* 0x000f280000300a00 */
[----:B------:R0:W-:Y:S04]  /*53e60*/  @P4 STG.E.U8 desc[UR32][R178.64], R2 ;  /* 0x00000002b2004986 */ /* 0x0001e8000c101120 */
[----:B0-----:R-:W4:Y:S01]  /*53e70*/  LDL.LU.64 R178, [R1+0xbb0] ;  /* 0x000bb00001b27983 */ /* 0x001f220000300a00 */
        /* <DEDUP_REMOVED lines=14> */
[----:B------:R-:W-:Y:S01]  /*53f60*/  @P4 STG.E.U8 desc[UR32][R160.64], R2 ;  /* 0x00000002a0004986 */ /* 0x000fe2000c101120 */
        /* <DEDUP_REMOVED lines=13> */
[----:B------:R-:W-:Y:S02]  /*54040*/  PRMT R96, R96, 0x7773, RZ ;  /* 0x0000777360607816 */ /* 0x000fe400000000ff */
[----:B0-----:R-:W-:-:S09]  /*54050*/  PRMT R0, R97, 0x7772, RZ ;  /* 0x0000777261007816 */ /* 0x001fd200000000ff */
[----:B---3--:R-:W-:Y:S01]  /*54060*/  @P4 STG.E.U8 desc[UR32][R170.64], R96 ;  /* 0x00000060aa004986 */ /* 0x008fe2000c101120 */
[----:B------:R-:W-:-:S03]  /*54070*/  PRMT R97, R97, 0x7773, RZ ;  /* 0x0000777361617816 */ /* 0x000fc600000000ff */
        /* <DEDUP_REMOVED lines=9> */
[----:B------:R1:W-:Y:S04]  /*54110*/  @P3 STG.E.U8 desc[UR32][R246.64], R99 ;  /* 0x00000063f6003986 */ /* 0x0003e8000c101120 */
[----:B0-----:R-:W2:Y:S04]  /*54120*/  LDL.LU.64 R92, [R1+0x10d8] ;  /* 0x0010d800015c7983 */ /* 0x001ea80000300a00 */
[----:B-1----:R-:W3:Y:S04]  /*54130*/  LDL.LU.64 R246, [R1+0x10d0] ;  /* 0x0010d00001f67983 */ /* 0x002ee80000300a00 */
[----:B------:R-:W4:Y:S01]  /*54140*/  LDL.LU.64 R170, [R1+0xbd0] ;  /* 0x000bd00001aa7983 */ /* 0x000f220000300a00 */
[----:B------:R-:W-:-:S02]  /*54150*/  LOP3.LUT P0, RZ, R245, 0x2000, RZ, 0xc0, !PT ;  /* 0x00002000f5ff7812 */ /* 0x000fc4000780c0ff */
[C---:B------:R-:W-:Y:S01]  /*54160*/  LOP3.LUT P1, RZ, R245.reuse, 0x1000, RZ, 0xc0, !PT ;  /* 0x00001000f5ff7812 */ /* 0x040fe2000782c0ff */
[----:B------:R-:W3:Y:S04]  /*54170*/  LDL.LU.64 R172, [R1+0xbe0] ;  /* 0x000be00001ac7983 */ /* 0x000ee80000300a00 */
[----:B------:R-:W3:Y:S04]  /*54180*/  LDL.LU.64 R174, [R1+0xbe8] ;  /* 0x000be80001ae7983 */ /* 0x000ee80000300a00 */
[----:B------:R-:W3:Y:S04]  /*54190*/  LDL.LU.64 R176, [R1+0xbf0] ;  /* 0x000bf00001b07983 */ /* 0x000ee80000300a00 */
[----:B------:R-:W3:Y:S04]  /*541a0*/  LDL.LU.64 R178, [R1+0xbf8] ;  /* 0x000bf80001b27983 */ /* 0x000ee80000300a00 */
[----:B------:R-:W3:Y:S04]  /*541b0*/  LDL.LU.64 R158, [R1+0xc00] ;  /* 0x000c0000019e7983 */ /* 0x000ee80000300a00 */
[----:B------:R-:W3:Y:S04]  /*541c0*/  LDL.LU.64 R160, [R1+0xc08] ;  /* 0x000c080001a07983 */ /* 0x000ee80000300a00 */
[----:B------:R-:W3:Y:S01]  /*541d0*/  LDL.LU.64 R162, [R1+0xc18] ;  /* 0x000c180001a27983 */ /* 0x000ee20000300a00 */
        /* <DEDUP_REMOVED lines=9> */
[----:B----4-:R0:W-:Y:S02]  /*54270*/  @P0 STG.E.U8 desc[UR32][R170.64], R0 ;  /* 0x00000000aa000986 */ /* 0x0101e4000c101120 */
[----:B0-----:R-:W-:-:S05]  /*54280*/  PRMT R0, R92, 0x7771, RZ ;  /* 0x000077715c007816 */ /* 0x001fca00000000ff */
[----:B------:R0:W-:Y:S04]  /*54290*/  @P1 STG.E.U8 desc[UR32][R94.64], R0 ;  /* 0x000000005e001986 */ /* 0x0001e8000c101120 */
[----:B0-----:R-:W2:Y:S04]  /*542a0*/  LDL.LU.64 R94, [R1+0x10c8] ;  /* 0x0010c800015e7983 */ /* 0x001ea80000300a00 */
[----:B------:R-:W4:Y:S01]  /*542b0*/  LDL.LU.64 R164, [R1+0xc20] ;  /* 0x000c200001a47983 */ /* 0x000f220000300a00 */
[----:B------:R-:W-:Y:S02]  /*542c0*/  @P4 LOP3.LUT R5, R5, 0x400000, RZ, 0xfc, !PT ;  /* 0x0040000005054812 */ /* 0x000fe400078efcff */
[----:B------:R-:W-:Y:S01]  /*542d0*/  LOP3.LUT P4, RZ, R245, 0x10, RZ, 0xc0, !PT ;  /* 0x00000010f5ff7812 */ /* 0x000fe2000788c0ff */
[----:B------:R-:W4:Y:S01]  /*542e0*/  LDL.LU.64 R166, [R1+0xc30] ;  /* 0x000c300001a67983 */ /* 0x000f220000300a00 */
[----:B------:R-:W-:-:S02]  /*542f0*/  LOP3.LUT R5, R5, 0xff7fffff, RZ, 0xc0, !PT ;  /* 0xff7fffff05057812 */ /* 0x000fc400078ec0ff */
[C---:B------:R-:W-:Y:S01]  /*54300*/  LOP3.LUT P2, RZ, R245.reuse, 0x800, RZ, 0xc0, !PT ;  /* 0x00000800f5ff7812 */ /* 0x040fe2000784c0ff */
[----:B------:R-:W4:Y:S01]  /*54310*/  LDL.LU.64 R168, [R1+0xc40] ;  /* 0x000c400001a87983 */ /* 0x000f220000300a00 */
[----:B------:R-:W-:Y:S02]  /*54320*/  LOP3.LUT P3, RZ, R245, 0x400, RZ, 0xc0, !PT ;  /* 0x00000400f5ff7812 */ /* 0x000fe4000786c0ff */
[----:B------:R-:W-:Y:S01]  /*54330*/  PRMT R0, R93, 0x7770, RZ ;  /* 0x000077705d007816 */ /* 0x000fe200000000ff */
[----:B------:R-:W4:Y:S04]  /*54340*/  LDL.LU.64 R170, [R1+0xc48] ;  /* 0x000c480001aa7983 */ /* 0x000f280000300a00 */
        /* <DEDUP_REMOVED lines=15> */
[----:B0-----:R-:W3:Y:S01]  /*54440*/  LDL.LU.64 R172, [R1+0xc50] ;  /* 0x000c500001ac7983 */ /* 0x001ee20000300a00 */
[----:B------:R-:W-:-:S05]  /*54450*/  PRMT R0, R93, 0x7771, RZ ;  /* 0x000077715d007816 */ /* 0x000fca00000000ff */
[----:B------:R0:W-:Y:S04]  /*54460*/  @P3 STG.E.U8 desc[UR32][R174.64], R0 ;  /* 0x00000000ae003986 */ /* 0x0001e8000c101120 */
[----:B0-----:R-:W3:Y:S01]  /*54470*/  LDL.LU.64 R174, [R1+0xc58] ;  /* 0x000c580001ae7983 */ /* 0x001ee20000300a00 */
[----:B--2---:R-:W-:-:S05]  /*54480*/  PRMT R0, R94, 0x7770, RZ ;  /* 0x000077705e007816 */ /* 0x004fca00000000ff */
[----:B------:R0:W-:Y:S01]  /*54490*/  @P4 STG.E.U8 desc[UR32][R176.64], R0 ;  /* 0x00000000b0004986 */ /* 0x0001e2000c101120 */
[C---:B------:R-:W-:Y:S02]  /*544a0*/  LOP3.LUT P4, RZ, R5.reuse, 0x8000000, RZ, 0xc0, !PT ;  /* 0x0800000005ff7812 */ /* 0x040fe4000788c0ff */
        /* <DEDUP_REMOVED lines=14> */
[----:B------:R-:W-:-:S11]  /*54590*/  PRMT R92, R92, 0x7773, RZ ;  /* 0x000077735c5c7816 */ /* 0x000fd600000000ff */
[----:B----4-:R-:W-:Y:S01]  /*545a0*/  @P4 STG.E.U8 desc[UR32][R164.64], R92 ;  /* 0x0000005ca4004986 */ /* 0x010fe2000c101120 */
[----:B------:R-:W-:Y:S02]  /*545b0*/  LOP3.LUT P4, RZ, R5, 0x400000, RZ, 0xc0, !PT ;  /* 0x0040000005ff7812 */ /* 0x000fe4000788c0ff */
[----:B0-----:R-:W-:-:S11]  /*545c0*/  PRMT R0, R93, 0x7772, RZ ;  /* 0x000077725d007816 */ /* 0x001fd600000000ff */
[----:B------:R0:W-:Y:S04]  /*545d0*/  @P4 STG.E.U8 desc[UR32][R88.64], R0 ;  /* 0x0000000058004986 */ /* 0x0001e8000c101120 */
[----:B0-----:R-:W4:Y:S01]  /*545e0*/  LDL.LU.64 R88, [R1+0x10c0] ;  /* 0x0010c00001587983 */ /* 0x001f220000300a00 */
[----:B------:R-:W-:Y:S02]  /*545f0*/  LOP3.LUT P4, RZ, R5, 0x200000, RZ, 0xc0, !PT ;  /* 0x0020000005ff7812 */ /* 0x000fe4000788c0ff */
[----:B------:R-:W-:Y:S02]  /*54600*/  PRMT R93, R93, 0x7773, RZ ;  /* 0x000077735d5d7816 */ /* 0x000fe400000000ff */
[----:B------:R-:W-:Y:S02]  /*54610*/  LOP3.LUT P5, RZ, R245, 0x1, RZ, 0xc0, !PT ;  /* 0x00000001f5ff7812 */ /* 0x000fe400078ac0ff */
[----:B------:R-:W-:-:S07]  /*54620*/  LOP3.LUT P6, RZ, R246, 0x80000000, RZ, 0xc0, !PT ;  /* 0x80000000f6ff7812 */ /* 0x000fce00078cc0ff */
[----:B------:R-:W-:Y:S01]  /*54630*/  @P4 STG.E.U8 desc[UR32][R166.64], R93 ;  /* 0x0000005da6004986 */ /* 0x000fe2000c101120 */
[----:B------:R-:W-:Y:S02]  /*54640*/  LOP3.LUT P4, RZ, R5, 0x100000, RZ, 0xc0, !PT ;  /* 0x0010000005ff7812 */ /* 0x000fe4000788c0ff */
[----:B------:R-:W-:Y:S02]  /*54650*/  PRMT R0, R94, 0x7772, RZ ;  /* 0x000077725e007816 */ /* 0x000fe400000000ff */
[C---:B------:R-:W-:Y:S02]  /*54660*/  LOP3.LUT P0, RZ, R246.reuse, 0x40000000, RZ, 0xc0, !PT ;  /* 0x40000000f6ff7812 */ /* 0x040fe4000780c0ff */
[----:B------:R-:W-:Y:S02]  /*54670*/  LOP3.LUT P1, RZ, R246, 0x20000000, RZ, 0xc0, !PT ;  /* 0x20000000f6ff7812 */ /* 0x000fe4000782c0ff */
[----:B------:R-:W-:-:S05]  /*54680*/  PRMT R94, R94, 0x7773, RZ ;  /* 0x000077735e5e7816 */ /* 0x000fca00000000ff */
[----:B------:R0:W-:Y:S01]  /*54690*/  @P4 STG.E.U8 desc[UR32][R168.64], R0 ;  /* 0x00000000a8004986 */ /* 0x0001e2000c101120 */
[----:B------:R-:W-:-:S03]  /*546a0*/  LOP3.LUT P2, RZ, R246, 0x10000000, RZ, 0xc0, !PT ;  /* 0x10000000f6ff7812 */ /* 0x000fc6000784c0ff */
[----:B------:R-:W-:Y:S01]  /*546b0*/  @P5 STG.E.U8 desc[UR32][R170.64], R94 ;  /* 0x0000005eaa005986 */ /* 0x000fe2000c101120 */
[C---:B0-----:R-:W-:Y:S02]  /*546c0*/  PRMT R0, R95.reuse, 0x7772, RZ ;  /* 0x000077725f007816 */ /* 0x041fe400000000ff */
[----:B------:R-:W-:-:S03]  /*546d0*/  PRMT R95, R95, 0x7773, RZ ;  /* 0x000077735f5f7816 */ /* 0x000fc600000000ff */
[----:B---3--:R4:W-:Y:S01]  /*546e0*/  @P6 STG.E.U8 desc[UR32][R172.64], R0 ;  /* 0x00000000ac006986 */ /* 0x0089e2000c101120 */
[----:B------:R-:W-:-:S03]  /*546f0*/  LOP3.LUT P3, RZ, R246, 0x8000000, RZ, 0xc0, !PT ;  /* 0x08000000f6ff7812 */ /* 0x000fc6000786c0ff */
[----:B------:R-:W-:Y:S01]  /*54700*/  @P0 STG.E.U8 desc[UR32][R174.64], R95 ;  /* 0x0000005fae000986 */ /* 0x000fe2000c101120 */
[----:B------:R-:W-:Y:S02]  /*54710*/  LOP3.LUT P4, RZ, R246, 0x4000, RZ, 0xc0, !PT ;  /* 0x00004000f6ff7812 */ /* 0x000fe4000788c0ff */
[----:B------:R-:W-:-:S11]  /*54720*/  LOP3.LUT R5, R5, 0xffffefff, RZ, 0xc0, !PT ;  /* 0xffffefff05057812 */ /* 0x000fd600078ec0ff */
[----:B------:R-:W-:Y:S02]  /*54730*/  @P4 LOP3.LUT R5, R5, 0x1000, RZ, 0xfc, !PT ;  /* 0x0000100005054812 */ /* 0x000fe400078efcff */
[----:B------:R-:W-:Y:S02]  /*54740*/  LOP3.LUT P4, RZ, R246, 0x8000, RZ, 0xc0, !PT ;  /* 0x00008000f6ff7812 */ /* 0x000fe4000788c0ff */
[----:B----4-:R-:W-:-:S05]  /*54750*/  PRMT R0, R88, 0x7770, RZ ;  /* 0x0000777058007816 */ /* 0x010fca00000000ff */
        /* <DEDUP_REMOVED lines=16> */
[----:B------:R-:W-:-:S04]  /*54860*/  LOP3.LUT R5, R5, 0xffffdfff, RZ, 0xc0, !PT ;  /* 0xffffdfff05057812 */ /* 0x000fc800078ec0ff */
        /* <DEDUP_REMOVED lines=12> */
[----:B------:R-:W-:-:S09]  /*54930*/  LOP3.LUT P0, RZ, R246, 0x4000000, RZ, 0xc0, !PT ;  /* 0x04000000f6ff7812 */ /* 0x000fd2000780c0ff */
[----:B------:R-:W-:Y:S02]  /*54940*/  @P4 LOP3.LUT R5, R5, 0x20000, RZ, 0xfc, !PT ;  /* 0x0002000005054812 */ /* 0x000fe400078efcff */
[C---:B------:R-:W-:Y:S02]  /*54950*/  LOP3.LUT P4, RZ, R246.reuse, 0x100000, RZ, 0xc0, !PT ;  /* 0x00100000f6ff7812 */ /* 0x040fe4000788c0ff */
[----:B------:R-:W-:Y:S02]  /*54960*/  LOP3.LUT R5, R5, 0xfffbffff, RZ, 0xc0, !PT ;  /* 0xfffbffff05057812 */ /* 0x000fe400078ec0ff */
[C---:B------:R-:W-:Y:S02]  /*54970*/  LOP3.LUT P1, RZ, R246.reuse, 0x2000000, RZ, 0xc0, !PT ;  /* 0x02000000f6ff7812 */ /* 0x040fe4000782c0ff */
[----:B------:R-:W-:Y:S02]  /*54980*/  PRMT R0, R89, 0x7771, RZ ;  /* 0x0000777159007816 */ /* 0x000fe400000000ff */
[----:B------:R-:W-:-:S05]  /*54990*/  LOP3.LUT P2, RZ, R246, 0x1000000, RZ, 0xc0, !PT ;  /* 0x01000000f6ff7812 */ /* 0x000fca000784c0ff */
[----:B------:R-:W-:Y:S02]  /*549a0*/  @P4 LOP3.LUT R5, R5, 0x40000, RZ, 0xfc, !PT ;  /* 0x0004000005054812 */ /* 0x000fe400078efcff */
[C---:B------:R-:W-:Y:S02]  /*549b0*/  LOP3.LUT P4, RZ, R246.reuse, 0x200000, RZ, 0xc0, !PT ;  /* 0x00200000f6ff7812 */ /* 0x040fe4000788c0ff */
[----:B------:R-:W-:Y:S02]  /*549c0*/  LOP3.LUT P3, RZ, R246, 0x800000, RZ, 0xc0, !PT ;  /* 0x00800000f6ff7812 */ /* 0x000fe4000786c0ff */
[----:B------:R-:W-:-:S09]  /*549d0*/  LOP3.LUT R5, R5, 0xfff7ffff, RZ, 0xc0, !PT ;  /* 0xfff7ffff05057812 */ /* 0x000fd200078ec0ff */
[----:B------:R-:W-:Y:S02]  /*549e0*/  @P4 LOP3.LUT R5, R5, 0x80000, RZ, 0xfc, !PT ;  /* 0x0008000005054812 */ /* 0x000fe400078efcff */
[----:B------:R-:W-:Y:S01]  /*549f0*/  LOP3.LUT P4, RZ, R246, 0x400000, RZ, 0xc0, !PT ;  /* 0x00400000f6ff7812 */ /* 0x000fe2000788c0ff */
[----:B---3--:R2:W-:Y:S02]  /*54a00*/  @P0 STG.E.U8 desc[UR32][R166.64], R0 ;  /* 0x00000000a6000986 */ /* 0x0085e4000c101120 */
[C---:B--2---:R-:W-:Y:S02]  /*54a10*/  PRMT R0, R90.reuse, 0x7770, RZ ;  /* 0x000077705a007816 */ /* 0x044fe400000000ff */
[----:B------:R-:W2:Y:S04]  /*54a20*/  LDL.LU.64 R166, [R1+0xce8] ;  /* 0x000ce80001a67983 */ /* 0x000ea80000300a00 */
[----:B----4-:R0:W-:Y:S02]  /*54a30*/  @P1 STG.E.U8 desc[UR32][R168.64], R0 ;  /* 0x00000000a8001986 */ /* 0x0101e4000c101120 */
[----:B0-----:R-:W-:-:S02]  /*54a40*/  PRMT R0, R90, 0x7771, RZ ;  /* 0x000077715a007816 */ /* 0x001fc400000000ff */
[----:B------:R-:W3:Y:S04]  /*54a50*/  LDL.LU.64 R168, [R1+0xcf0] ;  /* 0x000cf00001a87983 */ /* 0x000ee80000300a00 */
[----:B------:R0:W-:Y:S02]  /*54a60*/  @P2 STG.E.U8 desc[UR32][R170.64], R0 ;  /* 0x00000000aa002986 */ /* 0x0001e4000c101120 */
[C---:B0-----:R-:W-:Y:S02]  /*54a70*/  PRMT R0, R91.reuse, 0x7770, RZ ;  /* 0x000077705b007816 */ /* 0x041fe400000000ff */
        /* <DEDUP_REMOVED lines=10> */
[----:B------:R-:W-:Y:S02]  /*54b20*/  PRMT R88, R88, 0x7773, RZ ;  /* 0x0000777358587816 */ /* 0x000fe400000000ff */
[----:B0-----:R-:W-:Y:S01]  /*54b30*/  PRMT R0, R89, 0x7772, RZ ;  /* 0x0000777259007816 */ /* 0x001fe200000000ff */
[----:B------:R-:W4:Y:S08]  /*54b40*/  LDL.LU.64 R176, [R1+0xd10] ;  /* 0x000d100001b07983 */ /* 0x000f300000300a00 */
[----:B------:R0:W-:Y:S01]  /*54b50*/  @P4 STG.E.U8 desc[UR32][R178.64], R88 ;  /* 0x00000058b2004986 */ /* 0x0001e2000c101120 */
[----:B------:R-:W-:-:S02]  /*54b60*/  LOP3.LUT P4, RZ, R5, 0x20000, RZ, 0xc0, !PT ;  /* 0x0002000005ff7812 */ /* 0x000fc4000788c0ff */
[----:B------:R-:W-:Y:S01]  /*54b70*/  PRMT R89, R89, 0x7773, RZ ;  /* 0x0000777359597816 */ /* 0x000fe200000000ff */
[----:B0-----:R-:W4:Y:S10]  /*54b80*/  LDL.LU.64 R178, [R1+0xd20] ;  /* 0x000d200001b27983 */ /* 0x001f340000300a00 */
[----:B------:R0:W-:Y:S01]  /*54b90*/  @P4 STG.E.U8 desc[UR32][R160.64], R0 ;  /* 0x00000000a0004986 */ /* 0x0001e2000c101120 */
[----:B------:R-:W-:-:S13]  /*54ba0*/  LOP3.LUT P4, RZ, R5, 0x10000, RZ, 0xc0, !PT ;  /* 0x0001000005ff7812 */ /* 0x000fda000788c0ff */
[----:B------:R-:W-:Y:S01]  /*54bb0*/  @P4 STG.E.U8 desc[UR32][R162.64], R89 ;  /* 0x00000059a2004986 */ /* 0x000fe2000c101120 */
[----:B------:R-:W-:Y:S02]  /*54bc0*/  LOP3.LUT P4, RZ, R5, 0x8000, RZ, 0xc0, !PT ;  /* 0x0000800005ff7812 */ /* 0x000fe4000788c0ff */
[C---:B0-----:R-:W-:Y:S02]  /*54bd0*/  PRMT R0, R90.reuse, 0x7772, RZ ;  /* 0x000077725a007816 */ /* 0x041fe400000000ff */
[----:B------:R-:W-:-:S09]  /*54be0*/  PRMT R90, R90, 0x7773, RZ ;  /* 0x000077735a5a7816 */ /* 0x000fd200000000ff */
[----:B------:R0:W-:Y:S01]  /*54bf0*/  @P4 STG.E.U8 desc[UR32][R84.64], R0 ;  /* 0x0000000054004986 */ /* 0x0001e2000c101120 */
[----:B------:R-:W-:-:S03]  /*54c00*/  LOP3.LUT P4, RZ, R5, 0x4000, RZ, 0xc0, !PT ;  /* 0x0000400005ff7812 */ /* 0x000fc6000788c0ff */
[----:B0-----:R-:W3:Y:S10]  /*54c10*/  LDL.LU.64 R84, [R1+0x10b0] ;  /* 0x0010b00001547983 */ /* 0x001ef40000300a00 */
[----:B------:R-:W-:Y:S01]  /*54c20*/  @P4 STG.E.U8 desc[UR32][R164.64], R90 ;  /* 0x0000005aa4004986 */ /* 0x000fe2000c101120 */
[----:B------:R-:W-:-:S02]  /*54c30*/  LOP3.LUT P4, RZ, R5, 0x2000, RZ, 0xc0, !PT ;  /* 0x0000200005ff7812 */ /* 0x000fc4000788c0ff */
[----:B------:R-:W-:-:S11]  /*54c40*/  PRMT R0, R91, 0x7772, RZ ;  /* 0x000077725b007816 */ /* 0x000fd600000000ff */
[----:B------:R0:W-:Y:S04]  /*54c50*/  @P4 STG.E.U8 desc[UR32][R86.64], R0 ;  /* 0x0000000056004986 */ /* 0x0001e8000c101120 */
[----:B0-----:R-:W4:Y:S01]  /*54c60*/  LDL.LU.64 R86, [R1+0x10a8] ;  /* 0x0010a80001567983 */ /* 0x001f220000300a00 */
[----:B------:R-:W-:Y:S02]  /*54c70*/  LOP3.LUT P4, RZ, R5, 0x1000, RZ, 0xc0, !PT ;  /* 0x0000100005ff7812 */ /* 0x000fe4000788c0ff */
[C---:B------:R-:W-:Y:S02]  /*54c80*/  LOP3.LUT P5, RZ, R246.reuse, 0x2000, RZ, 0xc0, !PT ;  /* 0x00002000f6ff7812 */ /* 0x040fe400078ac0ff */
[----:B------:R-:W-:Y:S02]  /*54c90*/  LOP3.LUT P6, RZ, R246, 0x1000, RZ, 0xc0, !PT ;  /* 0x00001000f6ff7812 */ /* 0x000fe400078cc0ff */
[----:B------:R-:W-:-:S02]  /*54ca0*/  PRMT R91, R91, 0x7773, RZ ;  /* 0x000077735b5b7816 */ /* 0x000fc400000000ff */
[C---:B------:R-:W-:Y:S02]  /*54cb0*/  LOP3.LUT P0, RZ, R246.reuse, 0x800, RZ, 0xc0, !PT ;  /* 0x00000800f6ff7812 */ /* 0x040fe4000780c0ff */
[C---:B------:R-:W-:Y:S02]  /*54cc0*/  LOP3.LUT P1, RZ, R246.reuse, 0x400, RZ, 0xc0, !PT ;  /* 0x00000400f6ff7812 */ /* 0x040fe4000782c0ff */
[C---:B------:R-:W-:Y:S02]  /*54cd0*/  LOP3.LUT P2, RZ, R246.reuse, 0x200, RZ, 0xc0, !PT ;  /* 0x00000200f6ff7812 */ /* 0x040fe4000784c0ff */
[----:B------:R-:W-:Y:S01]  /*54ce0*/  LOP3.LUT P3, RZ, R246, 0x100, RZ, 0xc0, !PT ;  /* 0x00000100f6ff7812 */ /* 0x000fe2000786c0ff */
[----:B--2---:R-:W-:Y:S01]  /*54cf0*/  @P4 STG.E.U8 desc[UR32][R166.64], R91 ;  /* 0x0000005ba6004986 */ /* 0x004fe2000c101120 */
[----:B---3--:R-:W-:-:S05]  /*54d00*/  PRMT R0, R84, 0x7770, RZ ;  /* 0x0000777054007816 */ /* 0x008fca00000000ff */
[----:B------:R0:W-:Y:S02]  /*54d10*/  @P5 STG.E.U8 desc[UR32][R168.64], R0 ;  /* 0x00000000a8005986 */ /* 0x0001e4000c101120 */
[----:B0-----:R-:W-:-:S05]  /*54d20*/  PRMT R0, R84, 0x7771, RZ ;  /* 0x0000777154007816 */ /* 0x001fca00000000ff */
[----:B----4-:R0:W-:Y:S02]  /*54d30*/  @P6 STG.E.U8 desc[UR32][R170.64], R0 ;  /* 0x00000000aa006986 */ /* 0x0101e4000c101120 */
[----:B0-----:R-:W-:-:S05]  /*54d40*/  PRMT R0, R85, 0x7770, RZ ;  /* 0x0000777055007816 */ /* 0x001fca00000000ff */
        /* <DEDUP_REMOVED lines=13> */
[----:B------:R-:W-:-:S02]  /*54e20*/  LOP3.LUT P6, RZ, R246, 0x80, RZ, 0xc0, !PT ;  /* 0x00000080f6ff7812 */ /* 0x000fc400078cc0ff */
        /* <DEDUP_REMOVED lines=12> */
[----:B------:R-:W-:Y:S01]  /*54ef0*/  @P4 LOP3.LUT R5, R5, 0x100, RZ, 0xfc, !PT ;  /* 0x0000010005054812 */ /* 0x000fe200078efcff */
[----:B--2---:R0:W-:Y:S04]  /*54f00*/  @P6 STG.E.U8 desc[UR32][R178.64], R0 ;  /* 0x00000000b2006986 */ /* 0x0041e8000c101120 */
[----:B0-----:R-:W2:Y:S04]  /*54f10*/  LDL.LU.64 R178, [R1+0xd68] ;  /* 0x000d680001b27983 */ /* 0x001ea80000300a00 */
[----:B------:R-:W2:Y:S01]  /*54f20*/  LDL.LU.64 R160, [R1+0xd78] ;  /* 0x000d780001a07983 */ /* 0x000ea20000300a00 */
[----:B------:R-:W-:-:S02]  /*54f30*/  LOP3.LUT P4, RZ, R247, 0x80000000, RZ, 0xc0, !PT ;  /* 0x80000000f7ff7812 */ /* 0x000fc4000788c0ff */
[----:B------:R-:W-:Y:S01]  /*54f40*/  LOP3.LUT R5, R5, 0xfffffdff, RZ, 0xc0, !PT ;  /* 0xfffffdff05057812 */ /* 0x000fe200078ec0ff */
[----:B------:R-:W2:Y:S01]  /*54f50*/  LDL.LU.64 R162, [R1+0xd88] ;  /* 0x000d880001a27983 */ /* 0x000ea20000300a00 */
[C---:B------:R-:W-:Y:S02]  /*54f60*/  LOP3.LUT P2, RZ, R246.reuse, 0x40, RZ, 0xc0, !PT ;  /* 0x00000040f6ff7812 */ /* 0x040fe4000784c0ff */
[C---:B------:R-:W-:Y:S01]  /*54f70*/  LOP3.LUT P3, RZ, R246.reuse, 0x20, RZ, 0xc0, !PT ;  /* 0x00000020f6ff7812 */ /* 0x040fe2000786c0ff */
[----:B------:R-:W2:Y:S01]  /*54f80*/  LDL.LU.64 R164, [R1+0xd90] ;  /* 0x000d900001a47983 */ /* 0x000ea20000300a00 */
[----:B------:R-:W-:Y:S02]  /*54f90*/  PRMT R0, R87, 0x7771, RZ ;  /* 0x0000777157007816 */ /* 0x000fe400000000ff */
[----:B------:R-:W-:Y:S01]  /*54fa0*/  LOP3.LUT P0, RZ, R246, 0x10, RZ, 0xc0, !PT ;  /* 0x00000010f6ff7812 */ /* 0x000fe2000780c0ff */
[----:B------:R-:W2:Y:S02]  /*54fb0*/  LDL.LU.64 R166, [R1+0xd98] ;  /* 0x000d980001a67983 */ /* 0x000ea40000300a00 */
[----:B------:R-:W-:-:S02]  /*54fc0*/  @P4 LOP3.LUT R5, R5, 0x200, RZ, 0xfc, !PT ;  /* 0x0000020005054812 */ /* 0x000fc400078efcff */
[----:B------:R-:W-:Y:S02]  /*54fd0*/  LOP3.LUT P4, RZ, R246, 0x1, RZ, 0xc0, !PT ;  /* 0x00000001f6ff7812 */ /* 0x000fe4000788c0ff */
[----:B------:R-:W-:-:S11]  /*54fe0*/  LOP3.LUT R5, R5, 0xfffffbff, RZ, 0xc0, !PT ;  /* 0xfffffbff05057812 */ /* 0x000fd600078ec0ff */
[----:B------:R-:W-:Y:S02]  /*54ff0*/  @P4 LOP3.LUT R5, R5, 0x400, RZ, 0xfc, !PT ;  /* 0x0000040005054812 */ /* 0x000fe400078efcff */
[C---:B------:R-:W-:Y:S02]  /*55000*/  LOP3.LUT P4, RZ, R246.reuse, 0x2, RZ, 0xc0, !PT ;  /* 0x00000002f6ff7812 */ /* 0x040fe4000788c0ff */
[----:B------:R-:W-:Y:S01]  /*55010*/  LOP3.LUT R5, R5, 0xfffff7ff, RZ, 0xc0, !PT ;  /* 0xfffff7ff05057812 */ /* 0x000fe200078ec0ff */
[----:B---3--:R0:W-:Y:S01]  /*55020*/  @P2 STG.E.U8 desc[UR32][R168.64], R0 ;  /* 0x00000000a8002986 */ /* 0x0081e2000c101120 */
[----:B------:R-:W-:-:S09]  /*55030*/  LOP3.LUT P1, RZ, R246, 0x8, RZ, 0xc0, !PT ;  /* 0x00000008f6ff7812 */ /* 0x000fd2000782c0ff */
[----:B------:R-:W-:Y:S02]  /*55040*/  @P4 LOP3.LUT R5, R5, 0x800, RZ, 0xfc, !PT ;  /* 0x0000080005054812 */ /* 0x000fe400078efcff */
[----:B------:R-:W-:Y:S01]  /*55050*/  LOP3.LUT P4, RZ, R246, 0x4, RZ, 0xc0, !PT ;  /* 0x00000004f6ff7812 */ /* 0x000fe2000788c0ff */
[----:B0-----:R-:W3:Y:S01]  /*55060*/  LDL.LU.64 R168, [R1+0xda0] ;  /* 0x000da00001a87983 */ /* 0x001ee20000300a00 */
[C---:B------:R-:W-:Y:S02]  /*55070*/  PRMT R0, R84.reuse, 0x7772, RZ ;  /* 0x0000777254007816 */ /* 0x040fe400000000ff */
[----:B------:R-:W-:-:S03]  /*55080*/  PRMT R84, R84, 0x7773, RZ ;  /* 0x0000777354547816 */ /* 0x000fc600000000ff */
[----:B----4-:R0:W-:Y:S04]  /*55090*/  @P3 STG.E.U8 desc[UR32][R170.64], R0 ;  /* 0x00000000aa003986 */ /* 0x0101e8000c101120 */
[----:B------:R1:W-:Y:S01]  /*550a0*/  @P0 STG.E.U8 desc[UR32][R172.64], R84 ;  /* 0x00000054ac000986 */ /* 0x0003e2000c101120 */
[----:B0-----:R-:W-:-:S03]  /*550b0*/  PRMT R0, R85, 0x7772, RZ ;  /* 0x0000777255007816 */ /* 0x001fc600000000ff */
[----:B------:R-:W4:Y:S01]  /*550c0*/  LDL.LU.64 R170, [R1+0xda8] ;  /* 0x000da80001aa7983 */ /* 0x000f220000300a00 */
[----:B------:R-:W-:-:S03]  /*550d0*/  PRMT R85, R85, 0x7773, RZ ;  /* 0x0000777355557816 */ /* 0x000fc600000000ff */
[----:B------:R0:W-:Y:S04]  /*550e0*/  @P1 STG.E.U8 desc[UR32][R174.64], R0 ;  /* 0x00000000ae001986 */ /* 0x0001e8000c101120 */
[----:B------:R-:W-:Y:S01]  /*550f0*/  @P4 STG.E.U8 desc[UR32][R176.64], R85 ;  /* 0x00000055b0004986 */ /* 0x000fe2000c101120 */
[----:B------:R-:W-:-:S03]  /*55100*/  LOP3.LUT P4, RZ, R5, 0x800, RZ, 0xc0, !PT ;  /* 0x0000080005ff7812 */ /* 0x000fc6000788c0ff */
[----:B-1----:R-:W4:Y:S01]  /*55110*/  LDL.LU.64 R172, [R1+0xdb0] ;  /* 0x000db00001ac7983 */ /* 0x002f220000300a00 */
[----:B0-----:R-:W-:-:S03]  /*55120*/  PRMT R0, R86, 0x7772, RZ ;  /* 0x0000777256007816 */ /* 0x001fc600000000ff */
[----:B------:R-:W4:Y:S06]  /*55130*/  LDL.LU.64 R174, [R1+0xdb8] ;  /* 0x000db80001ae7983 */ /* 0x000f2c0000300a00 */
[----:B------:R0:W-:Y:S01]  /*55140*/  @P4 STG.E.U8 desc[UR32][R80.64], R0 ;  /* 0x0000000050004986 */ /* 0x0001e2000c101120 */
[----:B------:R-:W-:Y:S02]  /*55150*/  LOP3.LUT P4, RZ, R5, 0x400, RZ, 0xc0, !PT ;  /* 0x0000040005ff7812 */ /* 0x000fe4000788c0ff */
[----:B------:R-:W-:Y:S01]  /*55160*/  PRMT R86, R86, 0x7773, RZ ;  /* 0x0000777356567816 */ /* 0x000fe200000000ff */
[----:B0-----:R-:W3:Y:S01]  /*55170*/  LDL.LU.64 R80, [R1+0x10a0] ;  /* 0x0010a00001507983 */ /* 0x001ee20000300a00 */
[----:B------:R-:W-:-:S02]  /*55180*/  PRMT R0, R87, 0x7772, RZ ;  /* 0x0000777257007816 */ /* 0x000fc400000000ff */
[----:B------:R-:W-:Y:S01]  /*55190*/  PRMT R87, R87, 0x7773, RZ ;  /* 0x0000777357577816 */ /* 0x000fe200000000ff */
[----:B------:R-:W4:Y:S06]  /*551a0*/  LDL.LU.64 R176, [R1+0xdc0] ;  /* 0x000dc00001b07983 */ /* 0x000f2c0000300a00 */
[----:B--2---:R0:W-:Y:S01]  /*551b0*/  @P4 STG.E.U8 desc[UR32][R178.64], R86 ;  /* 0x00000056b2004986 */ /* 0x0041e2000c101120 */
[----:B------:R-:W-:-:S03]  /*551c0*/  LOP3.LUT P4, RZ, R5, 0x200, RZ, 0xc0, !PT ;  /* 0x0000020005ff7812 */ /* 0x000fc6000788c0ff */
[----:B0-----:R-:W2:Y:S10]  /*551d0*/  LDL.LU.64 R178, [R1+0xdc8] ;  /* 0x000dc80001b27983 */ /* 0x001eb40000300a00 */
[----:B------:R-:W-:Y:S01]  /*551e0*/  @P4 STG.E.U8 desc[UR32][R160.64], R0 ;  /* 0x00000000a0004986 */ /* 0x000fe2000c101120 */
[----:B------:R-:W-:-:S13]  /*551f0*/  LOP3.LUT P4, RZ, R5, 0x100, RZ, 0xc0, !PT ;  /* 0x0000010005ff7812 */ /* 0x000fda000788c0ff */
[----:B------:R0:W-:Y:S04]  /*55200*/  @P4 STG.E.U8 desc[UR32][R82.64], R87 ;  /* 0x0000005752004986 */ /* 0x0001e8000c101120 */
[----:B0-----:R-:W4:Y:S01]  /*55210*/  LDL.LU.64 R82, [R1+0x1098] ;  /* 0x0010980001527983 */ /* 0x001f220000300a00 */
[----:B------:R-:W-:Y:S02]  /*55220*/  LOP3.LUT P4, RZ, R5, 0x80, RZ, 0xc0, !PT ;  /* 0x0000008005ff7812 */ /* 0x000fe4000788c0ff */
[C---:B------:R-:W-:Y:S02]  /*55230*/  LOP3.LUT P5, RZ, R247.reuse, 0x4000000, RZ, 0xc0, !PT ;  /* 0x04000000f7ff7812 */ /* 0x040fe400078ac0ff */
[C---:B------:R-:W-:Y:S02]  /*55240*/  LOP3.LUT P6, RZ, R247.reuse, 0x2000000, RZ, 0xc0, !PT ;  /* 0x02000000f7ff7812 */ /* 0x040fe400078cc0ff */
[----:B------:R-:W-:-:S02]  /*55250*/  LOP3.LUT P2, RZ, R247, 0x1000000, RZ, 0xc0, !PT ;  /* 0x01000000f7ff7812 */ /* 0x000fc4000784c0ff */
[C---:B------:R-:W-:Y:S02]  /*55260*/  LOP3.LUT P3, RZ, R247.reuse, 0x800000, RZ, 0xc0, !PT ;  /* 0x00800000f7ff7812 */ /* 0x040fe4000786c0ff */
[----:B------:R-:W-:Y:S02]  /*55270*/  LOP3.LUT P0, RZ, R247, 0x400000, RZ, 0xc0, !PT ;  /* 0x00400000f7ff7812 */ /* 0x000fe4000780c0ff */
[----:B---3--:R-:W-:-:S05]  /*55280*/  PRMT R0, R80, 0x7770, RZ ;  /* 0x0000777050007816 */ /* 0x008fca00000000ff */
[----:B------:R0:W-:Y:S01]  /*55290*/  @P4 STG.E.U8 desc[UR32][R162.64], R0 ;  /* 0x00000000a2004986 */ /* 0x0001e2000c101120 */
[----:B------:R-:W-:Y:S02]  /*552a0*/  LOP3.LUT P4, RZ, R5, 0x40, RZ, 0xc0, !PT ;  /* 0x0000004005ff7812 */ /* 0x000fe4000788c0ff */
[----:B0-----:R-:W-:-:S11]  /*552b0*/  PRMT R0, R80, 0x7771, RZ ;  /* 0x0000777150007816 */ /* 0x001fd600000000ff */
[----:B------:R0:W-:Y:S01]  /*552c0*/  @P4 STG.E.U8 desc[UR32][R164.64], R0 ;  /* 0x00000000a4004986 */ /* 0x0001e2000c101120 */
[----:B------:R-:W-:Y:S02]  /*552d0*/  LOP3.LUT P4, RZ, R5, 0x20, RZ, 0xc0, !PT ;  /* 0x0000002005ff7812 */ /* 0x000fe4000788c0ff */
[----:B0-----:R-:W-:-:S11]  /*552e0*/  PRMT R0, R81, 0x7770, RZ ;  /* 0x0000777051007816 */ /* 0x001fd600000000ff */
[----:B------:R0:W-:Y:S02]  /*552f0*/  @P4 STG.E.U8 desc[UR32][R166.64], R0 ;  /* 0x00000000a6004986 */ /* 0x0001e4000c101120 */
[----:B0-----:R-:W-:-:S05]  /*55300*/  PRMT R0, R81, 0x7771, RZ ;  /* 0x0000777151007816 */ /* 0x001fca00000000ff */
[----:B------:R4:W-:Y:S02]  /*55310*/  @P5 STG.E.U8 desc[UR32][R168.64], R0 ;  /* 0x00000000a8005986 */ /* 0x0009e4000c101120 */
[----:B----4-:R-:W-:-:S05]  /*55320*/  PRMT R0, R82, 0x7770, RZ ;  /* 0x0000777052007816 */ /* 0x010fca00000000ff */
[----:B------:R0:W-:Y:S02]  /*55330*/  @P6 STG.E.U8 desc[UR32][R170.64], R0 ;  /* 0x00000000aa006986 */ /* 0x0001e4000c101120 */
[----:B0-----:R-:W-:-:S05]  /*55340*/  PRMT R0, R82, 0x7771, RZ ;  /* 0x0000777152007816 */ /* 0x001fca00000000ff */
[----:B------:R0:W-:Y:S02]  /*55350*/  @P2 STG.E.U8 desc[UR32][R172.64], R0 ;  /* 0x00000000ac002986 */ /* 0x0001e4000c101120 */
[----:B0-----:R-:W-:-:S05]  /*55360*/  PRMT R0, R83, 0x7770, RZ ;  /* 0x0000777053007816 */ /* 0x001fca00000000ff */
[----:B------:R0:W-:Y:S02]  /*55370*/  @P3 STG.E.U8 desc[UR32][R174.64], R0 ;  /* 0x00000000ae003986 */ /* 0x0001e4000c101120 */
[----:B0-----:R-:W-:Y:S02]  /*55380*/  PRMT R0, R83, 0x7771, RZ ;  /* 0x0000777153007816 */ /* 0x001fe400000000ff */
[----:B------:R-:W3:Y:S04]  /*55390*/  LDL.LU.64 R174, [R1+0xdd0] ;  /* 0x000dd00001ae7983 */ /* 0x000ee80000300a00 */
[----:B------:R0:W-:Y:S04]  /*553a0*/  @P0 STG.E.U8 desc[UR32][R176.64], R0 ;  /* 0x00000000b0000986 */ /* 0x0001e8000c101120 */
[----:B0-----:R-:W4:Y:S04]  /*553b0*/  LDL.LU.64 R176, [R1+0xde0] ;  /* 0x000de00001b07983 */ /* 0x001f280000300a00 */
[----:B------:R-:W4:Y:S04]  /*553c0*/  LDL.LU.64 R168, [R1+0xde8] ;  /* 0x000de80001a87983 */ /* 0x000f280000300a00 */
[----:B------:R-:W4:Y:S01]  /*553d0*/  LDL.LU.64 R170, [R1+0xdf0] ;  /* 0x000df00001aa7983 */ /* 0x000f220000300a00 */
[----:B------:R-:W-:-:S02]  /*553e0*/  LOP3.LUT P1, RZ, R247, 0x200000, RZ, 0xc0, !PT ;  /* 0x00200000f7ff7812 */ /* 0x000fc4000782c0ff */
[----:B------:R-:W-:-:S11]  /*553f0*/  PRMT R0, R80, 0x7772, RZ ;  /* 0x0000777250007816 */ /* 0x000fd600000000ff */
[----:B--2---:R0:W-:Y:S01]  /*55400*/  @P1 STG.E.U8 desc[UR32][R178.64], R0 ;  /* 0x00000000b2001986 */ /* 0x0041e2000c101120 */
[----:B------:R-:W-:Y:S02]  /*55410*/  LOP3.LUT P1, RZ, R247, 0x2000, RZ, 0xc0, !PT ;  /* 0x00002000f7ff7812 */ /* 0x000fe4000782c0ff */
[----:B------:R-:W-:Y:S02]  /*55420*/  LOP3.LUT R5, R5, 0xfffffffb, RZ, 0xc0, !PT ;  /* 0xfffffffb05057812 */ /* 0x000fe400078ec0ff */
[C---:B------:R-:W-:Y:S02]  /*55430*/  LOP3.LUT P2, RZ, R247.reuse, 0x100000, RZ, 0xc0, !PT ;  /* 0x00100000f7ff7812 */ /* 0x040fe4000784c0ff */
[----:B------:R-:W-:Y:S01]  /*55440*/  LOP3.LUT P3, RZ, R247, 0x80000, RZ, 0xc0, !PT ;  /* 0x00080000f7ff7812 */ /* 0x000fe2000786c0ff */
[----:B0-----:R-:W2:Y:S06]  /*55450*/  LDL.LU.64 R178, [R1+0xe08] ;  /* 0x000e080001b27983 */ /* 0x001eac0000300a00 */
[----:B------:R-:W-:-:S02]  /*55460*/  @P1 LOP3.LUT R5, R5, 0x4, RZ, 0xfc, !PT ;  /* 0x0000000405051812 */ /* 0x000fc400078efcff */
[----:B------:R-:W-:Y:S01]  /*55470*/  LOP3.LUT P1, RZ, R247, 0x4000, RZ, 0xc0, !PT ;  /* 0x00004000f7ff7812 */ /* 0x000fe2000782c0ff */
[----:B------:R-:W2:Y:S01]  /*55480*/  LDL.LU.64 R172, [R1+0xe10] ;  /* 0x000e100001ac7983 */ /* 0x000ea20000300a00 */
[----:B------:R-:W-:Y:S02]  /*55490*/  LOP3.LUT R5, R5, 0xfffffff7, RZ, 0xc0, !PT ;  /* 0xfffffff705057812 */ /* 0x000fe400078ec0ff */
[----:B------:R-:W-:Y:S01]  /*554a0*/  LOP3.LUT P5, RZ, R247, 0x40000, RZ, 0xc0, !PT ;  /* 0x00040000f7ff7812 */ /* 0x000fe200078ac0ff */
[----:B------:R-:W2:Y:S08]  /*554b0*/  LDL.LU.64 R164, [R1+0xe20] ;  /* 0x000e200001a47983 */ /* 0x000eb00000300a00 */
[----:B------:R-:W-:-:S02]  /*554c0*/  @P1 LOP3.LUT R5, R5, 0x8, RZ, 0xfc, !PT ;  /* 0x0000000805051812 */ /* 0x000fc400078efcff */
[----:B------:R-:W-:Y:S02]  /*554d0*/  LOP3.LUT P1, RZ, R247, 0x8000, RZ, 0xc0, !PT ;  /* 0x00008000f7ff7812 */ /* 0x000fe4000782c0ff */
[----:B------:R-:W-:Y:S02]  /*554e0*/  LOP3.LUT R5, R5, 0xffffffef, RZ, 0xc0, !PT ;  /* 0xffffffef05057812 */ /* 0x000fe400078ec0ff */
[----:B------:R-:W-:Y:S02]  /*554f0*/  LOP3.LUT P4, RZ, R247, 0x20000, RZ, 0xc0, !PT ;  /* 0x00020000f7ff7812 */ /* 0x000fe4000788c0ff */
[----:B------:R-:W-:Y:S02]  /*55500*/  PRMT R80, R80, 0x7773, RZ ;  /* 0x0000777350507816 */ /* 0x000fe400000000ff */
[----:B------:R-:W-:-:S05]  /*55510*/  PRMT R0, R81, 0x7772, RZ ;  /* 0x0000777251007816 */ /* 0x000fca00000000ff */
[----:B------:R-:W-:Y:S02]  /*55520*/  @P1 LOP3.LUT R5, R5, 0x10, RZ, 0xfc, !PT ;  /* 0x0000001005051812 */ /* 0x000fe400078efcff */
[----:B------:R-:W-:Y:S02]  /*55530*/  LOP3.LUT P1, RZ, R247, 0x10000, RZ, 0xc0, !PT ;  /* 0x00010000f7ff7812 */ /* 0x000fe4000782c0ff */
[----:B------:R-:W-:Y:S01]  /*55540*/  PRMT R81, R81, 0x7773, RZ ;  /* 0x0000777351517816 */ /* 0x000fe200000000ff */
[----:B---3--:R0:W-:Y:S04]  /*55550*/  @P2 STG.E.U8 desc[UR32][R174.64], R80 ;  /* 0x00000050ae002986 */ /* 0x0081e8000c101120 */
[----:B0-----:R-:W3:Y:S04]  /*55560*/  LDL.LU.64 R174, [R1+0xe00] ;  /* 0x000e000001ae7983 */ /* 0x001ee80000300a00 */
[----:B----4-:R0:W-:Y:S04]  /*55570*/  @P3 STG.E.U8 desc[UR32][R176.64], R0 ;  /* 0x00000000b0003986 */ /* 0x0101e8000c101120 */
[----:B------:R-:W-:Y:S01]  /*55580*/  @P5 STG.E.U8 desc[UR32][R168.64], R81 ;  /* 0x00000051a8005986 */ /* 0x000fe2000c101120 */
[----:B0-----:R-:W-:-:S03]  /*55590*/  PRMT R0, R82, 0x7772, RZ ;  /* 0x0000777252007816 */ /* 0x001fc600000000ff */
[----:B------:R-:W4:Y:S01]  /*555a0*/  LDL.LU.64 R176, [R1+0xdd8] ;  /* 0x000dd80001b07983 */ /* 0x000f220000300a00 */
[----:B------:R-:W-:-:S03]  /*555b0*/  PRMT R82, R82, 0x7773, RZ ;  /* 0x0000777352527816 */ /* 0x000fc600000000ff */
[----:B------:R-:W-:Y:S04]  /*555c0*/  @P4 STG.E.U8 desc[UR32][R170.64], R0 ;  /* 0x00000000aa004986 */ /* 0x000fe8000c101120 */
[----:B------:R-:W4:Y:S04]  /*555d0*/  LDL.LU.64 R166, [R1+0xd48] ;  /* 0x000d480001a67983 */ /* 0x000f280000300a00 */
[----:B------:R0:W-:Y:S04]  /*555e0*/  @P1 STG.E.U8 desc[UR32][R76.64], R82 ;  /* 0x000000524c001986 */ /* 0x0001e8000c101120 */
[----:B0-----:R-:W3:Y:S01]  /*555f0*/  LDL.LU.64 R76, [R1+0x1090] ;  /* 0x00109000014c7983 */ /* 0x001ee20000300a00 */
        /* <DEDUP_REMOVED lines=9> */
[----:B------:R-:W-:-:S04]  /*55690*/  @P0 LOP3.LUT R5, R5, 0x2, RZ, 0xfc, !PT ;  /* 0x0000000205050812 */ /* 0x000fc800078efcff */
[----:B------:R-:W-:Y:S02]  /*556a0*/  LOP3.LUT P1, RZ, R5, 0x10, RZ, 0xc0, !PT ;  /* 0x0000001005ff7812 */ /* 0x000fe4000782c0ff */
[C---:B------:R-:W-:Y:S02]  /*556b0*/  PRMT R0, R83.reuse, 0x7772, RZ ;  /* 0x0000777253007816 */ /* 0x040fe400000000ff */
[----:B------:R-:W-:-:S09]  /*556c0*/  PRMT R83, R83, 0x7773, RZ ;  /* 0x0000777353537816 */ /* 0x000fd200000000ff */
[----:B--2---:R0:W-:Y:S01]  /*556d0*/  @P1 STG.E.U8 desc[UR32][R178.64], R0 ;  /* 0x00000000b2001986 */ /* 0x0041e2000c101120 */
[----:B------:R-:W-:-:S03]  /*556e0*/  LOP3.LUT P1, RZ, R5, 0x8, RZ, 0xc0, !PT ;  /* 0x0000000805ff7812 */ /* 0x000fc6000782c0ff */
[----:B0-----:R-:W2:Y:S10]  /*556f0*/  LDL.LU.64 R178, [R1+0xcc8] ;  /* 0x000cc80001b27983 */ /* 0x001eb40000300a00 */
[----:B------:R0:W-:Y:S01]  /*55700*/  @P1 STG.E.U8 desc[UR32][R172.64], R83 ;  /* 0x00000053ac001986 */ /* 0x0001e2000c101120 */
[----:B------:R-:W-:-:S03]  /*55710*/  LOP3.LUT P1, RZ, R5, 0x4, RZ, 0xc0, !PT ;  /* 0x0000000405ff7812 */ /* 0x000fc6000782c0ff */
[----:B------:R-:W2:Y:S04]  /*55720*/  LDL.LU.64 R170, [R1+0xca0] ;  /* 0x000ca00001aa7983 */ /* 0x000ea80000300a00 */
[----:B0-----:R-:W2:Y:S01]  /*55730*/  LDL.LU.64 R172, [R1+0xc38] ;  /* 0x000c380001ac7983 */ /* 0x001ea20000300a00 */
[----:B---3--:R-:W-:-:S05]  /*55740*/  PRMT R0, R76, 0x7770, RZ ;  /* 0x000077704c007816 */ /* 0x008fca00000000ff */
[----:B------:R0:W-:Y:S04]  /*55750*/  @P1 STG.E.U8 desc[UR32][R78.64], R0 ;  /* 0x000000004e001986 */ /* 0x0001e8000c101120 */
[----:B0-----:R-:W3:Y:S01]  /*55760*/  LDL.LU.64 R78, [R1+0x1088] ;  /* 0x00108800014e7983 */ /* 0x001ee20000300a00 */
[C---:B------:R-:W-:Y:S02]  /*55770*/  LOP3.LUT P6, RZ, R247.reuse, 0x1000, RZ, 0xc0, !PT ;  /* 0x00001000f7ff7812 */ /* 0x040fe400078cc0ff */
[----:B------:R-:W-:Y:S02]  /*55780*/  LOP3.LUT P0, RZ, R247, 0x800, RZ, 0xc0, !PT ;  /* 0x00000800f7ff7812 */ /* 0x000fe4000780c0ff */
[----:B------:R-:W-:Y:S02]  /*55790*/  PRMT R0, R76, 0x7771, RZ ;  /* 0x000077714c007816 */ /* 0x000fe400000000ff */
[----:B------:R-:W-:-:S07]  /*557a0*/  PRMT R2, R77, 0x7770, RZ ;  /* 0x000077704d027816 */ /* 0x000fce00000000ff */
[----:B------:R-:W-:Y:S04]  /*557b0*/  @P6 STG.E.U8 desc[UR32][R164.64], R0 ;  /* 0x00000000a4006986 */ /* 0x000fe8000c101120 */
[----:B------:R0:W-:Y:S01]  /*557c0*/  @P0 STG.E.U8 desc[UR32][R174.64], R2 ;  /* 0x00000002ae000986 */ /* 0x0001e2000c101120 */
[----:B------:R-:W-:Y:S02]  /*557d0*/  LOP3.LUT P0, RZ, R5, 0x2, RZ, 0xc0, !PT ;  /* 0x0000000205ff7812 */ /* 0x000fe4000780c0ff */
[----:B------:R-:W-:Y:S02]  /*557e0*/  PRMT R6, R77, 0x7771, RZ ;  /* 0x000077714d067816 */ /* 0x000fe400000000ff */
[C---:B------:R-:W-:Y:S02]  /*557f0*/  LOP3.LUT P2, RZ, R247.reuse, 0x80, RZ, 0xc0, !PT ;  /* 0x00000080f7ff7812 */ /* 0x040fe4000784c0ff */
[----:B------:R-:W-:Y:S01]  /*55800*/  LOP3.LUT P3, RZ, R247, 0x40, RZ, 0xc0, !PT ;  /* 0x00000040f7ff7812 */ /* 0x000fe2000786c0ff */
[----:B0-----:R-:W2:Y:S06]  /*55810*/  LDL.LU.64 R174, [R1+0xc10] ;  /* 0x000c100001ae7983 */ /* 0x001eac0000300a00 */
[----:B----4-:R0:W-:Y:S01]  /*55820*/  @P0 STG.E.U8 desc[UR32][R176.64], R6 ;  /* 0x00000006b0000986 */ /* 0x0101e2000c101120 */
[----:B------:R-:W-:-:S03]  /*55830*/  LOP3.LUT P0, RZ, R5, 0x1, RZ, 0xc0, !PT ;  /* 0x0000000105ff7812 */ /* 0x000fc6000780c0ff */
[----:B0-----:R-:W4:Y:S01]  /*55840*/  LDL.LU.64 R176, [R1+0xbb8] ;  /* 0x000bb80001b07983 */ /* 0x001f220000300a00 */
[----:B---3--:R-:W-:-:S09]  /*55850*/  PRMT R5, R78, 0x7770, RZ ;  /* 0x000077704e057816 */ /* 0x008fd200000000ff */
[----:B------:R0:W-:Y:S01]  /*55860*/  @P0 STG.E.U8 desc[UR32][R248.64], R5 ;  /* 0x00000005f8000986 */ /* 0x0001e2000c101120 */
[----:B------:R-:W-:Y:S02]  /*55870*/  LOP3.LUT P0, RZ, R3, 0x80000000, RZ, 0xc0, !PT ;  /* 0x8000000003ff7812 */ /* 0x000fe4000780c0ff */
[----:B------:R-:W-:Y:S02]  /*55880*/  PRMT R7, R78, 0x7771, RZ ;  /* 0x000077714e077816 */ /* 0x000fe400000000ff */
[C---:B------:R-:W-:Y:S02]  /*55890*/  PRMT R8, R79.reuse, 0x7770, RZ ;  /* 0x000077704f087816 */ /* 0x040fe400000000ff */
[----:B------:R-:W-:Y:S01]  /*558a0*/  PRMT R0, R79, 0x7771, RZ ;  /* 0x000077714f007816 */ /* 0x000fe200000000ff */
[----:B0-----:R-:W3:Y:S06]  /*558b0*/  LDL.LU.64 R248, [R1+0x1080] ;  /* 0x0010800001f87983 */ /* 0x001eec0000300a00 */
[----:B------:R-:W-:Y:S04]  /*558c0*/  @P0 STG.E.U8 desc[UR32][R166.64], R7 ;  /* 0x00000007a6000986 */ /* 0x000fe8000c101120 */
[----:B------:R-:W-:Y:S04]  /*558d0*/  @P2 STG.E.U8 desc[UR32][R168.64], R8 ;  /* 0x00000008a8002986 */ /* 0x000fe8000c101120 */
[----:B--2---:R0:W-:Y:S04]  /*558e0*/  @P3 STG.E.U8 desc[UR32][R178.64], R0 ;  /* 0x00000000b2003986 */ /* 0x0041e8000c101120 */
[----:B0-----:R-:W2:Y:S01]  /*558f0*/  LDL.LU.64 R178, [R1+0xb90] ;  /* 0x000b900001b27983 */ /* 0x001ea20000300a00 */
[----:B------:R-:W-:-:S02]  /*55900*/  LOP3.LUT P5, RZ, R247, 0x20, RZ, 0xc0, !PT ;  /* 0x00000020f7ff7812 */ /* 0x000fc400078ac0ff */
[C---:B------:R-:W-:Y:S02]  /*55910*/  LOP3.LUT P4, RZ, R247.reuse, 0x10, RZ, 0xc0, !PT ;  /* 0x00000010f7ff7812 */ /* 0x040fe4000788c0ff */
[C---:B------:R-:W-:Y:S02]  /*55920*/  LOP3.LUT P1, RZ, R247.reuse, 0x8, RZ, 0xc0, !PT ;  /* 0x00000008f7ff7812 */ /* 0x040fe4000782c0ff */
[C---:B------:R-:W-:Y:S02]  /*55930*/  LOP3.LUT P6, RZ, R247.reuse, 0x4, RZ, 0xc0, !PT ;  /* 0x00000004f7ff7812 */ /* 0x040fe400078cc0ff */
[C---:B------:R-:W-:Y:S02]  /*55940*/  LOP3.LUT P0, RZ, R247.reuse, 0x2, RZ, 0xc0, !PT ;  /* 0x00000002f7ff7812 */ /* 0x040fe4000780c0ff */
[----:B------:R-:W-:Y:S02]  /*55950*/  LOP3.LUT P2, RZ, R247, 0x1, RZ, 0xc0, !PT ;  /* 0x00000001f7ff7812 */ /* 0x000fe4000784c0ff */
[----:B------:R-:W-:-:S02]  /*55960*/  PRMT R2, R76, 0x7772, RZ ;  /* 0x000077724c027816 */ /* 0x000fc400000000ff */
[----:B------:R-:W-:Y:S02]  /*55970*/  PRMT R76, R76, 0x7773, RZ ;  /* 0x000077734c4c7816 */ /* 0x000fe400000000ff */
[C---:B------:R-:W-:Y:S02]  /*55980*/  PRMT R5, R77.reuse, 0x7772, RZ ;  /* 0x000077724d057816 */ /* 0x040fe400000000ff */
[----:B------:R-:W-:Y:S01]  /*55990*/  PRMT R77, R77, 0x7773, RZ ;  /* 0x000077734d4d7816 */ /* 0x000fe200000000ff */
[----:B------:R0:W-:Y:S01]  /*559a0*/  @P5 STG.E.U8 desc[UR32][R170.64], R2 ;  /* 0x00000002aa005986 */ /* 0x0001e2000c101120 */
[C---:B------:R-:W-:Y:S02]  /*559b0*/  PRMT R6, R78.reuse, 0x7772, RZ ;  /* 0x000077724e067816 */ /* 0x040fe400000000ff */
[----:B------:R-:W-:Y:S01]  /*559c0*/  PRMT R78, R78, 0x7773, RZ ;  /* 0x000077734e4e7816 */ /* 0x000fe200000000ff */
[----:B------:R1:W-:Y:S04]  /*559d0*/  @P4 STG.E.U8 desc[UR32][R172.64], R76 ;  /* 0x0000004cac004986 */ /* 0x0003e8000c101120 */
[----:B------:R4:W-:Y:S04]  /*559e0*/  @P1 STG.E.U8 desc[UR32][R174.64], R5 ;  /* 0x00000005ae001986 */ /* 0x0009e8000c101120 */
[----:B0-----:R-:W3:Y:S04]  /*559f0*/  LDL.LU.64 R170, [R1+0xb10] ;  /* 0x000b100001aa7983 */ /* 0x001ee80000300a00 */
[----:B-1----:R-:W3:Y:S04]  /*55a00*/  LDL.LU.64 R172, [R1+0x150] ;  /* 0x0001500001ac7983 */ /* 0x002ee80000300a00 */
[----:B----4-:R0:W-:Y:S04]  /*55a10*/  @P6 STG.E.U8 desc[UR32][R176.64], R77 ;  /* 0x0000004db0006986 */ /* 0x0101e8000c101120 */
[----:B------:R-:W4:Y:S04]  /*55a20*/  LDL.LU.64 R174, [R1+0x140] ;  /* 0x0001400001ae7983 */ /* 0x000f280000300a00 */
[----:B0-----:R-:W4:Y:S04]  /*55a30*/  LDL.LU.64 R176, [R1+0x138] ;  /* 0x0001380001b07983 */ /* 0x001f280000300a00 */
[----:B------:R-:W4:Y:S04]  /*55a40*/  LDL.LU.64 R160, [R1+0x130] ;  /* 0x0001300001a07983 */ /* 0x000f280000300a00 */
[----:B------:R-:W4:Y:S04]  /*55a50*/  LDL.LU.64 R162, [R1+0x128] ;  /* 0x0001280001a27983 */ /* 0x000f280000300a00 */
[----:B--2---:R-:W-:Y:S04]  /*55a60*/  @P0 STG.E.U8 desc[UR32][R178.64], R6 ;  /* 0x00000006b2000986 */ /* 0x004fe8000c101120 */
[----:B------:R0:W-:Y:S04]  /*55a70*/  @P2 STG.E.U8 desc[UR32][R72.64], R78 ;  /* 0x0000004e48002986 */ /* 0x0001e8000c101120 */
[----:B0-----:R-:W2:Y:S01]  /*55a80*/  LDL.LU.64 R72, [R1+0x1078] ;  /* 0x0010780001487983 */ /* 0x001ea20000300a00 */
[----:B---3--:R-:W-:-:S02]  /*55a90*/  LOP3.LUT P4, RZ, R248, 0x4000000, RZ, 0xc0, !PT ;  /* 0x04000000f8ff7812 */ /* 0x008fc4000788c0ff */
[C---:B------:R-:W-:Y:S01]  /*55aa0*/  LOP3.LUT P3, RZ, R248.reuse, 0x80000000, RZ, 0xc0, !PT ;  /* 0x80000000f8ff7812 */ /* 0x040fe2000786c0ff */
[----:B------:R-:W3:Y:S01]  /*55ab0*/  LDL.LU.64 R178, [R1+0x120] ;  /* 0x0001200001b27983 */ /* 0x000ee20000300a00 */
[----:B------:R-:W-:Y:S02]  /*55ac0*/  P2R R9, PR, RZ, 0x10 ;  /* 0x00000010ff097803 */ /* 0x000fe40000000000 */
[C---:B------:R-:W-:Y:S01]  /*55ad0*/  LOP3.LUT P4, RZ, R248.reuse, 0x8000000, RZ, 0xc0, !PT ;  /* 0x08000000f8ff7812 */ /* 0x040fe2000788c0ff */
[----:B------:R-:W3:Y:S03]  /*55ae0*/  LDL.LU.64 R164, [R1+0x118] ;  /* 0x0001180001a47983 */ /* 0x000ee60000300a00 */
[----:B------:R-:W-:Y:S01]  /*55af0*/  P2R R8, PR, RZ, 0x10 ;  /* 0x00000010ff087803 */ /* 0x000fe20000000000 */
[----:B------:R-:W3:Y:S01]  /*55b00*/  LDL.LU.64 R166, [R1+0x110] ;  /* 0x0001100001a67983 */ /* 0x000ee20000300a00 */
[----:B------:R-:W-:-:S02]  /*55b10*/  LOP3.LUT P4, RZ, R248, 0x10000000, RZ, 0xc0, !PT ;  /* 0x10000000f8ff7812 */ /* 0x000fc4000788c0ff */
[C---:B------:R-:W-:Y:S01]  /*55b20*/  LOP3.LUT P5, RZ, R248.reuse, 0x40000000, RZ, 0xc0, !PT ;  /* 0x40000000f8ff7812 */ /* 0x040fe200078ac0ff */
[----:B------:R-:W3:Y:S01]  /*55b30*/  LDL.LU.64 R168, [R1+0x108] ;  /* 0x0001080001a87983 */ /* 0x000ee20000300a00 */
[----:B------:R-:W-:Y:S02]  /*55b40*/  P2R R7, PR, RZ, 0x10 ;  /* 0x00000010ff077803 */ /* 0x000fe40000000000 */
[----:B------:R-:W-:Y:S02]  /*55b50*/  LOP3.LUT P4, RZ, R248, 0x20000000, RZ, 0xc0, !PT ;  /* 0x20000000f8ff7812 */ /* 0x000fe4000788c0ff */
[C---:B------:R-:W-:Y:S02]  /*55b60*/  PRMT R0, R79.reuse, 0x7772, RZ ;  /* 0x000077724f007816 */ /* 0x040fe400000000ff */
[----:B------:R-:W-:-:S03]  /*55b70*/  PRMT R79, R79, 0x7773, RZ ;  /* 0x000077734f4f7816 */ /* 0x000fc600000000ff */
[----:B------:R-:W-:Y:S04]  /*55b80*/  @P3 STG.E.U8 desc[UR32][R170.64], R0 ;  /* 0x00000000aa003986 */ /* 0x000fe8000c101120 */
[----:B------:R-:W-:Y:S01]  /*55b90*/  @P5 STG.E.U8 desc[UR32][R172.64], R79 ;  /* 0x0000004fac005986 */ /* 0x000fe2000c101120 */
[----:B--2---:R-:W-:-:S05]  /*55ba0*/  PRMT R2, R72, 0x7770, RZ ;  /* 0x0000777048027816 */ /* 0x004fca00000000ff */
[----:B------:R0:W-:Y:S04]  /*55bb0*/  @P4 STG.E.U8 desc[UR32][R74.64], R2 ;  /* 0x000000024a004986 */ /* 0x0001e8000c101120 */
[----:B0-----:R-:W2:Y:S01]  /*55bc0*/  LDL.LU.64 R74, [R1+0x1070] ;  /* 0x00107000014a7983 */ /* 0x001ea20000300a00 */
[----:B------:R-:W-:Y:S02]  /*55bd0*/  ISETP.NE.AND P4, PT, R7, RZ, PT ;  /* 0x000000ff0700720c */ /* 0x000fe40003f85270 */
[----:B------:R-:W-:Y:S01]  /*55be0*/  PRMT R5, R72, 0x7771, RZ ;  /* 0x0000777148057816 */ /* 0x000fe200000000ff */
[----:B------:R-:W3:Y:S01]  /*55bf0*/  LDL.LU.64 R170, [R1+0x100] ;  /* 0x0001000001aa7983 */ /* 0x000ee20000300a00 */
[----:B------:R-:W-:Y:S02]  /*55c00*/  LOP3.LUT P6, RZ, R248, 0x200000, RZ, 0xc0, !PT ;  /* 0x00200000f8ff7812 */ /* 0x000fe400078cc0ff */
[----:B------:R-:W-:Y:S01]  /*55c10*/  PRMT R6, R73, 0x7770, RZ ;  /* 0x0000777049067816 */ /* 0x000fe200000000ff */
[----:B------:R-:W3:Y:S06]  /*55c20*/  LDL.LU.64 R172, [R1+0xf8] ;  /* 0x0000f80001ac7983 */ /* 0x000eec0000300a00 */
[----:B----4-:R0:W-:Y:S01]  /*55c30*/  @P4 STG.E.U8 desc[UR32][R174.64], R5 ;  /* 0x00000005ae004986 */ /* 0x0101e2000c101120 */
[----:B------:R-:W-:-:S02]  /*55c40*/  ISETP.NE.AND P4, PT, R8, RZ, PT ;  /* 0x000000ff0800720c */ /* 0x000fc40003f85270 */
[----:B------:R-:W-:Y:S02]  /*55c50*/  P2R R80, PR, RZ, 0x40 ;  /* 0x00000040ff507803 */ /* 0x000fe40000000000 */
[----:B------:R-:W-:-:S04]  /*55c60*/  LOP3.LUT P6, RZ, R248, 0x400000, RZ, 0xc0, !PT ;  /* 0x00400000f8ff7812 */ /* 0x000fc800078cc0ff */
[----:B------:R-:W-:Y:S02]  /*55c70*/  P2R R77, PR, RZ, 0x40 ;  /* 0x00000040ff4d7803 */ /* 0x000fe40000000000 */
[C---:B------:R-:W-:Y:S01]  /*55c80*/  LOP3.LUT P6, RZ, R248.reuse, 0x800000, RZ, 0xc0, !PT ;  /* 0x00800000f8ff7812 */ /* 0x040fe200078cc0ff */
[----:B0-----:R-:W4:Y:S01]  /*55c90*/  LDL.LU.64 R174, [R1+0xf0] ;  /* 0x0000f00001ae7983 */ /* 0x001f220000300a00 */
[----:B------:R-:W-:-:S03]  /*55ca0*/  LOP3.LUT P1, RZ, R248, 0x2000000, RZ, 0xc0, !PT ;  /* 0x02000000f8ff7812 */ /* 0x000fc6000782c0ff */
[----:B------:R0:W-:Y:S01]  /*55cb0*/  @P4 STG.E.U8 desc[UR32][R176.64], R6 ;  /* 0x00000006b0004986 */ /* 0x0001e2000c101120 */
[----:B------:R-:W-:Y:S02]  /*55cc0*/  ISETP.NE.AND P4, PT, R9, RZ, PT ;  /* 0x000000ff0900720c */ /* 0x000fe40003f85270 */
[----:B------:R-:W-:Y:S02]  /*55cd0*/  P2R R76, PR, RZ, 0x40 ;  /* 0x00000040ff4c7803 */ /* 0x000fe40000000000 */
[----:B------:R-:W-:Y:S02]  /*55ce0*/  LOP3.LUT P6, RZ, R248, 0x1000000, RZ, 0xc0, !PT ;  /* 0x01000000f8ff7812 */ /* 0x000fe400078cc0ff */
[----:B------:R-:W-:Y:S01]  /*55cf0*/  PRMT R7, R73, 0x7771, RZ ;  /* 0x0000777149077816 */ /* 0x000fe200000000ff */
[----:B0-----:R-:W4:Y:S06]  /*55d00*/  LDL.LU.64 R176, [R1+0xe8] ;  /* 0x0000e80001b07983 */ /* 0x001f2c0000300a00 */
[----:B------:R-:W-:Y:S01]  /*55d10*/  @P4 STG.E.U8 desc[UR32][R160.64], R7 ;  /* 0x00000007a0004986 */ /* 0x000fe2000c101120 */
[----:B--2---:R-:W-:-:S02]  /*55d20*/  PRMT R0, R74, 0x7770, RZ ;  /* 0x000077704a007816 */ /* 0x004fc400000000ff */
[----:B------:R-:W-:-:S03]  /*55d30*/  PRMT R8, R74, 0x7771, RZ ;  /* 0x000077714a087816 */ /* 0x000fc600000000ff */
[----:B------:R-:W-:Y:S04]  /*55d40*/  @P1 STG.E.U8 desc[UR32][R162.64], R0 ;  /* 0x00000000a2001986 */ /* 0x000fe8000c101120 */
[----:B---3--:R0:W-:Y:S04]  /*55d50*/  @P6 STG.E.U8 desc[UR32][R178.64], R8 ;  /* 0x00000008b2006986 */ /* 0x0081e8000c101120 */
[----:B0-----:R-:W2:Y:S01]  /*55d60*/  LDL.LU.64 R178, [R1+0xe0] ;  /* 0x0000e00001b27983 */ /* 0x001ea20000300a00 */
[----:B------:R-:W-:Y:S02]  /*55d70*/  ISETP.NE.AND P6, PT, R76, RZ, PT ;  /* 0x000000ff4c00720c */ /* 0x000fe40003fc5270 */
[----:B------:R-:W-:-:S02]  /*55d80*/  PRMT R2, R75, 0x7770, RZ ;  /* 0x000077704b027816 */ /* 0x000fc400000000ff */
[----:B------:R-:W-:-:S09]  /*55d90*/  PRMT R5, R75, 0x7771, RZ ;  /* 0x000077714b057816 */ /* 0x000fd200000000ff */
[----:B------:R0:W-:Y:S01]  /*55da0*/  @P6 STG.E.U8 desc[UR32][R164.64], R2 ;  /* 0x00000002a4006986 */ /* 0x0001e2000c101120 */
[----:B------:R-:W-:Y:S02]  /*55db0*/  ISETP.NE.AND P6, PT, R77, RZ, PT ;  /* 0x000000ff4d00720c */ /* 0x000fe40003fc5270 */
[C---:B------:R-:W-:Y:S02]  /*55dc0*/  LOP3.LUT P0, RZ, R248.reuse, 0x100000, RZ, 0xc0, !PT ;  /* 0x00100000f8ff7812 */ /* 0x040fe4000780c0ff */
[C---:B------:R-:W-:Y:S02]  /*55dd0*/  LOP3.LUT P2, RZ, R248.reuse, 0x80000, RZ, 0xc0, !PT ;  /* 0x00080000f8ff7812 */ /* 0x040fe4000784c0ff */
[C---:B------:R-:W-:Y:S02]  /*55de0*/  LOP3.LUT P3, RZ, R248.reuse, 0x40000, RZ, 0xc0, !PT ;  /* 0x00040000f8ff7812 */ /* 0x040fe4000786c0ff */
[----:B------:R-:W-:-:S05]  /*55df0*/  LOP3.LUT P5, RZ, R248, 0x20000, RZ, 0xc0, !PT ;  /* 0x00020000f8ff7812 */ /* 0x000fca00078ac0ff */
[----:B------:R1:W-:Y:S01]  /*55e00*/  @P6 STG.E.U8 desc[UR32][R166.64], R5 ;  /* 0x00000005a6006986 */ /* 0x0003e2000c101120 */
[----:B------:R-:W-:Y:S02]  /*55e10*/  ISETP.NE.AND P6, PT, R80, RZ, PT ;  /* 0x000000ff5000720c */ /* 0x000fe40003fc5270 */
[C---:B------:R-:W-:Y:S02]  /*55e20*/  LOP3.LUT P4, RZ, R248.reuse, 0x10000, RZ, 0xc0, !PT ;  /* 0x00010000f8ff7812 */ /* 0x040fe4000788c0ff */
[----:B------:R-:W-:Y:S02]  /*55e30*/  LOP3.LUT P1, RZ, R248, 0x8000, RZ, 0xc0, !PT ;  /* 0x00008000f8ff7812 */ /* 0x000fe4000782c0ff */
[C---:B------:R-:W-:Y:S02]  /*55e40*/  PRMT R6, R72.reuse, 0x7772, RZ ;  /* 0x0000777248067816 */ /* 0x040fe400000000ff */
[----:B------:R-:W-:Y:S02]  /*55e50*/  PRMT R72, R72, 0x7773, RZ ;  /* 0x0000777348487816 */ /* 0x000fe400000000ff */
[----:B------:R-:W-:-:S02]  /*55e60*/  PRMT R0, R73, 0x7772, RZ ;  /* 0x0000777249007816 */ /* 0x000fc400000000ff */
[----:B------:R-:W-:Y:S01]  /*55e70*/  PRMT R73, R73, 0x7773, RZ ;  /* 0x0000777349497816 */ /* 0x000fe200000000ff */
[----:B------:R-:W-:Y:S01]  /*55e80*/  @P6 STG.E.U8 desc[UR32][R168.64], R6 ;  /* 0x00000006a8006986 */ /* 0x000fe2000c101120 */
[C---:B0-----:R-:W-:Y:S02]  /*55e90*/  PRMT R2, R74.reuse, 0x7772, RZ ;  /* 0x000077724a027816 */ /* 0x041fe400000000ff */
[----:B------:R-:W-:Y:S01]  /*55ea0*/  PRMT R74, R74, 0x7773, RZ ;  /* 0x000077734a4a7816 */ /* 0x000fe200000000ff */
[----:B------:R-:W-:Y:S01]  /*55eb0*/  @P0 STG.E.U8 desc[UR32][R170.64], R72 ;  /* 0x00000048aa000986 */ /* 0x000fe2000c101120 */
[----:B-1----:R-:W-:-:S03]  /*55ec0*/  PRMT R5, R75, 0x7772, RZ ;  /* 0x000077724b057816 */ /* 0x002fc600000000ff */
[----:B------:R0:W-:Y:S04]  /*55ed0*/  @P2 STG.E.U8 desc[UR32][R172.64], R0 ;  /* 0x00000000ac002986 */ /* 0x0001e8000c101120 */
[----:B----4-:R1:W-:Y:S04]  /*55ee0*/  @P3 STG.E.U8 desc[UR32][R174.64], R73 ;  /* 0x00000049ae003986 */ /* 0x0103e8000c101120 */
[----:B------:R3:W-:Y:S04]  /*55ef0*/  @P5 STG.E.U8 desc[UR32][R176.64], R2 ;  /* 0x00000002b0005986 */ /* 0x0007e8000c101120 */
[----:B0-----:R-:W4:Y:S04]  /*55f00*/  LDL.LU.64 R172, [R1+0xd0] ;  /* 0x0000d00001ac7983 */ /* 0x001f280000300a00 */
[----:B-1----:R-:W4:Y:S04]  /*55f10*/  LDL.LU.64 R174, [R1+0xc8] ;  /* 0x0000c80001ae7983 */ /* 0x002f280000300a00 */
[----:B---3--:R-:W3:Y:S04]  /*55f20*/  LDL.LU.64 R176, [R1+0xb8] ;  /* 0x0000b80001b07983 */ /* 0x008ee80000300a00 */
[----:B--2---:R0:W-:Y:S04]  /*55f30*/  @P4 STG.E.U8 desc[UR32][R178.64], R74 ;  /* 0x0000004ab2004986 */ /* 0x0041e8000c101120 */
[----:B------:R1:W-:Y:S04]  /*55f40*/  @P1 STG.E.U8 desc[UR32][R68.64], R5 ;  /* 0x0000000544001986 */ /* 0x0003e8000c101120 */
[----:B0-----:R-:W2:Y:S04]  /*55f50*/  LDL.LU.64 R178, [R1+0xb0] ;  /* 0x0000b00001b27983 */ /* 0x001ea80000300a00 */
[----:B-1----:R-:W3:Y:S01]  /*55f60*/  LDL.LU.64 R68, [R1+0x1068] ;  /* 0x0010680001447983 */ /* 0x002ee20000300a00 */
[----:B------:R-:W-:-:S02]  /*55f70*/  LOP3.LUT P6, RZ, R248, 0x4000, RZ, 0xc0, !PT ;  /* 0x00004000f8ff7812 */ /* 0x000fc400078cc0ff */
[C---:B------:R-:W-:Y:S01]  /*55f80*/  LOP3.LUT P0, RZ, R248.reuse, 0x2000, RZ, 0xc0, !PT ;  /* 0x00002000f8ff7812 */ /* 0x040fe2000780c0ff */
[----:B------:R-:W2:Y:S01]  /*55f90*/  LDL.LU.64 R160, [R1+0xa8] ;  /* 0x0000a80001a07983 */ /* 0x000ea20000300a00 */
[C---:B------:R-:W-:Y:S02]  /*55fa0*/  LOP3.LUT P2, RZ, R248.reuse, 0x1000, RZ, 0xc0, !PT ;  /* 0x00001000f8ff7812 */ /* 0x040fe4000784c0ff */
[----:B------:R-:W-:Y:S01]  /*55fb0*/  PRMT R75, R75, 0x7773, RZ ;  /* 0x000077734b4b7816 */ /* 0x000fe200000000ff */
[----:B------:R-:W2:Y:S04]  /*55fc0*/  LDL.LU.64 R162, [R1+0xa0] ;  /* 0x0000a00001a27983 */ /* 0x000ea80000300a00 */
[----:B------:R-:W2:Y:S04]  /*55fd0*/  LDL.LU.64 R168, [R1+0x98] ;  /* 0x0000980001a87983 */ /* 0x000ea80000300a00 */
[----:B------:R-:W2:Y:S04]  /*55fe0*/  LDL.LU.64 R164, [R1+0x90] ;  /* 0x0000900001a47983 */ /* 0x000ea80000300a00 */
[----:B------:R-:W2:Y:S04]  /*55ff0*/  LDL.LU.64 R166, [R1+0x88] ;  /* 0x0000880001a67983 */ /* 0x000ea80000300a00 */
[----:B------:R-:W2:Y:S04]  /*56000*/  LDL.LU.64 R170, [R1+0x80] ;  /* 0x0000800001aa7983 */ /* 0x000ea80000300a00 */
[----:B----4-:R-:W-:Y:S01]  /*56010*/  @P6 STG.E.U8 desc[UR32][R172.64], R75 ;  /* 0x0000004bac006986 */ /* 0x010fe2000c101120 */
[----:B------:R-:W-:-:S04]  /*56020*/  LOP3.LUT P5, RZ, R248, 0x80, RZ, 0xc0, !PT ;  /* 0x00000080f8ff7812 */ /* 0x000fc800078ac0ff */
[----:B------:R-:W-:Y:S02]  /*56030*/  P2R R72, PR, RZ, 0x20 ;  /* 0x00000020ff487803 */ /* 0x000fe40000000000 */
[----:B------:R-:W-:-:S04]  /*56040*/  LOP3.LUT P5, RZ, R248, 0x100, RZ, 0xc0, !PT ;  /* 0x00000100f8ff7812 */ /* 0x000fc800078ac0ff */
[----:B------:R-:W-:Y:S02]  /*56050*/  P2R R9, PR, RZ, 0x20 ;  /* 0x00000020ff097803 */ /* 0x000fe40000000000 */
[C---:B------:R-:W-:Y:S02]  /*56060*/  LOP3.LUT P5, RZ, R248.reuse, 0x200, RZ, 0xc0, !PT ;  /* 0x00000200f8ff7812 */ /* 0x040fe400078ac0ff */
[C---:B------:R-:W-:Y:S02]  /*56070*/  LOP3.LUT P3, RZ, R248.reuse, 0x800, RZ, 0xc0, !PT ;  /* 0x00000800f8ff7812 */ /* 0x040fe4000786c0ff */
[----:B------:R-:W-:Y:S02]  /*56080*/  P2R R8, PR, RZ, 0x20 ;  /* 0x00000020ff087803 */ /* 0x000fe40000000000 */
[----:B------:R-:W-:Y:S02]  /*56090*/  LOP3.LUT P5, RZ, R248, 0x400, RZ, 0xc0, !PT ;  /* 0x00000400f8ff7812 */ /* 0x000fe400078ac0ff */
[----:B---3--:R-:W-:-:S02]  /*560a0*/  PRMT R0, R68, 0x7770, RZ ;  /* 0x0000777044007816 */ /* 0x008fc400000000ff */
[----:B------:R-:W-:-:S03]  /*560b0*/  PRMT R6, R68, 0x7771, RZ ;  /* 0x0000777144067816 */ /* 0x000fc600000000ff */
[----:B------:R-:W-:Y:S04]  /*560c0*/  @P0 STG.E.U8 desc[UR32][R174.64], R0 ;  /* 0x00000000ae000986 */ /* 0x000fe8000c101120 */
[----:B------:R0:W-:Y:S04]  /*560d0*/  @P2 STG.E.U8 desc[UR32][R70.64], R6 ;  /* 0x0000000646002986 */ /* 0x0001e8000c101120 */
[----:B0-----:R-:W3:Y:S04]  /*560e0*/  LDL.LU.64 R70, [R1+0x1060] ;  /* 0x0010600001467983 */ /* 0x001ee80000300a00 */
[----:B------:R-:W4:Y:S01]  /*560f0*/  LDL.LU.64 R172, [R1+0x78] ;  /* 0x0000780001ac7983 */ /* 0x000f220000300a00 */
[----:B------:R-:W-:-:S02]  /*56100*/  PRMT R2, R69, 0x7770, RZ ;  /* 0x0000777045027816 */ /* 0x000fc400000000ff */
[----:B------:R-:W-:Y:S01]  /*56110*/  PRMT R7, R69, 0x7771, RZ ;  /* 0x0000777145077816 */ /* 0x000fe200000000ff */
[----:B------:R-:W4:Y:S04]  /*56120*/  LDL.LU.64 R174, [R1+0x70] ;  /* 0x0000700001ae7983 */ /* 0x000f280000300a00 */
[----:B------:R0:W-:Y:S04]  /*56130*/  @P3 STG.E.U8 desc[UR32][R176.64], R2 ;  /* 0x00000002b0003986 */ /* 0x0001e8000c101120 */
[----:B--2---:R1:W-:Y:S04]  /*56140*/  @P5 STG.E.U8 desc[UR32][R178.64], R7 ;  /* 0x00000007b2005986 */ /* 0x0043e8000c101120 */
[----:B0-----:R-:W2:Y:S04]  /*56150*/  LDL.LU.64 R176, [R1+0x68] ;  /* 0x0000680001b07983 */ /* 0x001ea80000300a00 */
[----:B-1----:R-:W2:Y:S01]  /*56160*/  LDL.LU.64 R178, [R1+0x60] ;  /* 0x0000600001b27983 */ /* 0x002ea20000300a00 */
[----:B------:R-:W-:-:S02]  /*56170*/  ISETP.NE.AND P5, PT, R8, RZ, PT ;  /* 0x000000ff0800720c */ /* 0x000fc40003fa5270 */
        /* <DEDUP_REMOVED lines=8> */
[----:B------:R-:W-:-:S02]  /*56200*/  PRMT R2, R68, 0x7772, RZ ;  /* 0x0000777244027816 */ /* 0x000fc400000000ff */
[----:B------:R-:W-:Y:S02]  /*56210*/  PRMT R68, R68, 0x7773, RZ ;  /* 0x0000777344447816 */ /* 0x000fe400000000ff */
[C---:B------:R-:W-:Y:S02]  /*56220*/  LOP3.LUT P6, RZ, R248.reuse, 0x2, RZ, 0xc0, !PT ;  /* 0x00000002f8ff7812 */ /* 0x040fe400078cc0ff */
[----:B------:R-:W-:Y:S02]  /*56230*/  LOP3.LUT P0, RZ, R248, 0x1, RZ, 0xc0, !PT ;  /* 0x00000001f8ff7812 */ /* 0x000fe4000780c0ff */
[----:B------:R-:W-:Y:S02]  /*56240*/  LOP3.LUT P2, RZ, R249, 0x80000000, RZ, 0xc0, !PT ;  /* 0x80000000f9ff7812 */ /* 0x000fe4000784c0ff */
[----:B---3--:R-:W-:-:S05]  /*56250*/  PRMT R5, R70, 0x7770, RZ ;  /* 0x0000777046057816 */ /* 0x008fca00000000ff */
[----:B------:R0:W-:Y:S01]  /*56260*/  @P5 STG.E.U8 desc[UR32][R160.64], R5 ;  /* 0x00000005a0005986 */ /* 0x0001e2000c101120 */
[----:B------:R-:W-:Y:S02]  /*56270*/  ISETP.NE.AND P5, PT, R9, RZ, PT ;  /* 0x000000ff0900720c */ /* 0x000fe40003fa5270 */
[----:B------:R-:W-:Y:S02]  /*56280*/  PRMT R8, R70, 0x7771, RZ ;  /* 0x0000777146087816 */ /* 0x000fe400000000ff */
[----:B------:R-:W-:-:S09]  /*56290*/  PRMT R0, R71, 0x7770, RZ ;  /* 0x0000777047007816 */ /* 0x000fd200000000ff */
[----:B------:R-:W-:Y:S01]  /*562a0*/  @P5 STG.E.U8 desc[UR32][R162.64], R8 ;  /* 0x00000008a2005986 */ /* 0x000fe2000c101120 */
[----:B------:R-:W-:Y:S02]  /*562b0*/  ISETP.NE.AND P5, PT, R72, RZ, PT ;  /* 0x000000ff4800720c */ /* 0x000fe40003fa5270 */
[----:B------:R-:W-:-:S11]  /*562c0*/  PRMT R6, R71, 0x7771, RZ ;  /* 0x0000777147067816 */ /* 0x000fd600000000ff */
[----:B------:R1:W-:Y:S04]  /*562d0*/  @P5 STG.E.U8 desc[UR32][R168.64], R0 ;  /* 0x00000000a8005986 */ /* 0x0003e8000c101120 */
[----:B------:R-:W-:Y:S04]  /*562e0*/  @P4 STG.E.U8 desc[UR32][R164.64], R6 ;  /* 0x00000006a4004986 */ /* 0x000fe8000c101120 */
[----:B------:R3:W-:Y:S01]  /*562f0*/  @P1 STG.E.U8 desc[UR32][R166.64], R2 ;  /* 0x00000002a6001986 */ /* 0x0007e2000c101120 */
[----:B------:R-:W-:Y:S02]  /*56300*/  ISETP.NE.AND P1, PT, R73, RZ, PT ;  /* 0x000000ff4900720c */ /* 0x000fe40003f25270 */
[----:B0-----:R-:W-:Y:S01]  /*56310*/  PRMT R5, R69, 0x7772, RZ ;  /* 0x0000777245057816 */ /* 0x001fe200000000ff */
[----:B-1----:R-:W2:Y:S10]  /*56320*/  LDL.LU.64 R168, [R1+0x50] ;  /* 0x0000500001a87983 */ /* 0x002eb40000300a00 */
[----:B------:R0:W-:Y:S01]  /*56330*/  @P1 STG.E.U8 desc[UR32][R170.64], R68 ;  /* 0x00000044aa001986 */ /* 0x0001e2000c101120 */
[----:B------:R-:W-:-:S02]  /*56340*/  ISETP.NE.AND P1, PT, R74, RZ, PT ;  /* 0x000000ff4a00720c */ /* 0x000fc40003f25270 */
[----:B------:R-:W-:Y:S02]  /*56350*/  PRMT R69, R69, 0x7773, RZ ;  /* 0x0000777345457816 */ /* 0x000fe400000000ff */
[----:B------:R-:W-:Y:S02]  /*56360*/  PRMT R0, R70, 0x7772, RZ ;  /* 0x0000777246007816 */ /* 0x000fe400000000ff */
[----:B---3--:R-:W-:Y:S01]  /*56370*/  PRMT R2, R71, 0x7772, RZ ;  /* 0x0000777247027816 */ /* 0x008fe200000000ff */
[----:B0-----:R-:W3:Y:S06]  /*56380*/  LDL.LU.64 R170, [R1+0x48] ;  /* 0x0000480001aa7983 */ /* 0x001eec0000300a00 */
[----:B----4-:R0:W-:Y:S01]  /*56390*/  @P1 STG.E.U8 desc[UR32][R172.64], R5 ;  /* 0x00000005ac001986 */ /* 0x0101e2000c101120 */
[----:B------:R-:W-:-:S02]  /*563a0*/  ISETP.NE.AND P1, PT, R76, RZ, PT ;  /* 0x000000ff4c00720c */ /* 0x000fc40003f25270 */
[----:B------:R-:W-:Y:S01]  /*563b0*/  PRMT R70, R70, 0x7773, RZ ;  /* 0x0000777346467816 */ /* 0x000fe200000000ff */
[----:B0-----:R-:W4:Y:S10]  /*563c0*/  LDL.LU.64 R172, [R1+0x38] ;  /* 0x0000380001ac7983 */ /* 0x001f340000300a00 */
[----:B------:R0:W-:Y:S04]  /*563d0*/  @P1 STG.E.U8 desc[UR32][R174.64], R69 ;  /* 0x00000045ae001986 */ /* 0x0001e8000c101120 */
[----:B--2---:R-:W-:Y:S04]  /*563e0*/  @P6 STG.E.U8 desc[UR32][R176.64], R0 ;  /* 0x00000000b0006986 */ /* 0x004fe8000c101120 */
[----:B------:R-:W-:Y:S04]  /*563f0*/  @P0 STG.E.U8 desc[UR32][R178.64], R70 ;  /* 0x00000046b2000986 */ /* 0x000fe8000c101120 */
[----:B0-----:R-:W2:Y:S04]  /*56400*/  LDL.LU.64 R174, [R1+0x30] ;  /* 0x0000300001ae7983 */ /* 0x001ea80000300a00 */
[----:B------:R0:W-:Y:S04]  /*56410*/  @P2 STG.E.U8 desc[UR32][R64.64], R2 ;  /* 0x0000000240002986 */ /* 0x0001e8000c101120 */
[----:B0-----:R-:W3:Y:S01]  /*56420*/  LDL.LU.64 R64, [R1+0x1058] ;  /* 0x0010580001407983 */ /* 0x001ee20000300a00 */
[----:B------:R-:W-:-:S02]  /*56430*/  LOP3.LUT P3, RZ, R249, 0x40000000, RZ, 0xc0, !PT ;  /* 0x40000000f9ff7812 */ /* 0x000fc4000786c0ff */
[C---:B------:R-:W-:Y:S01]  /*56440*/  LOP3.LUT P5, RZ, R249.reuse, 0x20000000, RZ, 0xc0, !PT ;  /* 0x20000000f9ff7812 */ /* 0x040fe200078ac0ff */
[----:B------:R-:W2:Y:S01]  /*56450*/  LDL.LU.64 R176, [R1+0x28] ;  /* 0x0000280001b07983 */ /* 0x000ea20000300a00 */
[----:B------:R-:W-:Y:S02]  /*56460*/  LOP3.LUT P4, RZ, R249, 0x10000000, RZ, 0xc0, !PT ;  /* 0x10000000f9ff7812 */ /* 0x000fe4000788c0ff */
[----:B------:R-:W-:Y:S01]  /*56470*/  PRMT R71, R71, 0x7773, RZ ;  /* 0x0000777347477816 */ /* 0x000fe200000000ff */
[----:B------:R-:W2:Y:S06]  /*56480*/  LDL.LU.64 R178, [R1+0x20] ;  /* 0x0000200001b27983 */ /* 0x000eac0000300a00 */
[----:B------:R-:W-:Y:S01]  /*56490*/  @P3 STG.E.U8 desc[UR32][R168.64], R71 ;  /* 0x00000047a8003986 */ /* 0x000fe2000c101120 */
[----:B---3--:R-:W-:-:S02]  /*564a0*/  PRMT R5, R64, 0x7770, RZ ;  /* 0x0000777040057816 */ /* 0x008fc400000000ff */
[----:B------:R-:W-:-:S03]  /*564b0*/  PRMT R6, R64, 0x7771, RZ ;  /* 0x0000777140067816 */ /* 0x000fc600000000ff */
[----:B------:R-:W-:Y:S04]  /*564c0*/  @P5 STG.E.U8 desc[UR32][R170.64], R5 ;  /* 0x00000005aa005986 */ /* 0x000fe8000c101120 */
[----:B------:R0:W-:Y:S04]  /*564d0*/  @P4 STG.E.U8 desc[UR32][R66.64], R6 ;  /* 0x0000000642004986 */ /* 0x0001e8000c101120 */
[----:B0-----:R-:W3:Y:S01]  /*564e0*/  LDL.LU.64 R66, [R1+0x1050] ;  /* 0x0010500001427983 */ /* 0x001ee20000300a00 */
[----:B------:R-:W-:-:S04]  /*564f0*/  LOP3.LUT P3, RZ, R249, 0x100000, RZ, 0xc0, !PT ;  /* 0x00100000f9ff7812 */ /* 0x000fc8000786c0ff */
[----:B------:R-:W-:Y:S02]  /*56500*/  P2R R69, PR, RZ, 0x8 ;  /* 0x00000008ff457803 */ /* 0x000fe40000000000 */
[C---:B------:R-:W-:Y:S02]  /*56510*/  LOP3.LUT P3, RZ, R249.reuse, 0x200000, RZ, 0xc0, !PT ;  /* 0x00200000f9ff7812 */ /* 0x040fe4000786c0ff */
[C---:B------:R-:W-:Y:S02]  /*56520*/  LOP3.LUT P1, RZ, R249.reuse, 0x8000000, RZ, 0xc0, !PT ;  /* 0x08000000f9ff7812 */ /* 0x040fe4000782c0ff */
[----:B------:R-:W-:Y:S02]  /*56530*/  P2R R68, PR, RZ, 0x8 ;  /* 0x00000008ff447803 */ /* 0x000fe40000000000 */
[C---:B------:R-:W-:Y:S02]  /*56540*/  LOP3.LUT P3, RZ, R249.reuse, 0x400000, RZ, 0xc0, !PT ;  /* 0x00400000f9ff7812 */ /* 0x040fe4000786c0ff */
[----:B------:R-:W-:-:S02]  /*56550*/  LOP3.LUT P6, RZ, R249, 0x4000000, RZ, 0xc0, !PT ;  /* 0x04000000f9ff7812 */ /* 0x000fc400078cc0ff */
[C---:B------:R-:W-:Y:S02]  /*56560*/  LOP3.LUT P0, RZ, R249.reuse, 0x2000000, RZ, 0xc0, !PT ;  /* 0x02000000f9ff7812 */ /* 0x040fe4000780c0ff */
[C---:B------:R-:W-:Y:S02]  /*56570*/  LOP3.LUT P2, RZ, R249.reuse, 0x1000000, RZ, 0xc0, !PT ;  /* 0x01000000f9ff7812 */ /* 0x040fe4000784c0ff */
[----:B------:R-:W-:Y:S02]  /*56580*/  P2R R9, PR, RZ, 0x8 ;  /* 0x00000008ff097803 */ /* 0x000fe40000000000 */
[----:B------:R-:W-:Y:S02]  /*56590*/  LOP3.LUT P3, RZ, R249, 0x800000, RZ, 0xc0, !PT ;  /* 0x00800000f9ff7812 */ /* 0x000fe4000786c0ff */
[C---:B------:R-:W-:Y:S02]  /*565a0*/  PRMT R0, R65.reuse, 0x7770, RZ ;  /* 0x0000777041007816 */ /* 0x040fe400000000ff */
[----:B------:R-:W-:-:S03]  /*565b0*/  PRMT R7, R65, 0x7771, RZ ;  /* 0x0000777141077816 */ /* 0x000fc600000000ff */
[----:B----4-:R0:W-:Y:S04]  /*565c0*/  @P1 STG.E.U8 desc[UR32][R172.64], R0 ;  /* 0x00000000ac001986 */ /* 0x0101e8000c101120 */
[----:B--2---:R-:W-:Y:S01]  /*565d0*/  @P6 STG.E.U8 desc[UR32][R174.64], R7 ;  /* 0x00000007ae006986 */ /* 0x004fe2000c101120 */
[C---:B0-----:R-:W-:Y:S02]  /*565e0*/  PRMT R0, R64.reuse, 0x7772, RZ ;  /* 0x0000777240007816 */ /* 0x041fe400000000ff */
[----:B------:R-:W-:Y:S02]  /*565f0*/  PRMT R64, R64, 0x7773, RZ ;  /* 0x0000777340407816 */ /* 0x000fe400000000ff */
[C---:B---3--:R-:W-:Y:S02]  /*56600*/  PRMT R2, R66.reuse, 0x7770, RZ ;  /* 0x0000777042027816 */ /* 0x048fe400000000ff */
[----:B------:R-:W-:-:S02]  /*56610*/  PRMT R8, R66, 0x7771, RZ ;  /* 0x0000777142087816 */ /* 0x000fc400000000ff */
[----:B------:R-:W-:Y:S01]  /*56620*/  PRMT R5, R67, 0x7770, RZ ;  /* 0x0000777043057816 */ /* 0x000fe200000000ff */
[----:B------:R-:W-:Y:S04]  /*56630*/  @P0 STG.E.U8 desc[UR32][R176.64], R2 ;  /* 0x00000002b0000986 */ /* 0x000fe8000c101120 */
[----:B------:R-:W-:Y:S04]  /*56640*/  @P2 STG.E.U8 desc[UR32][R178.64], R8 ;  /* 0x00000008b2002986 */ /* 0x000fe8000c101120 */
[----:B------:R0:W-:Y:S01]  /*56650*/  @P3 STG.E.U8 desc[UR32][R56.64], R5 ;  /* 0x0000000538003986 */ /* 0x0001e2000c101120 */
[----:B------:R-:W-:-:S02]  /*56660*/  ISETP.NE.AND P3, PT, R9, RZ, PT ;  /* 0x000000ff0900720c */ /* 0x000fc40003f65270 */
[----:B------:R-:W-:Y:S01]  /*56670*/  PRMT R6, R67, 0x7771, RZ ;  /* 0x0000777143067816 */ /* 0x000fe200000000ff */
[----:B0-----:R-:W2:Y:S10]  /*56680*/  LDL.LU.64 R56, [R1+0x1048] ;  /* 0x0010480001387983 */ /* 0x001eb40000300a00 */
[----:B------:R0:W-:Y:S01]  /*56690*/  @P3 STG.E.U8 desc[UR32][R58.64], R6 ;  /* 0x000000063a003986 */ /* 0x0001e2000c101120 */
[----:B------:R-:W-:-:S03]  /*566a0*/  ISETP.NE.AND P3, PT, R68, RZ, PT ;  /* 0x000000ff4400720c */ /* 0x000fc60003f65270 */
[----:B0-----:R-:W3:Y:S10]  /*566b0*/  LDL.LU.64 R58, [R1+0x1040] ;  /* 0x00104000013a7983 */ /* 0x001ef40000300a00 */
[----:B------:R0:W-:Y:S04]  /*566c0*/  @P3 STG.E.U8 desc[UR32][R60.64], R0 ;  /* 0x000000003c003986 */ /* 0x0001e8000c101120 */
[----:B0-----:R-:W4:Y:S01]  /*566d0*/  LDL.LU.64 R60, [R1+0x1038] ;  /* 0x00103800013c7983 */ /* 0x001f220000300a00 */
[----:B------:R-:W-:-:S13]  /*566e0*/  ISETP.NE.AND P3, PT, R69, RZ, PT ;  /* 0x000000ff4500720c */ /* 0x000fda0003f65270 */
[----:B------:R0:W-:Y:S04]  /*566f0*/  @P3 STG.E.U8 desc[UR32][R62.64], R64 ;  /* 0x000000403e003986 */ /* 0x0001e8000c101120 */
[----:B0-----:R-:W2:Y:S01]  /*56700*/  LDL.LU.64 R62, [R1+0x1030] ;  /* 0x00103000013e7983 */ /* 0x001ea20000300a00 */
        /* <DEDUP_REMOVED lines=9> */
[----:B------:R-:W-:-:S05]  /*567a0*/  PRMT R65, R65, 0x7773, RZ ;  /* 0x0000777341417816 */ /* 0x000fca00000000ff */
[----:B------:R-:W-:Y:S04]  /*567b0*/  @P5 STG.E.U8 desc[UR32][R12.64], R7 ;  /* 0x000000070c005986 */ /* 0x000fe8000c101120 */
[----:B------:R-:W-:Y:S01]  /*567c0*/  @P4 STG.E.U8 desc[UR32][R14.64], R65 ;  /* 0x000000410e004986 */ /* 0x000fe2000c101120 */
[----:B------:R-:W-:Y:S02]  /*567d0*/  ISETP.NE.AND P4, PT, R70, RZ, PT ;  /* 0x000000ff4600720c */ /* 0x000fe40003f85270 */
[C---:B------:R-:W-:Y:S02]  /*567e0*/  PRMT R5, R66.reuse, 0x7772, RZ ;  /* 0x0000777242057816 */ /* 0x040fe400000000ff */
        /* <DEDUP_REMOVED lines=9> */
[C---:B------:R-:W-:Y:S02]  /*56880*/  PRMT R69, R67.reuse, 0x7772, RZ ;  /* 0x0000777243457816 */ /* 0x040fe400000000ff */
[----:B------:R-:W-:-:S09]  /*56890*/  PRMT R67, R67, 0x7773, RZ ;  /* 0x0000777343437816 */ /* 0x000fd200000000ff */
[----:B------:R-:W-:Y:S04]  /*568a0*/  @P4 STG.E.U8 desc[UR32][R20.64], R69 ;  /* 0x0000004514004986 */ /* 0x000fe8000c101120 */
[----:B------:R-:W-:Y:S01]  /*568b0*/  @P1 STG.E.U8 desc[UR32][R22.64], R67 ;  /* 0x0000004316001986 */ /* 0x000fe2000c101120 */
[C---:B------:R-:W-:Y:S02]  /*568c0*/  LOP3.LUT P3, RZ, R249.reuse, 0x400, RZ, 0xc0, !PT ;  /* 0x00000400f9ff7812 */ /* 0x040fe4000786c0ff */
[C---:B------:R-:W-:Y:S02]  /*568d0*/  LOP3.LUT P5, RZ, R249.reuse, 0x200, RZ, 0xc0, !PT ;  /* 0x00000200f9ff7812 */ /* 0x040fe400078ac0ff */
[----:B------:R-:W-:Y:S02]  /*568e0*/  LOP3.LUT P1, RZ, R249, 0x100, RZ, 0xc0, !PT ;  /* 0x00000100f9ff7812 */ /* 0x000fe4000782c0ff */
[----:B------:R-:W-:-:S04]  /*568f0*/  LOP3.LUT P4, RZ, R4, 0x10000000, RZ, 0xc0, !PT ;  /* 0x1000000004ff7812 */ /* 0x000fc8000788c0ff */
[----:B0-----:R-:W-:Y:S02]  /*56900*/  P2R R16, PR, RZ, 0x10 ;  /* 0x00000010ff107803 */ /* 0x001fe40000000000 */
[----:B------:R-:W-:-:S04]  /*56910*/  LOP3.LUT P4, RZ, R4, 0x20000000, RZ, 0xc0, !PT ;  /* 0x2000000004ff7812 */ /* 0x000fc8000788c0ff */
[----:B------:R-:W-:Y:S02]  /*56920*/  P2R R14, PR, RZ, 0x10 ;  /* 0x00000010ff0e7803 */ /* 0x000fe40000000000 */
[----:B------:R-:W-:-:S04]  /*56930*/  LOP3.LUT P4, RZ, R4, 0x40000000, RZ, 0xc0, !PT ;  /* 0x4000000004ff7812 */ /* 0x000fc8000788c0ff */
[----:B------:R-:W-:Y:S02]  /*56940*/  P2R R12, PR, RZ, 0x10 ;  /* 0x00000010ff0c7803 */ /* 0x000fe40000000000 */
[----:B------:R-:W-:-:S04]  /*56950*/  LOP3.LUT P4, RZ, R4, 0x80000000, RZ, 0xc0, !PT ;  /* 0x8000000004ff7812 */ /* 0x000fc8000788c0ff */
[----:B------:R-:W-:Y:S02]  /*56960*/  P2R R8, PR, RZ, 0x10 ;  /* 0x00000010ff087803 */ /* 0x000fe40000000000 */
[----:B------:R-:W-:Y:S02]  /*56970*/  LOP3.LUT P4, RZ, R249, 0x1, RZ, 0xc0, !PT ;  /* 0x00000001f9ff7812 */ /* 0x000fe4000788c0ff */
[C---:B----4-:R-:W-:Y:S02]  /*56980*/  PRMT R7, R60.reuse, 0x7770, RZ ;  /* 0x000077703c077816 */ /* 0x050fe400000000ff */
[----:B------:R-:W-:Y:S02]  /*56990*/  PRMT R13, R60, 0x7771, RZ ;  /* 0x000077713c0d7816 */ /* 0x000fe400000000ff */
[----:B------:R-:W-:Y:S01]  /*569a0*/  PRMT R5, R61, 0x7770, RZ ;  /* 0x000077703d057816 */ /* 0x000fe200000000ff */
[----:B------:R0:W-:Y:S04]  /*569b0*/  @P6 STG.E.U8 desc[UR32][R24.64], R7 ;  /* 0x0000000718006986 */ /* 0x0001e8000c101120 */
[----:B------:R4:W-:Y:S04]  /*569c0*/  @P0 STG.E.U8 desc[UR32][R26.64], R13 ;  /* 0x0000000d1a000986 */ /* 0x0009e8000c101120 */
[----:B------:R3:W-:Y:S01]  /*569d0*/  @P2 STG.E.U8 desc[UR32][R28.64], R5 ;  /* 0x000000051c002986 */ /* 0x0007e2000c101120 */
[----:B------:R-:W-:-:S04]  /*569e0*/  LOP3.LUT P2, RZ, R249, 0x4, RZ, 0xc0, !PT ;  /* 0x00000004f9ff7812 */ /* 0x000fc8000784c0ff */
[----:B------:R-:W-:Y:S02]  /*569f0*/  P2R R6, PR, RZ, 0x4 ;  /* 0x00000004ff067803 */ /* 0x000fe40000000000 */
[----:B------:R-:W-:-:S04]  /*56a00*/  LOP3.LUT P2, RZ, R249, 0x8, RZ, 0xc0, !PT ;  /* 0x00000008f9ff7812 */ /* 0x000fc8000784c0ff */
[----:B------:R-:W-:Y:S02]  /*56a10*/  P2R R2, PR, RZ, 0x4 ;  /* 0x00000004ff027803 */ /* 0x000fe40000000000 */
[C---:B------:R-:W-:Y:S02]  /*56a20*/  LOP3.LUT P2, RZ, R249.reuse, 0x10, RZ, 0xc0, !PT ;  /* 0x00000010f9ff7812 */ /* 0x040fe4000784c0ff */
[C---:B------:R-:W-:Y:S02]  /*56a30*/  LOP3.LUT P6, RZ, R249.reuse, 0x80, RZ, 0xc0, !PT ;  /* 0x00000080f9ff7812 */ /* 0x040fe400078cc0ff */
[C---:B------:R-:W-:Y:S02]  /*56a40*/  LOP3.LUT P0, RZ, R249.reuse, 0x40, RZ, 0xc0, !PT ;  /* 0x00000040f9ff7812 */ /* 0x040fe4000780c0ff */
[----:B------:R-:W-:Y:S02]  /*56a50*/  P2R R0, PR, RZ, 0x4 ;  /* 0x00000004ff007803 */ /* 0x000fe40000000000 */
[----:B------:R-:W-:-:S02]  /*56a60*/  LOP3.LUT P2, RZ, R249, 0x20, RZ, 0xc0, !PT ;  /* 0x00000020f9ff7812 */ /* 0x000fc4000784c0ff */
[----:B-1----:R-:W-:Y:S02]  /*56a70*/  PRMT R9, R61, 0x7771, RZ ;  /* 0x000077713d097816 */ /* 0x002fe400000000ff */
[C---:B--2---:R-:W-:Y:S02]  /*56a80*/  PRMT R15, R62.reuse, 0x7770, RZ ;  /* 0x000077703e0f7816 */ /* 0x044fe400000000ff */
[----:B------:R-:W-:Y:S02]  /*56a90*/  PRMT R17, R62, 0x7771, RZ ;  /* 0x000077713e117816 */ /* 0x000fe400000000ff */
[C---:B0-----:R-:W-:Y:S01]  /*56aa0*/  PRMT R7, R63.reuse, 0x7770, RZ ;  /* 0x000077703f077816 */ /* 0x041fe200000000ff */
[----:B------:R0:W-:Y:S01]  /*56ab0*/  @P3 STG.E.U8 desc[UR32][R30.64], R9 ;  /* 0x000000091e003986 */ /* 0x0001e2000c101120 */
[----:B----4-:R-:W-:Y:S02]  /*56ac0*/  PRMT R13, R63, 0x7771, RZ ;  /* 0x000077713f0d7816 */ /* 0x010fe400000000ff */
[----:B---3--:R-:W-:Y:S01]  /*56ad0*/  PRMT R5, R60, 0x7772, RZ ;  /* 0x000077723c057816 */ /* 0x008fe200000000ff */
[----:B------:R1:W-:Y:S04]  /*56ae0*/  @P5 STG.E.U8 desc[UR32][R32.64], R15 ;  /* 0x0000000f20005986 */ /* 0x0003e8000c101120 */
[----:B------:R-:W-:Y:S04]  /*56af0*/  @P1 STG.E.U8 desc[UR32][R34.64], R17 ;  /* 0x0000001122001986 */ /* 0x000fe8000c101120 */
[----:B------:R2:W-:Y:S04]  /*56b00*/  @P6 STG.E.U8 desc[UR32][R36.64], R7 ;  /* 0x0000000724006986 */ /* 0x0005e8000c101120 */
[----:B------:R3:W-:Y:S04]  /*56b10*/  @P0 STG.E.U8 desc[UR32][R38.64], R13 ;  /* 0x0000000d26000986 */ /* 0x0007e8000c101120 */
[----:B------:R4:W-:Y:S01]  /*56b20*/  @P2 STG.E.U8 desc[UR32][R40.64], R5 ;  /* 0x0000000528002986 */ /* 0x0009e2000c101120 */
[----:B------:R-:W-:-:S02]  /*56b30*/  ISETP.NE.AND P2, PT, R0, RZ, PT ;  /* 0x000000ff0000720c */ /* 0x000fc40003f45270 */
[----:B0-----:R-:W-:Y:S02]  /*56b40*/  PRMT R9, R60, 0x7773, RZ ;  /* 0x000077733c097816 */ /* 0x001fe400000000ff */
[----:B-1----:R-:W-:-:S09]  /*56b50*/  PRMT R15, R61, 0x7772, RZ ;  /* 0x000077723d0f7816 */ /* 0x002fd200000000ff */
[----:B------:R0:W-:Y:S01]  /*56b60*/  @P2 STG.E.U8 desc[UR32][R42.64], R9 ;  /* 0x000000092a002986 */ /* 0x0001e2000c101120 */
[----:B------:R-:W-:Y:S02]  /*56b70*/  ISETP.NE.AND P2, PT, R2, RZ, PT ;  /* 0x000000ff0200720c */ /* 0x000fe40003f45270 */
[----:B------:R-:W-:Y:S02]  /*56b80*/  LOP3.LUT P3, RZ, R249, 0x2, RZ, 0xc0, !PT ;  /* 0x00000002f9ff7812 */ /* 0x000fe4000786c0ff */
[----:B------:R-:W-:Y:S01]  /*56b90*/  PRMT R61, R61, 0x7773, RZ ;  /* 0x000077733d3d7816 */ /* 0x000fe200000000ff */
[----:B------:R-:W1:Y:S08]  /*56ba0*/  LDS.128 R248, [R251] ;  /* 0x00000000fbf87984 */ /* 0x000e700000000c00 */
[----:B------:R0:W-:Y:S01]  /*56bb0*/  @P2 STG.E.U8 desc[UR32][R44.64], R15 ;  /* 0x0000000f2c002986 */ /* 0x0001e2000c101120 */
[----:B------:R-:W-:-:S02]  /*56bc0*/  ISETP.NE.AND P2, PT, R6, RZ, PT ;  /* 0x000000ff0600720c */ /* 0x000fc40003f45270 */
[C---:B--2---:R-:W-:Y:S02]  /*56bd0*/  PRMT R7, R62.reuse, 0x7772, RZ ;  /* 0x000077723e077816 */ /* 0x044fe400000000ff */
[----:B---3--:R-:W-:-:S09]  /*56be0*/  PRMT R13, R62, 0x7773, RZ ;  /* 0x000077733e0d7816 */ /* 0x008fd200000000ff */
[----:B------:R-:W-:Y:S04]  /*56bf0*/  @P2 STG.E.U8 desc[UR32][R46.64], R61 ;  /* 0x0000003d2e002986 */ /* 0x000fe8000c101120 */
[----:B------:R2:W-:Y:S04]  /*56c00*/  @P3 STG.E.U8 desc[UR32][R48.64], R7 ;  /* 0x0000000730003986 */ /* 0x0005e8000c101120 */
[----:B------:R3:W-:Y:S01]  /*56c10*/  @P4 STG.E.U8 desc[UR32][R50.64], R13 ;  /* 0x0000000d32004986 */ /* 0x0007e2000c101120 */
[----:B------:R-:W-:Y:S02]  /*56c20*/  ISETP.NE.AND P4, PT, R8, RZ, PT ;  /* 0x000000ff0800720c */ /* 0x000fe40003f85270 */
[----:B----4-:R-:W-:-:S02]  /*56c30*/  PRMT R5, R63, 0x7772, RZ ;  /* 0x000077723f057816 */ /* 0x010fc400000000ff */
[----:B------:R-:W-:-:S09]  /*56c40*/  PRMT R63, R63, 0x7773, RZ ;  /* 0x000077733f3f7816 */ /* 0x000fd200000000ff */
[----:B------:R4:W-:Y:S01]  /*56c50*/  @P4 STG.E.U8 desc[UR32][R52.64], R5 ;  /* 0x0000000534004986 */ /* 0x0009e2000c101120 */
[----:B------:R-:W-:Y:S02]  /*56c60*/  ISETP.NE.AND P4, PT, R12, RZ, PT ;  /* 0x000000ff0c00720c */ /* 0x000fe40003f85270 */
[----:B0-----:R-:W-:-:S11]  /*56c70*/  PRMT R9, R56, 0x7770, RZ ;  /* 0x0000777038097816 */ /* 0x001fd600000000ff */
[----:B------:R-:W-:Y:S01]  /*56c80*/  @P4 STG.E.U8 desc[UR32][R54.64], R63 ;  /* 0x0000003f36004986 */ /* 0x000fe2000c101120 */
[----:B------:R-:W-:Y:S02]  /*56c90*/  ISETP.NE.AND P4, PT, R14, RZ, PT ;  /* 0x000000ff0e00720c */ /* 0x000fe40003f85270 */
[----:B------:R-:W-:-:S11]  /*56ca0*/  PRMT R15, R56, 0x7771, RZ ;  /* 0x00007771380f7816 */ /* 0x000fd600000000ff */
[----:B------:R0:W-:Y:S01]  /*56cb0*/  @P4 STG.E.U8 desc[UR32][R180.64], R9 ;  /* 0x00000009b4004986 */ /* 0x0001e2000c101120 */
[----:B------:R-:W-:Y:S02]  /*56cc0*/  ISETP.NE.AND P4, PT, R16, RZ, PT ;  /* 0x000000ff1000720c */ /* 0x000fe40003f85270 */
[C---:B------:R-:W-:Y:S02]  /*56cd0*/  LOP3.LUT P1, RZ, R4.reuse, 0x8000000, RZ, 0xc0, !PT ;  /* 0x0800000004ff7812 */ /* 0x040fe4000782c0ff */
[C---:B------:R-:W-:Y:S02]  /*56ce0*/  LOP3.LUT P5, RZ, R4.reuse, 0x4000000, RZ, 0xc0, !PT ;  /* 0x0400000004ff7812 */ /* 0x040fe400078ac0ff */
[----:B------:R-:W-:-:S07]  /*56cf0*/  LOP3.LUT P6, RZ, R4, 0x2000000, RZ, 0xc0, !PT ;  /* 0x0200000004ff7812 */ /* 0x000fce00078cc0ff */
[----:B------:R1:W-:Y:S01]  /*56d00*/  @P4 STG.E.U8 desc[UR32][R182.64], R15 ;  /* 0x0000000fb6004986 */ /* 0x0003e2000c101120 */
[C---:B------:R-:W-:Y:S02]  /*56d10*/  LOP3.LUT P4, RZ, R4.reuse, 0x10000, RZ, 0xc0, !PT ;  /* 0x0001000004ff7812 */ /* 0x040fe4000788c0ff */
[C---:B--2---:R-:W-:Y:S02]  /*56d20*/  PRMT R7, R57.reuse, 0x7770, RZ ;  /* 0x0000777039077816 */ /* 0x044fe400000000ff */
[----:B------:R-:W-:Y:S02]  /*56d30*/  P2R R6, PR, RZ, 0x10 ;  /* 0x00000010ff067803 */ /* 0x000fe40000000000 */
[----:B------:R-:W-:Y:S02]  /*56d40*/  LOP3.LUT P4, RZ, R4, 0x20000, RZ, 0xc0, !PT ;  /* 0x0002000004ff7812 */ /* 0x000fe4000788c0ff */
[----:B---3--:R-:W-:Y:S02]  /*56d50*/  PRMT R13, R57, 0x7771, RZ ;  /* 0x00007771390d7816 */ /* 0x008fe400000000ff */
[----:B----4-:R-:W-:-:S02]  /*56d60*/  PRMT R5, R58, 0x7770, RZ ;  /* 0x000077703a057816 */ /* 0x010fc400000000ff */
[----:B------:R-:W-:Y:S01]  /*56d70*/  P2R R2, PR, RZ, 0x10 ;  /* 0x00000010ff027803 */ /* 0x000fe20000000000 */
[----:B------:R2:W-:Y:S01]  /*56d80*/  @P1 STG.E.U8 desc[UR32][R184.64], R7 ;  /* 0x00000007b8001986 */ /* 0x0005e2000c101120 */
[C---:B------:R-:W-:Y:S02]  /*56d90*/  LOP3.LUT P0, RZ, R4.reuse, 0x1000000, RZ, 0xc0, !PT ;  /* 0x0100000004ff7812 */ /* 0x040fe4000780c0ff */
[C---:B------:R-:W-:Y:S01]  /*56da0*/  LOP3.LUT P4, RZ, R4.reuse, 0x40000, RZ, 0xc0, !PT ;  /* 0x0004000004ff7812 */ /* 0x040fe2000788c0ff */
[----:B------:R3:W-:Y:S01]  /*56db0*/  @P5 STG.E.U8 desc[UR32][R186.64], R13 ;  /* 0x0000000dba005986 */ /* 0x0007e2000c101120 */
[C---:B------:R-:W-:Y:S02]  /*56dc0*/  LOP3.LUT P2, RZ, R4.reuse, 0x800000, RZ, 0xc0, !PT ;  /* 0x0080000004ff7812 */ /* 0x040fe4000784c0ff */
[C---:B------:R-:W-:Y:S01]  /*56dd0*/  LOP3.LUT P3, RZ, R4.reuse, 0x400000, RZ, 0xc0, !PT ;  /* 0x0040000004ff7812 */ /* 0x040fe2000786c0ff */
[----:B------:R4:W-:Y:S01]  /*56de0*/  @P6 STG.E.U8 desc[UR32][R188.64], R5 ;  /* 0x00000005bc006986 */ /* 0x0009e2000c101120 */
[----:B------:R-:W-:-:S02]  /*56df0*/  LOP3.LUT P1, RZ, R4, 0x200000, RZ, 0xc0, !PT ;  /* 0x0020000004ff7812 */ /* 0x000fc4000782c0ff */
[C---:B------:R-:W-:Y:S02]  /*56e00*/  LOP3.LUT P6, RZ, R4.reuse, 0x100000, RZ, 0xc0, !PT ;  /* 0x0010000004ff7812 */ /* 0x040fe400078cc0ff */
[----:B------:R-:W-:Y:S02]  /*56e10*/  P2R R0, PR, RZ, 0x10 ;  /* 0x00000010ff007803 */ /* 0x000fe40000000000 */
[----:B------:R-:W-:Y:S02]  /*56e20*/  LOP3.LUT P4, RZ, R4, 0x80000, RZ, 0xc0, !PT ;  /* 0x0008000004ff7812 */ /* 0x000fe4000788c0ff */
[----:B------:R-:W-:Y:S02]  /*56e30*/  PRMT R17, R58, 0x7771, RZ ;  /* 0x000077713a117816 */ /* 0x000fe400000000ff */
[C---:B0-----:R-:W-:Y:S02]  /*56e40*/  PRMT R9, R59.reuse, 0x7770, RZ ;  /* 0x000077703b097816 */ /* 0x041fe400000000ff */
[----:B-1----:R-:W-:-:S02]  /*56e50*/  PRMT R15, R59, 0x7771, RZ ;  /* 0x000077713b0f7816 */ /* 0x002fc400000000ff */
[C---:B--2---:R-:W-:Y:S01]  /*56e60*/  PRMT R7, R56.reuse, 0x7772, RZ ;  /* 0x0000777238077816 */ /* 0x044fe200000000ff */
[----:B------:R0:W-:Y:S01]  /*56e70*/  @P0 STG.E.U8 desc[UR32][R190.64], R17 ;  /* 0x00000011be000986 */ /* 0x0001e2000c101120 */
[----:B---3--:R-:W-:Y:S02]  /*56e80*/  PRMT R13, R56, 0x7773, RZ ;  /* 0x00007773380d7816 */ /* 0x008fe400000000ff */
[----:B----4-:R-:W-:Y:S01]  /*56e90*/  PRMT R5, R57, 0x7772, RZ ;  /* 0x0000777239057816 */ /* 0x010fe200000000ff */
[----:B------:R1:W-:Y:S04]  /*56ea0*/  @P2 STG.E.U8 desc[UR32][R192.64], R9 ;  /* 0x00000009c0002986 */ /* 0x0003e8000c101120 */
[----:B------:R2:W-:Y:S04]  /*56eb0*/  @P3 STG.E.U8 desc[UR32][R194.64], R15 ;  /* 0x0000000fc2003986 */ /* 0x0005e8000c101120 */
[----:B------:R3:W-:Y:S04]  /*56ec0*/  @P1 STG.E.U8 desc[UR32][R196.64], R7 ;  /* 0x00000007c4001986 */ /* 0x0007e8000c101120 */
[----:B------:R-:W-:Y:S04]  /*56ed0*/  @P6 STG.E.U8 desc[UR32][R198.64], R13 ;  /* 0x0000000dc6006986 */ /* 0x000fe8000c101120 */
[----:B------:R4:W-:Y:S01]  /*56ee0*/  @P4 STG.E.U8 desc[UR32][R200.64], R5 ;  /* 0x00000005c8004986 */ /* 0x0009e2000c101120 */
[----:B------:R-:W-:-:S02]  /*56ef0*/  ISETP.NE.AND P4, PT, R0, RZ, PT ;  /* 0x000000ff0000720c */ /* 0x000fc40003f85270 */
[C---:B------:R-:W-:Y:S02]  /*56f00*/  LOP3.LUT P3, RZ, R4.reuse, 0x400, RZ, 0xc0, !PT ;  /* 0x0000040004ff7812 */ /* 0x040fe4000786c0ff */
[----:B------:R-:W-:Y:S02]  /*56f10*/  PRMT R57, R57, 0x7773, RZ ;  /* 0x0000777339397816 */ /* 0x000fe400000000ff */
[----:B0-----:R-:W-:Y:S02]  /*56f20*/  P2R R17, PR, RZ, 0x8 ;  /* 0x00000008ff117803 */ /* 0x001fe40000000000 */
[----:B------:R-:W-:-:S04]  /*56f30*/  LOP3.LUT P3, RZ, R4, 0x800, RZ, 0xc0, !PT ;  /* 0x0000080004ff7812 */ /* 0x000fc8000786c0ff */
[----:B------:R-:W-:Y:S01]  /*56f40*/  P2R R16, PR, RZ, 0x8 ;  /* 0x00000008ff107803 */ /* 0x000fe20000000000 */
[----:B------:R-:W-:Y:S01]  /*56f50*/  @P4 STG.E.U8 desc[UR32][R202.64], R57 ;  /* 0x00000039ca004986 */ /* 0x000fe2000c101120 */
[----:B------:R-:W-:Y:S02]  /*56f60*/  LOP3.LUT P3, RZ, R4, 0x1000, RZ, 0xc0, !PT ;  /* 0x0000100004ff7812 */ /* 0x000fe4000786c0ff */
[----:B------:R-:W-:Y:S02]  /*56f70*/  ISETP.NE.AND P4, PT, R2, RZ, PT ;  /* 0x000000ff0200720c */ /* 0x000fe40003f85270 */
[----:B------:R-:W-:Y:S02]  /*56f80*/  P2R R14, PR, RZ, 0x8 ;  /* 0x00000008ff0e7803 */ /* 0x000fe40000000000 */
[----:B------:R-:W-:Y:S02]  /*56f90*/  LOP3.LUT P3, RZ, R4, 0x2000, RZ, 0xc0, !PT ;  /* 0x0000200004ff7812 */ /* 0x000fe4000786c0ff */
[----:B-1----:R-:W-:-:S02]  /*56fa0*/  PRMT R9, R58, 0x7772, RZ ;  /* 0x000077723a097816 */ /* 0x002fc400000000ff */
[----:B------:R-:W-:Y:S02]  /*56fb0*/  P2R R12, PR, RZ, 0x8 ;  /* 0x00000008ff0c7803 */ /* 0x000fe40000000000 */
[----:B------:R-:W-:-:S03]  /*56fc0*/  LOP3.LUT P3, RZ, R4, 0x4000, RZ, 0xc0, !PT ;  /* 0x0000400004ff7812 */ /* 0x000fc6000786c0ff */
[----:B------:R0:W-:Y:S01]  /*56fd0*/  @P4 STG.E.U8 desc[UR32][R204.64], R9 ;  /* 0x00000009cc004986 */ /* 0x0001e2000c101120 */
[----:B------:R-:W-:Y:S02]  /*56fe0*/  P2R R8, PR, RZ, 0x8 ;  /* 0x00000008ff087803 */ /* 0x000fe40000000000 */
[----:B------:R-:W-:Y:S02]  /*56ff0*/  ISETP.NE.AND P4, PT, R6, RZ, PT ;  /* 0x000000ff0600720c */ /* 0x000fe40003f85270 */
[----:B------:R-:W-:Y:S02]  /*57000*/  LOP3.LUT P3, RZ, R4, 0x8000, RZ, 0xc0, !PT ;  /* 0x0000800004ff7812 */ /* 0x000fe4000786c0ff */
[----:B--2---:R-:W-:Y:S02]  /*57010*/  PRMT R15, R58, 0x7773, RZ ;  /* 0x000077733a0f7816 */ /* 0x004fe400000000ff */
[----:B---3--:R-:W-:-:S07]  /*57020*/  PRMT R7, R59, 0x7772, RZ ;  /* 0x000077723b077816 */ /* 0x008fce00000000ff */
[----:B------:R1:W-:Y:S04]  /*57030*/  @P4 STG.E.U8 desc[UR32][R206.64], R15 ;  /* 0x0000000fce004986 */ /* 0x0003e8000c101120 */
[----:B------:R2:W-:Y:S01]  /*57040*/  @P3 STG.E.U8 desc[UR32][R208.64], R7 ;  /* 0x00000007d0003986 */ /* 0x0005e2000c101120 */
[----:B------:R-:W-:Y:S02]  /*57050*/  ISETP.NE.AND P3, PT, R8, RZ, PT ;  /* 0x000000ff0800720c */ /* 0x000fe40003f65270 */
[----:B------:R-:W-:Y:S02]  /*57060*/  PRMT R59, R59, 0x7773, RZ ;  /* 0x000077733b3b7816 */ /* 0x000fe400000000ff */
[----:B----4-:R-:W-:-:S09]  /*57070*/  PRMT R5, R248, 0x7770, RZ ;  /* 0x00007770f8057816 */ /* 0x010fd200000000ff */
[----:B------:R-:W-:Y:S01]  /*57080*/  @P3 STG.E.U8 desc[UR32][R210.64], R59 ;  /* 0x0000003bd2003986 */ /* 0x000fe2000c101120 */
[----:B------:R-:W-:Y:S02]  /*57090*/  ISETP.NE.AND P3, PT, R12, RZ, PT ;  /* 0x000000ff0c00720c */ /* 0x000fe40003f65270 */
[----:B------:R-:W-:-:S11]  /*570a0*/  PRMT R13, R248, 0x7771, RZ ;  /* 0x00007771f80d7816 */ /* 0x000fd600000000ff */
[----:B------:R3:W-:Y:S01]  /*570b0*/  @P3 STG.E.U8 desc[UR32][R212.64], R5 ;  /* 0x00000005d4003986 */ /* 0x0007e2000c101120 */
[----:B------:R-:W-:Y:S02]  /*570c0*/  ISETP.NE.AND P3, PT, R14, RZ, PT ;  /* 0x000000ff0e00720c */ /* 0x000fe40003f65270 */
[----:B0-----:R-:W-:-:S11]  /*570d0*/  PRMT R9, R249, 0x7770, RZ ;  /* 0x00007770f9097816 */ /* 0x001fd600000000ff */
        /* <DEDUP_REMOVED lines=8> */
[----:B------:R-:W-:Y:S02]  /*57160*/  LOP3.LUT P5, RZ, R4, 0x20, RZ, 0xc0, !PT ;  /* 0x0000002004ff7812 */ /* 0x000fe400078ac0ff */
[----:B-1----:R-:W-:Y:S02]  /*57170*/  PRMT R15, R249, 0x7771, RZ ;  /* 0x00007771f90f7816 */ /* 0x002fe400000000ff */
[C---:B--2---:R-:W-:Y:S02]  /*57180*/  PRMT R7, R250.reuse, 0x7770, RZ ;  /* 0x00007770fa077816 */ /* 0x044fe400000000ff */
[----:B------:R-:W-:Y:S02]  /*57190*/  PRMT R17, R250, 0x7771, RZ ;  /* 0x00007771fa117816 */ /* 0x000fe400000000ff */
[----:B---3--:R-:W-:-:S02]  /*571a0*/  PRMT R5, R251, 0x7770, RZ ;  /* 0x00007770fb057816 */ /* 0x008fc400000000ff */
[----:B0-----:R-:W-:Y:S01]  /*571b0*/  PRMT R13, R251, 0x7771, RZ ;  /* 0x00007771fb0d7816 */ /* 0x001fe200000000ff */
[----:B------:R0:W-:Y:S01]  /*571c0*/  @P3 STG.E.U8 desc[UR32][R218.64], R15 ;  /* 0x0000000fda003986 */ /* 0x0001e2000c101120 */
[----:B------:R-:W-:Y:S02]  /*571d0*/  LOP3.LUT P4, RZ, R4, 0x10, RZ, 0xc0, !PT ;  /* 0x0000001004ff7812 */ /* 0x000fe4000788c0ff */
[----:B----4-:R-:W-:Y:S01]  /*571e0*/  PRMT R9, R248, 0x7772, RZ ;  /* 0x00007772f8097816 */ /* 0x010fe200000000ff */
[----:B------:R1:W-:Y:S01]  /*571f0*/  @P2 STG.E.U8 desc[UR32][R220.64], R7 ;  /* 0x00000007dc002986 */ /* 0x0003e2000c101120 */
[C---:B------:R-:W-:Y:S02]  /*57200*/  LOP3.LUT P3, RZ, R3.reuse, 0x40000000, RZ, 0xc0, !PT ;  /* 0x4000000003ff7812 */ /* 0x040fe4000786c0ff */
[C---:B------:R-:W-:Y:S01]  /*57210*/  LOP3.LUT P2, RZ, R3.reuse, 0x20000000, RZ, 0xc0, !PT ;  /* 0x2000000003ff7812 */ /* 0x040fe2000784c0ff */
[----:B------:R2:W-:Y:S01]  /*57220*/  @P1 STG.E.U8 desc[UR32][R222.64], R17 ;  /* 0x00000011de001986 */ /* 0x0005e2000c101120 */
[----:B------:R-:W-:-:S03]  /*57230*/  LOP3.LUT P1, RZ, R3, 0x10000000, RZ, 0xc0, !PT ;  /* 0x1000000003ff7812 */ /* 0x000fc6000782c0ff */
[----:B------:R3:W-:Y:S01]  /*57240*/  @P0 STG.E.U8 desc[UR32][R224.64], R5 ;  /* 0x00000005e0000986 */ /* 0x0007e2000c101120 */
[----:B------:R-:W-:-:S03]  /*57250*/  LOP3.LUT P0, RZ, R3, 0x8000000, RZ, 0xc0, !PT ;  /* 0x0800000003ff7812 */ /* 0x000fc6000780c0ff */
[----:B------:R3:W-:Y:S01]  /*57260*/  @P6 STG.E.U8 desc[UR32][R226.64], R13 ;  /* 0x0000000de2006986 */ /* 0x0007e2000c101120 */
[----:B------:R-:W-:-:S03]  /*57270*/  LOP3.LUT P6, RZ, R3, 0x4000000, RZ, 0xc0, !PT ;  /* 0x0400000003ff7812 */ /* 0x000fc600078cc0ff */
[----:B------:R3:W-:Y:S01]  /*57280*/  @P5 STG.E.U8 desc[UR32][R228.64], R9 ;  /* 0x00000009e4005986 */ /* 0x0007e2000c101120 */
[----:B------:R-:W-:Y:S02]  /*57290*/  LOP3.LUT P5, RZ, R3, 0x2000000, RZ, 0xc0, !PT ;  /* 0x0200000003ff7812 */ /* 0x000fe400078ac0ff */
[----:B------:R-:W-:Y:S02]  /*572a0*/  PRMT R3, R248, 0x7773, RZ ;  /* 0x00007773f8037816 */ /* 0x000fe400000000ff */
[C---:B0-----:R-:W-:Y:S02]  /*572b0*/  PRMT R15, R249.reuse, 0x7772, RZ ;  /* 0x00007772f90f7816 */ /* 0x041fe400000000ff */
[----:B------:R-:W-:Y:S02]  /*572c0*/  PRMT R249, R249, 0x7773, RZ ;  /* 0x00007773f9f97816 */ /* 0x000fe400000000ff */
[C---:B-1----:R-:W-:Y:S01]  /*572d0*/  PRMT R7, R250.reuse, 0x7772, RZ ;  /* 0x00007772fa077816 */ /* 0x042fe200000000ff */
[----:B------:R3:W-:Y:S01]  /*572e0*/  @P4 STG.E.U8 desc[UR32][R230.64], R3 ;  /* 0x00000003e6004986 */ /* 0x0007e2000c101120 */
[----:B--2---:R-:W-:-:S02]  /*572f0*/  PRMT R17, R250, 0x7773, RZ ;  /* 0x00007773fa117816 */ /* 0x004fc400000000ff */
[C---:B------:R-:W-:Y:S01]  /*57300*/  PRMT R19, R251.reuse, 0x7772, RZ ;  /* 0x00007772fb137816 */ /* 0x040fe200000000ff */
[----:B------:R3:W-:Y:S04]  /*57310*/  @P3 STG.E.U8 desc[UR32][R232.64], R15 ;  /* 0x0000000fe8003986 */ /* 0x0007e8000c101120 */
[----:B------:R3:W-:Y:S04]  /*57320*/  @P2 STG.E.U8 desc[UR32][R234.64], R249 ;  /* 0x000000f9ea002986 */ /* 0x0007e8000c101120 */
[----:B------:R3:W-:Y:S04]  /*57330*/  @P1 STG.E.U8 desc[UR32][R236.64], R7 ;  /* 0x00000007ec001986 */ /* 0x0007e8000c101120 */
[----:B------:R3:W-:Y:S01]  /*57340*/  @P0 STG.E.U8 desc[UR32][R238.64], R17 ;  /* 0x00000011ee000986 */ /* 0x0007e2000c101120 */
[----:B------:R-:W-:-:S03]  /*57350*/  PRMT R251, R251, 0x7773, RZ ;  /* 0x00007773fbfb7816 */ /* 0x000fc600000000ff */
[----:B------:R3:W-:Y:S01]  /*57360*/  @P6 STG.E.U8 desc[UR32][R240.64], R19 ;  /* 0x00000013f0006986 */ /* 0x0007e2000c101120 */
[----:B------:R-:W-:Y:S05]  /*57370*/  @!P5 EXIT ;  /* 0x000000000000d94d */ /* 0x000fea0003800000 */
[----:B------:R-:W-:Y:S01]  /*57380*/  STG.E.U8 desc[UR32][R10.64], R251 ;  /* 0x000000fb0a007986 */ /* 0x000fe2000c101120 */
[----:B------:R-:W-:Y:S05]  /*57390*/  EXIT ;  /* 0x000000000000794d */ /* 0x000fea0003800000 */
.L_x_3:
[----:B------:R-:W-:-:S00]  /*573a0*/  BRA `(.L_x_3) ;  /* 0xfffffffc00fc7947 */ /* 0x000fc0000383ffff */
[----:B------:R-:W-:-:S00]  /*573b0*/  NOP ;  /* 0x0000000000007918 */ /* 0x000fc00000000000 */
        /* <DEDUP_REMOVED lines=12> */
.L_x_4:


//--------------------- .nv.shared.matmul_kernel  --------------------------
	.section	.nv.shared.matmul_kernel,"aw",@nobits
	.sectionflags	@""
	.align	16
	.zero		1024


//--------------------- .nv.shared.reserved.0     --------------------------
	.section	.nv.shared.reserved.0,"aw",@nobits
	.weak		__nv_reservedSMEM_offset_0_alias
	.size		__nv_reservedSMEM_offset_0_alias, 0, 0
	.other		__nv_reservedSMEM_offset_0_alias,@"STO_CUDA_RESERVED_SHARED STV_DEFAULT"
__nv_reservedSMEM_offset_0_alias:
	.zero		0


//--------------------- .nv.constant0.matmul_kernel --------------------------
	.section	.nv.constant0.matmul_kernel,"a",@progbits
	.sectionflags	@""
	.align	4
.nv.constant0.matmul_kernel:
	.zero		608


//--------------------- SYMBOLS --------------------------

	.type		.nv.reservedSmem.offset0,@object
	.size		.nv.reservedSmem.offset0,0x4
